//
// Generated by NVIDIA NVVM Compiler
//
// Compiler Build ID: CL-36424714
// Cuda compilation tools, release 13.0, V13.0.88
// Based on NVVM 20.0.0
//

.version 9.0
.target sm_100
.address_size 64

.const .align 8 .f64 tx1;
.const .align 8 .f64 tx2;
.const .align 8 .f64 tx3;
.const .align 8 .f64 ty1;
.const .align 8 .f64 ty2;
.const .align 8 .f64 ty3;
.const .align 8 .f64 tz1;
.const .align 8 .f64 tz2;
.const .align 8 .f64 tz3;
.const .align 8 .f64 bt;
.const .align 8 .f64 dt;
.const .align 8 .f64 dtdssp;
.const .align 8 .f64 dnxm1;
.const .align 8 .f64 dnym1;
.const .align 8 .f64 dnzm1;
.const .align 8 .f64 dttx1;
.const .align 8 .f64 dttx2;
.const .align 8 .f64 dtty1;
.const .align 8 .f64 dtty2;
.const .align 8 .f64 dttz1;
.const .align 8 .f64 dttz2;
.const .align 8 .f64 c2dttx1;
.const .align 8 .f64 c2dtty1;
.const .align 8 .f64 c2dttz1;
.const .align 8 .f64 comz1;
.const .align 8 .f64 comz4;
.const .align 8 .f64 comz5;
.const .align 8 .f64 comz6;
.const .align 8 .f64 c3c4tx3;
.const .align 8 .f64 c3c4ty3;
.const .align 8 .f64 c3c4tz3;
.const .align 8 .f64 xxcon1;
.const .align 8 .f64 xxcon2;
.const .align 8 .f64 xxcon3;
.const .align 8 .f64 xxcon4;
.const .align 8 .f64 xxcon5;
.const .align 8 .f64 dx1tx1;
.const .align 8 .f64 dx2tx1;
.const .align 8 .f64 dx3tx1;
.const .align 8 .f64 dx4tx1;
.const .align 8 .f64 dx5tx1;
.const .align 8 .f64 yycon1;
.const .align 8 .f64 yycon2;
.const .align 8 .f64 yycon3;
.const .align 8 .f64 yycon4;
.const .align 8 .f64 yycon5;
.const .align 8 .f64 dy1ty1;
.const .align 8 .f64 dy2ty1;
.const .align 8 .f64 dy3ty1;
.const .align 8 .f64 dy4ty1;
.const .align 8 .f64 dy5ty1;
.const .align 8 .f64 zzcon1;
.const .align 8 .f64 zzcon2;
.const .align 8 .f64 zzcon3;
.const .align 8 .f64 zzcon4;
.const .align 8 .f64 zzcon5;
.const .align 8 .f64 dz1tz1;
.const .align 8 .f64 dz2tz1;
.const .align 8 .f64 dz3tz1;
.const .align 8 .f64 dz4tz1;
.const .align 8 .f64 dz5tz1;
.const .align 8 .b8 ce[520];

.entry _Z21exact_rhs_kernel_initPdiii(
	.param .u64 .ptr .align 1 _Z21exact_rhs_kernel_initPdiii_param_0,
	.param .u32 _Z21exact_rhs_kernel_initPdiii_param_1,
	.param .u32 _Z21exact_rhs_kernel_initPdiii_param_2,
	.param .u32 _Z21exact_rhs_kernel_initPdiii_param_3
)
{
	.reg .b32 	%r<21>;
	.reg .b64 	%rd<14>;

	ld.param.u64 	%rd1, [_Z21exact_rhs_kernel_initPdiii_param_0];
	ld.param.u32 	%r1, [_Z21exact_rhs_kernel_initPdiii_param_1];
	ld.param.u32 	%r2, [_Z21exact_rhs_kernel_initPdiii_param_2];
	ld.param.u32 	%r3, [_Z21exact_rhs_kernel_initPdiii_param_3];
	mov.u32 	%r4, %tid.x;
	mov.u32 	%r5, %ctaid.x;
	mov.u32 	%r6, %ctaid.y;
	cvta.to.global.u64 	%rd2, %rd1;
	mad.lo.s32 	%r7, %r6, %r2, %r5;
	mad.lo.s32 	%r8, %r7, %r1, %r4;
	mul.wide.s32 	%rd3, %r8, 8;
	add.s64 	%rd4, %rd2, %rd3;
	mov.b64 	%rd5, 0;
	st.global.u64 	[%rd4], %rd5;
	add.s32 	%r9, %r3, %r6;
	mad.lo.s32 	%r10, %r9, %r2, %r5;
	mad.lo.s32 	%r11, %r10, %r1, %r4;
	mul.wide.s32 	%rd6, %r11, 8;
	add.s64 	%rd7, %rd2, %rd6;
	st.global.u64 	[%rd7], %rd5;
	add.s32 	%r12, %r9, %r3;
	mad.lo.s32 	%r13, %r12, %r2, %r5;
	mad.lo.s32 	%r14, %r13, %r1, %r4;
	mul.wide.s32 	%rd8, %r14, 8;
	add.s64 	%rd9, %rd2, %rd8;
	st.global.u64 	[%rd9], %rd5;
	add.s32 	%r15, %r12, %r3;
	mad.lo.s32 	%r16, %r15, %r2, %r5;
	mad.lo.s32 	%r17, %r16, %r1, %r4;
	mul.wide.s32 	%rd10, %r17, 8;
	add.s64 	%rd11, %rd2, %rd10;
	st.global.u64 	[%rd11], %rd5;
	add.s32 	%r18, %r15, %r3;
	mad.lo.s32 	%r19, %r18, %r2, %r5;
	mad.lo.s32 	%r20, %r19, %r1, %r4;
	mul.wide.s32 	%rd12, %r20, 8;
	add.s64 	%rd13, %rd2, %rd12;
	st.global.u64 	[%rd13], %rd5;
	ret;

}
.entry _Z18exact_rhs_kernel_xPdiii(
	.param .u64 .ptr .align 1 _Z18exact_rhs_kernel_xPdiii_param_0,
	.param .u32 _Z18exact_rhs_kernel_xPdiii_param_1,
	.param .u32 _Z18exact_rhs_kernel_xPdiii_param_2,
	.param .u32 _Z18exact_rhs_kernel_xPdiii_param_3
)
{
	.reg .pred 	%p<15>;
	.reg .b32 	%r<64>;
	.reg .b64 	%rd<32>;
	.reg .b64 	%fd<688>;

	ld.param.u32 	%r8, [_Z18exact_rhs_kernel_xPdiii_param_2];
	ld.param.u32 	%r7, [_Z18exact_rhs_kernel_xPdiii_param_3];
	mov.u32 	%r9, %ctaid.x;
	mov.u32 	%r10, %ntid.x;
	mov.u32 	%r11, %tid.x;
	mad.lo.s32 	%r12, %r9, %r10, %r11;
	add.s32 	%r13, %r12, 1;
	mov.u32 	%r14, %ctaid.y;
	mov.u32 	%r15, %ntid.y;
	mov.u32 	%r16, %tid.y;
	mad.lo.s32 	%r17, %r14, %r15, %r16;
	add.s32 	%r19, %r17, 1;
	add.s32 	%r20, %r7, -1;
	setp.ge.s32 	%p1, %r13, %r20;
	add.s32 	%r21, %r8, -1;
	setp.ge.s32 	%p2, %r19, %r21;
	or.pred  	%p3, %p1, %p2;
	@%p3 bra 	$L__BB1_18;
	ld.param.u32 	%r52, [_Z18exact_rhs_kernel_xPdiii_param_1];
	cvt.rn.f64.s32 	%fd125, %r13;
	ld.const.f64 	%fd126, [dnzm1];
	mul.f64 	%fd127, %fd126, %fd125;
	cvt.rn.f64.u32 	%fd128, %r19;
	ld.const.f64 	%fd129, [dnym1];
	mul.f64 	%fd130, %fd129, %fd128;
	ld.const.f64 	%fd131, [dnxm1];
	mul.f64 	%fd132, %fd131, 0d0000000000000000;
	ld.const.f64 	%fd133, [ce];
	ld.const.f64 	%fd134, [ce+40];
	ld.const.f64 	%fd135, [ce+160];
	ld.const.f64 	%fd136, [ce+280];
	ld.const.f64 	%fd137, [ce+400];
	fma.rn.f64 	%fd138, %fd132, %fd137, %fd136;
	fma.rn.f64 	%fd139, %fd132, %fd138, %fd135;
	fma.rn.f64 	%fd140, %fd132, %fd139, %fd134;
	fma.rn.f64 	%fd141, %fd132, %fd140, %fd133;
	ld.const.f64 	%fd142, [ce+80];
	ld.const.f64 	%fd143, [ce+200];
	ld.const.f64 	%fd144, [ce+320];
	ld.const.f64 	%fd145, [ce+440];
	fma.rn.f64 	%fd146, %fd130, %fd145, %fd144;
	fma.rn.f64 	%fd147, %fd130, %fd146, %fd143;
	fma.rn.f64 	%fd148, %fd130, %fd147, %fd142;
	mul.f64 	%fd1, %fd130, %fd148;
	add.f64 	%fd149, %fd141, %fd1;
	ld.const.f64 	%fd150, [ce+120];
	ld.const.f64 	%fd151, [ce+240];
	ld.const.f64 	%fd152, [ce+360];
	ld.const.f64 	%fd153, [ce+480];
	fma.rn.f64 	%fd154, %fd127, %fd153, %fd152;
	fma.rn.f64 	%fd155, %fd127, %fd154, %fd151;
	fma.rn.f64 	%fd156, %fd127, %fd155, %fd150;
	mul.f64 	%fd2, %fd127, %fd156;
	add.f64 	%fd649, %fd149, %fd2;
	ld.const.f64 	%fd157, [ce+8];
	ld.const.f64 	%fd158, [ce+48];
	ld.const.f64 	%fd159, [ce+168];
	ld.const.f64 	%fd160, [ce+288];
	ld.const.f64 	%fd161, [ce+408];
	fma.rn.f64 	%fd162, %fd132, %fd161, %fd160;
	fma.rn.f64 	%fd163, %fd132, %fd162, %fd159;
	fma.rn.f64 	%fd164, %fd132, %fd163, %fd158;
	fma.rn.f64 	%fd165, %fd132, %fd164, %fd157;
	ld.const.f64 	%fd166, [ce+88];
	ld.const.f64 	%fd167, [ce+208];
	ld.const.f64 	%fd168, [ce+328];
	ld.const.f64 	%fd169, [ce+448];
	fma.rn.f64 	%fd170, %fd130, %fd169, %fd168;
	fma.rn.f64 	%fd171, %fd130, %fd170, %fd167;
	fma.rn.f64 	%fd172, %fd130, %fd171, %fd166;
	mul.f64 	%fd4, %fd130, %fd172;
	add.f64 	%fd173, %fd165, %fd4;
	ld.const.f64 	%fd174, [ce+128];
	ld.const.f64 	%fd175, [ce+248];
	ld.const.f64 	%fd176, [ce+368];
	ld.const.f64 	%fd177, [ce+488];
	fma.rn.f64 	%fd178, %fd127, %fd177, %fd176;
	fma.rn.f64 	%fd179, %fd127, %fd178, %fd175;
	fma.rn.f64 	%fd180, %fd127, %fd179, %fd174;
	mul.f64 	%fd5, %fd127, %fd180;
	add.f64 	%fd648, %fd173, %fd5;
	ld.const.f64 	%fd181, [ce+16];
	ld.const.f64 	%fd182, [ce+56];
	ld.const.f64 	%fd183, [ce+176];
	ld.const.f64 	%fd184, [ce+296];
	ld.const.f64 	%fd185, [ce+416];
	fma.rn.f64 	%fd186, %fd132, %fd185, %fd184;
	fma.rn.f64 	%fd187, %fd132, %fd186, %fd183;
	fma.rn.f64 	%fd188, %fd132, %fd187, %fd182;
	fma.rn.f64 	%fd189, %fd132, %fd188, %fd181;
	ld.const.f64 	%fd190, [ce+96];
	ld.const.f64 	%fd191, [ce+216];
	ld.const.f64 	%fd192, [ce+336];
	ld.const.f64 	%fd193, [ce+456];
	fma.rn.f64 	%fd194, %fd130, %fd193, %fd192;
	fma.rn.f64 	%fd195, %fd130, %fd194, %fd191;
	fma.rn.f64 	%fd196, %fd130, %fd195, %fd190;
	mul.f64 	%fd7, %fd130, %fd196;
	add.f64 	%fd197, %fd189, %fd7;
	ld.const.f64 	%fd198, [ce+136];
	ld.const.f64 	%fd199, [ce+256];
	ld.const.f64 	%fd200, [ce+376];
	ld.const.f64 	%fd201, [ce+496];
	fma.rn.f64 	%fd202, %fd127, %fd201, %fd200;
	fma.rn.f64 	%fd203, %fd127, %fd202, %fd199;
	fma.rn.f64 	%fd204, %fd127, %fd203, %fd198;
	mul.f64 	%fd8, %fd127, %fd204;
	add.f64 	%fd647, %fd197, %fd8;
	ld.const.f64 	%fd205, [ce+24];
	ld.const.f64 	%fd206, [ce+64];
	ld.const.f64 	%fd207, [ce+184];
	ld.const.f64 	%fd208, [ce+304];
	ld.const.f64 	%fd209, [ce+424];
	fma.rn.f64 	%fd210, %fd132, %fd209, %fd208;
	fma.rn.f64 	%fd211, %fd132, %fd210, %fd207;
	fma.rn.f64 	%fd212, %fd132, %fd211, %fd206;
	fma.rn.f64 	%fd213, %fd132, %fd212, %fd205;
	ld.const.f64 	%fd214, [ce+104];
	ld.const.f64 	%fd215, [ce+224];
	ld.const.f64 	%fd216, [ce+344];
	ld.const.f64 	%fd217, [ce+464];
	fma.rn.f64 	%fd218, %fd130, %fd217, %fd216;
	fma.rn.f64 	%fd219, %fd130, %fd218, %fd215;
	fma.rn.f64 	%fd220, %fd130, %fd219, %fd214;
	mul.f64 	%fd10, %fd130, %fd220;
	add.f64 	%fd221, %fd213, %fd10;
	ld.const.f64 	%fd222, [ce+144];
	ld.const.f64 	%fd223, [ce+264];
	ld.const.f64 	%fd224, [ce+384];
	ld.const.f64 	%fd225, [ce+504];
	fma.rn.f64 	%fd226, %fd127, %fd225, %fd224;
	fma.rn.f64 	%fd227, %fd127, %fd226, %fd223;
	fma.rn.f64 	%fd228, %fd127, %fd227, %fd222;
	mul.f64 	%fd11, %fd127, %fd228;
	add.f64 	%fd646, %fd221, %fd11;
	ld.const.f64 	%fd229, [ce+32];
	ld.const.f64 	%fd230, [ce+72];
	ld.const.f64 	%fd231, [ce+192];
	ld.const.f64 	%fd232, [ce+312];
	ld.const.f64 	%fd233, [ce+432];
	fma.rn.f64 	%fd234, %fd132, %fd233, %fd232;
	fma.rn.f64 	%fd235, %fd132, %fd234, %fd231;
	fma.rn.f64 	%fd236, %fd132, %fd235, %fd230;
	fma.rn.f64 	%fd237, %fd132, %fd236, %fd229;
	ld.const.f64 	%fd238, [ce+112];
	ld.const.f64 	%fd239, [ce+232];
	ld.const.f64 	%fd240, [ce+352];
	ld.const.f64 	%fd241, [ce+472];
	fma.rn.f64 	%fd242, %fd130, %fd241, %fd240;
	fma.rn.f64 	%fd243, %fd130, %fd242, %fd239;
	fma.rn.f64 	%fd244, %fd130, %fd243, %fd238;
	mul.f64 	%fd13, %fd130, %fd244;
	add.f64 	%fd245, %fd237, %fd13;
	ld.const.f64 	%fd246, [ce+152];
	ld.const.f64 	%fd247, [ce+272];
	ld.const.f64 	%fd248, [ce+392];
	ld.const.f64 	%fd249, [ce+512];
	fma.rn.f64 	%fd250, %fd127, %fd249, %fd248;
	fma.rn.f64 	%fd251, %fd127, %fd250, %fd247;
	fma.rn.f64 	%fd252, %fd127, %fd251, %fd246;
	mul.f64 	%fd14, %fd127, %fd252;
	add.f64 	%fd645, %fd245, %fd14;
	rcp.rn.f64 	%fd16, %fd649;
	mul.f64 	%fd668, %fd16, %fd648;
	mul.f64 	%fd675, %fd668, %fd668;
	fma.rn.f64 	%fd253, %fd131, %fd137, %fd136;
	fma.rn.f64 	%fd254, %fd131, %fd253, %fd135;
	fma.rn.f64 	%fd255, %fd131, %fd254, %fd134;
	fma.rn.f64 	%fd256, %fd131, %fd255, %fd133;
	add.f64 	%fd257, %fd256, %fd1;
	add.f64 	%fd644, %fd257, %fd2;
	fma.rn.f64 	%fd258, %fd131, %fd161, %fd160;
	fma.rn.f64 	%fd259, %fd131, %fd258, %fd159;
	fma.rn.f64 	%fd260, %fd131, %fd259, %fd158;
	fma.rn.f64 	%fd261, %fd131, %fd260, %fd157;
	add.f64 	%fd262, %fd261, %fd4;
	add.f64 	%fd643, %fd262, %fd5;
	fma.rn.f64 	%fd263, %fd131, %fd185, %fd184;
	fma.rn.f64 	%fd264, %fd131, %fd263, %fd183;
	fma.rn.f64 	%fd265, %fd131, %fd264, %fd182;
	fma.rn.f64 	%fd266, %fd131, %fd265, %fd181;
	add.f64 	%fd267, %fd266, %fd7;
	add.f64 	%fd642, %fd267, %fd8;
	fma.rn.f64 	%fd268, %fd131, %fd209, %fd208;
	fma.rn.f64 	%fd269, %fd131, %fd268, %fd207;
	fma.rn.f64 	%fd270, %fd131, %fd269, %fd206;
	fma.rn.f64 	%fd271, %fd131, %fd270, %fd205;
	add.f64 	%fd272, %fd271, %fd10;
	add.f64 	%fd641, %fd272, %fd11;
	fma.rn.f64 	%fd273, %fd131, %fd233, %fd232;
	fma.rn.f64 	%fd274, %fd131, %fd273, %fd231;
	fma.rn.f64 	%fd275, %fd131, %fd274, %fd230;
	fma.rn.f64 	%fd276, %fd131, %fd275, %fd229;
	add.f64 	%fd277, %fd276, %fd13;
	add.f64 	%fd640, %fd277, %fd14;
	rcp.rn.f64 	%fd24, %fd644;
	mul.f64 	%fd663, %fd24, %fd643;
	mul.f64 	%fd662, %fd24, %fd642;
	mul.f64 	%fd661, %fd24, %fd641;
	add.f64 	%fd278, %fd131, %fd131;
	fma.rn.f64 	%fd279, %fd278, %fd137, %fd136;
	fma.rn.f64 	%fd280, %fd278, %fd279, %fd135;
	fma.rn.f64 	%fd281, %fd278, %fd280, %fd134;
	fma.rn.f64 	%fd282, %fd278, %fd281, %fd133;
	add.f64 	%fd283, %fd282, %fd1;
	add.f64 	%fd680, %fd283, %fd2;
	fma.rn.f64 	%fd284, %fd278, %fd161, %fd160;
	fma.rn.f64 	%fd285, %fd278, %fd284, %fd159;
	fma.rn.f64 	%fd286, %fd278, %fd285, %fd158;
	fma.rn.f64 	%fd287, %fd278, %fd286, %fd157;
	add.f64 	%fd288, %fd287, %fd4;
	add.f64 	%fd679, %fd288, %fd5;
	fma.rn.f64 	%fd289, %fd278, %fd185, %fd184;
	fma.rn.f64 	%fd290, %fd278, %fd289, %fd183;
	fma.rn.f64 	%fd291, %fd278, %fd290, %fd182;
	fma.rn.f64 	%fd292, %fd278, %fd291, %fd181;
	add.f64 	%fd293, %fd292, %fd7;
	add.f64 	%fd678, %fd293, %fd8;
	fma.rn.f64 	%fd294, %fd278, %fd209, %fd208;
	fma.rn.f64 	%fd295, %fd278, %fd294, %fd207;
	fma.rn.f64 	%fd296, %fd278, %fd295, %fd206;
	fma.rn.f64 	%fd297, %fd278, %fd296, %fd205;
	add.f64 	%fd298, %fd297, %fd10;
	add.f64 	%fd677, %fd298, %fd11;
	fma.rn.f64 	%fd299, %fd278, %fd233, %fd232;
	fma.rn.f64 	%fd300, %fd278, %fd299, %fd231;
	fma.rn.f64 	%fd301, %fd278, %fd300, %fd230;
	fma.rn.f64 	%fd302, %fd278, %fd301, %fd229;
	add.f64 	%fd303, %fd302, %fd13;
	add.f64 	%fd676, %fd303, %fd14;
	rcp.rn.f64 	%fd33, %fd680;
	setp.lt.s32 	%p4, %r52, 3;
	@%p4 bra 	$L__BB1_18;
	ld.param.u32 	%r62, [_Z18exact_rhs_kernel_xPdiii_param_3];
	ld.param.u32 	%r53, [_Z18exact_rhs_kernel_xPdiii_param_1];
	ld.param.u64 	%rd31, [_Z18exact_rhs_kernel_xPdiii_param_0];
	mul.f64 	%fd667, %fd16, %fd647;
	fma.rn.f64 	%fd305, %fd667, %fd667, %fd675;
	mul.f64 	%fd666, %fd16, %fd646;
	fma.rn.f64 	%fd669, %fd666, %fd666, %fd305;
	mul.f64 	%fd673, %fd663, %fd663;
	fma.rn.f64 	%fd306, %fd662, %fd662, %fd673;
	fma.rn.f64 	%fd664, %fd661, %fd661, %fd306;
	mul.f64 	%fd657, %fd33, %fd678;
	mul.f64 	%fd658, %fd33, %fd679;
	mul.f64 	%fd670, %fd658, %fd658;
	fma.rn.f64 	%fd307, %fd657, %fd657, %fd670;
	mul.f64 	%fd656, %fd33, %fd677;
	fma.rn.f64 	%fd659, %fd656, %fd656, %fd307;
	cvta.to.global.u64 	%rd7, %rd31;
	mul.f64 	%fd308, %fd657, %fd678;
	fma.rn.f64 	%fd309, %fd658, %fd679, %fd308;
	fma.rn.f64 	%fd310, %fd656, %fd677, %fd309;
	mul.f64 	%fd671, %fd310, 0d3FE0000000000000;
	mul.f64 	%fd311, %fd662, %fd642;
	fma.rn.f64 	%fd312, %fd663, %fd643, %fd311;
	fma.rn.f64 	%fd313, %fd661, %fd641, %fd312;
	mul.f64 	%fd672, %fd313, 0d3FE0000000000000;
	mul.f64 	%fd314, %fd667, %fd647;
	fma.rn.f64 	%fd315, %fd668, %fd648, %fd314;
	fma.rn.f64 	%fd316, %fd666, %fd646, %fd315;
	mul.f64 	%fd674, %fd316, 0d3FE0000000000000;
	mad.lo.s32 	%r31, %r13, %r8, %r19;
	mul.lo.s32 	%r32, %r31, %r53;
	mul.wide.s32 	%rd8, %r32, 8;
	add.s64 	%rd1, %rd7, %rd8;
	add.s32 	%r33, %r62, %r13;
	mad.lo.s32 	%r34, %r33, %r8, %r19;
	mul.lo.s32 	%r35, %r34, %r53;
	mul.wide.s32 	%rd9, %r35, 8;
	add.s64 	%rd2, %rd7, %rd9;
	add.s32 	%r36, %r33, %r62;
	mad.lo.s32 	%r37, %r36, %r8, %r19;
	mul.lo.s32 	%r38, %r37, %r53;
	mul.wide.s32 	%rd10, %r38, 8;
	add.s64 	%rd3, %rd7, %rd10;
	add.s32 	%r39, %r36, %r62;
	mad.lo.s32 	%r40, %r39, %r8, %r19;
	mul.lo.s32 	%r41, %r40, %r53;
	mul.wide.s32 	%rd11, %r41, 8;
	add.s64 	%rd4, %rd7, %rd11;
	add.s32 	%r42, %r39, %r62;
	mad.lo.s32 	%r43, %r42, %r8, %r19;
	mul.lo.s32 	%r44, %r43, %r53;
	mul.wide.s32 	%rd12, %r44, 8;
	add.s64 	%rd5, %rd7, %rd12;
	mul.f64 	%fd655, %fd33, %fd676;
	mul.f64 	%fd660, %fd24, %fd640;
	mul.f64 	%fd665, %fd16, %fd645;
	mov.b32 	%r63, 1;
	ld.const.f64 	%fd371, [tx2];
	ld.const.f64 	%fd378, [dx1tx1];
	ld.const.f64 	%fd391, [xxcon1];
	ld.const.f64 	%fd396, [dx2tx1];
	ld.const.f64 	%fd405, [xxcon2];
	ld.const.f64 	%fd410, [dx3tx1];
	ld.const.f64 	%fd423, [dx4tx1];
	ld.const.f64 	%fd438, [xxcon3];
	mul.f64 	%fd439, %fd438, 0d3FE0000000000000;
	ld.const.f64 	%fd444, [xxcon4];
	ld.const.f64 	%fd449, [xxcon5];
	ld.const.f64 	%fd454, [dx5tx1];
$L__BB1_3:
	mov.f64 	%fd92, %fd673;
	mov.f64 	%fd90, %fd672;
	mov.f64 	%fd672, %fd671;
	mov.f64 	%fd673, %fd670;
	mov.f64 	%fd84, %fd664;
	mov.f64 	%fd83, %fd663;
	mov.f64 	%fd82, %fd662;
	mov.f64 	%fd81, %fd661;
	mov.f64 	%fd80, %fd660;
	mov.f64 	%fd664, %fd659;
	mov.f64 	%fd663, %fd658;
	mov.f64 	%fd662, %fd657;
	mov.f64 	%fd661, %fd656;
	mov.f64 	%fd660, %fd655;
	mov.f64 	%fd69, %fd649;
	mov.f64 	%fd68, %fd648;
	mov.f64 	%fd67, %fd647;
	mov.f64 	%fd66, %fd646;
	mov.f64 	%fd65, %fd645;
	mov.f64 	%fd649, %fd644;
	mov.f64 	%fd648, %fd643;
	mov.f64 	%fd647, %fd642;
	mov.f64 	%fd646, %fd641;
	mov.f64 	%fd645, %fd640;
	mov.f64 	%fd644, %fd680;
	mov.f64 	%fd643, %fd679;
	mov.f64 	%fd642, %fd678;
	mov.f64 	%fd641, %fd677;
	mov.f64 	%fd640, %fd676;
	ld.param.u32 	%r54, [_Z18exact_rhs_kernel_xPdiii_param_1];
	add.s32 	%r45, %r63, 2;
	setp.ge.s32 	%p5, %r45, %r54;
	@%p5 bra 	$L__BB1_5;
	add.s32 	%r46, %r63, 2;
	cvt.rn.f64.u32 	%fd317, %r46;
	ld.const.f64 	%fd318, [dnxm1];
	mul.f64 	%fd319, %fd318, %fd317;
	ld.const.f64 	%fd320, [ce+400];
	ld.const.f64 	%fd321, [ce+280];
	fma.rn.f64 	%fd322, %fd319, %fd320, %fd321;
	ld.const.f64 	%fd323, [ce+160];
	fma.rn.f64 	%fd324, %fd319, %fd322, %fd323;
	ld.const.f64 	%fd325, [ce+40];
	fma.rn.f64 	%fd326, %fd319, %fd324, %fd325;
	ld.const.f64 	%fd327, [ce];
	fma.rn.f64 	%fd328, %fd319, %fd326, %fd327;
	add.f64 	%fd329, %fd328, %fd1;
	add.f64 	%fd680, %fd329, %fd2;
	ld.const.f64 	%fd330, [ce+408];
	ld.const.f64 	%fd331, [ce+288];
	fma.rn.f64 	%fd332, %fd319, %fd330, %fd331;
	ld.const.f64 	%fd333, [ce+168];
	fma.rn.f64 	%fd334, %fd319, %fd332, %fd333;
	ld.const.f64 	%fd335, [ce+48];
	fma.rn.f64 	%fd336, %fd319, %fd334, %fd335;
	ld.const.f64 	%fd337, [ce+8];
	fma.rn.f64 	%fd338, %fd319, %fd336, %fd337;
	add.f64 	%fd339, %fd338, %fd4;
	add.f64 	%fd679, %fd339, %fd5;
	ld.const.f64 	%fd340, [ce+416];
	ld.const.f64 	%fd341, [ce+296];
	fma.rn.f64 	%fd342, %fd319, %fd340, %fd341;
	ld.const.f64 	%fd343, [ce+176];
	fma.rn.f64 	%fd344, %fd319, %fd342, %fd343;
	ld.const.f64 	%fd345, [ce+56];
	fma.rn.f64 	%fd346, %fd319, %fd344, %fd345;
	ld.const.f64 	%fd347, [ce+16];
	fma.rn.f64 	%fd348, %fd319, %fd346, %fd347;
	add.f64 	%fd349, %fd348, %fd7;
	add.f64 	%fd678, %fd349, %fd8;
	ld.const.f64 	%fd350, [ce+424];
	ld.const.f64 	%fd351, [ce+304];
	fma.rn.f64 	%fd352, %fd319, %fd350, %fd351;
	ld.const.f64 	%fd353, [ce+184];
	fma.rn.f64 	%fd354, %fd319, %fd352, %fd353;
	ld.const.f64 	%fd355, [ce+64];
	fma.rn.f64 	%fd356, %fd319, %fd354, %fd355;
	ld.const.f64 	%fd357, [ce+24];
	fma.rn.f64 	%fd358, %fd319, %fd356, %fd357;
	add.f64 	%fd359, %fd358, %fd10;
	add.f64 	%fd677, %fd359, %fd11;
	ld.const.f64 	%fd360, [ce+432];
	ld.const.f64 	%fd361, [ce+312];
	fma.rn.f64 	%fd362, %fd319, %fd360, %fd361;
	ld.const.f64 	%fd363, [ce+192];
	fma.rn.f64 	%fd364, %fd319, %fd362, %fd363;
	ld.const.f64 	%fd365, [ce+72];
	fma.rn.f64 	%fd366, %fd319, %fd364, %fd365;
	ld.const.f64 	%fd367, [ce+32];
	fma.rn.f64 	%fd368, %fd319, %fd366, %fd367;
	add.f64 	%fd369, %fd368, %fd13;
	add.f64 	%fd676, %fd369, %fd14;
$L__BB1_5:
	sub.f64 	%fd370, %fd643, %fd68;
	mul.f64 	%fd372, %fd371, %fd370;
	mov.f64 	%fd373, 0d0000000000000000;
	sub.f64 	%fd374, %fd373, %fd372;
	add.f64 	%fd375, %fd649, %fd649;
	sub.f64 	%fd376, %fd644, %fd375;
	add.f64 	%fd377, %fd69, %fd376;
	fma.rn.f64 	%fd106, %fd378, %fd377, %fd374;
	sub.f64 	%fd379, %fd640, %fd672;
	mul.f64 	%fd380, %fd379, 0d3FD999999999999A;
	fma.rn.f64 	%fd381, %fd643, %fd663, %fd380;
	sub.f64 	%fd382, %fd65, %fd674;
	mul.f64 	%fd383, %fd382, 0d3FD999999999999A;
	fma.rn.f64 	%fd384, %fd68, %fd668, %fd383;
	sub.f64 	%fd385, %fd381, %fd384;
	mul.f64 	%fd386, %fd371, %fd385;
	sub.f64 	%fd387, %fd373, %fd386;
	add.f64 	%fd388, %fd83, %fd83;
	sub.f64 	%fd389, %fd663, %fd388;
	add.f64 	%fd390, %fd668, %fd389;
	fma.rn.f64 	%fd392, %fd391, %fd390, %fd387;
	add.f64 	%fd393, %fd648, %fd648;
	sub.f64 	%fd394, %fd643, %fd393;
	add.f64 	%fd395, %fd68, %fd394;
	fma.rn.f64 	%fd107, %fd396, %fd395, %fd392;
	mul.f64 	%fd397, %fd642, %fd663;
	mul.f64 	%fd398, %fd67, %fd668;
	sub.f64 	%fd399, %fd397, %fd398;
	mul.f64 	%fd400, %fd371, %fd399;
	sub.f64 	%fd401, %fd373, %fd400;
	add.f64 	%fd402, %fd82, %fd82;
	sub.f64 	%fd403, %fd662, %fd402;
	add.f64 	%fd404, %fd667, %fd403;
	fma.rn.f64 	%fd406, %fd405, %fd404, %fd401;
	add.f64 	%fd407, %fd647, %fd647;
	sub.f64 	%fd408, %fd642, %fd407;
	add.f64 	%fd409, %fd67, %fd408;
	fma.rn.f64 	%fd108, %fd410, %fd409, %fd406;
	mul.f64 	%fd411, %fd641, %fd663;
	mul.f64 	%fd412, %fd66, %fd668;
	sub.f64 	%fd413, %fd411, %fd412;
	mul.f64 	%fd414, %fd371, %fd413;
	sub.f64 	%fd415, %fd373, %fd414;
	add.f64 	%fd416, %fd81, %fd81;
	sub.f64 	%fd417, %fd661, %fd416;
	add.f64 	%fd418, %fd666, %fd417;
	fma.rn.f64 	%fd419, %fd405, %fd418, %fd415;
	add.f64 	%fd420, %fd646, %fd646;
	sub.f64 	%fd421, %fd641, %fd420;
	add.f64 	%fd422, %fd66, %fd421;
	fma.rn.f64 	%fd109, %fd423, %fd422, %fd419;
	mul.f64 	%fd424, %fd640, 0d3FF6666666666666;
	mul.f64 	%fd425, %fd672, 0d3FD999999999999A;
	sub.f64 	%fd426, %fd424, %fd425;
	mul.f64 	%fd427, %fd663, %fd426;
	mul.f64 	%fd428, %fd65, 0d3FF6666666666666;
	mul.f64 	%fd429, %fd674, 0d3FD999999999999A;
	sub.f64 	%fd430, %fd428, %fd429;
	mul.f64 	%fd431, %fd668, %fd430;
	sub.f64 	%fd432, %fd427, %fd431;
	mul.f64 	%fd433, %fd371, %fd432;
	sub.f64 	%fd434, %fd373, %fd433;
	add.f64 	%fd435, %fd84, %fd84;
	sub.f64 	%fd436, %fd664, %fd435;
	add.f64 	%fd437, %fd669, %fd436;
	fma.rn.f64 	%fd440, %fd439, %fd437, %fd434;
	add.f64 	%fd441, %fd92, %fd92;
	sub.f64 	%fd442, %fd673, %fd441;
	add.f64 	%fd443, %fd675, %fd442;
	fma.rn.f64 	%fd445, %fd444, %fd443, %fd440;
	add.f64 	%fd446, %fd80, %fd80;
	sub.f64 	%fd447, %fd660, %fd446;
	add.f64 	%fd448, %fd665, %fd447;
	fma.rn.f64 	%fd450, %fd449, %fd448, %fd445;
	add.f64 	%fd451, %fd645, %fd645;
	sub.f64 	%fd452, %fd640, %fd451;
	add.f64 	%fd453, %fd65, %fd452;
	fma.rn.f64 	%fd110, %fd454, %fd453, %fd450;
	setp.eq.s32 	%p6, %r63, 2;
	@%p6 bra 	$L__BB1_8;
	setp.ne.s32 	%p7, %r63, 1;
	@%p7 bra 	$L__BB1_9;
	mul.f64 	%fd495, %fd649, 0d4014000000000000;
	mul.f64 	%fd496, %fd644, 0d4010000000000000;
	sub.f64 	%fd497, %fd495, %fd496;
	add.f64 	%fd498, %fd680, %fd497;
	mul.f64 	%fd499, %fd498, 0d3FD0000000000000;
	sub.f64 	%fd500, %fd106, %fd499;
	st.global.f64 	[%rd1+8], %fd500;
	mul.f64 	%fd501, %fd648, 0d4014000000000000;
	mul.f64 	%fd502, %fd643, 0d4010000000000000;
	sub.f64 	%fd503, %fd501, %fd502;
	add.f64 	%fd504, %fd679, %fd503;
	mul.f64 	%fd505, %fd504, 0d3FD0000000000000;
	sub.f64 	%fd506, %fd107, %fd505;
	st.global.f64 	[%rd2+8], %fd506;
	mul.f64 	%fd507, %fd647, 0d4014000000000000;
	mul.f64 	%fd508, %fd642, 0d4010000000000000;
	sub.f64 	%fd509, %fd507, %fd508;
	add.f64 	%fd510, %fd678, %fd509;
	mul.f64 	%fd511, %fd510, 0d3FD0000000000000;
	sub.f64 	%fd512, %fd108, %fd511;
	st.global.f64 	[%rd3+8], %fd512;
	mul.f64 	%fd513, %fd646, 0d4014000000000000;
	mul.f64 	%fd514, %fd641, 0d4010000000000000;
	sub.f64 	%fd515, %fd513, %fd514;
	add.f64 	%fd516, %fd677, %fd515;
	mul.f64 	%fd517, %fd516, 0d3FD0000000000000;
	sub.f64 	%fd518, %fd109, %fd517;
	st.global.f64 	[%rd4+8], %fd518;
	mul.f64 	%fd519, %fd645, 0d4014000000000000;
	mul.f64 	%fd520, %fd640, 0d4010000000000000;
	sub.f64 	%fd521, %fd519, %fd520;
	add.f64 	%fd522, %fd676, %fd521;
	mul.f64 	%fd523, %fd522, 0d3FD0000000000000;
	sub.f64 	%fd524, %fd110, %fd523;
	st.global.f64 	[%rd5+8], %fd524;
	bra.uni 	$L__BB1_15;
$L__BB1_8:
	mul.f64 	%fd455, %fd69, 0d4010000000000000;
	mul.f64 	%fd456, %fd649, 0d4018000000000000;
	sub.f64 	%fd457, %fd456, %fd455;
	mul.f64 	%fd458, %fd644, 0d4010000000000000;
	sub.f64 	%fd459, %fd457, %fd458;
	add.f64 	%fd460, %fd680, %fd459;
	mul.f64 	%fd461, %fd460, 0d3FD0000000000000;
	sub.f64 	%fd462, %fd106, %fd461;
	st.global.f64 	[%rd1+16], %fd462;
	mul.f64 	%fd463, %fd68, 0d4010000000000000;
	mul.f64 	%fd464, %fd648, 0d4018000000000000;
	sub.f64 	%fd465, %fd464, %fd463;
	mul.f64 	%fd466, %fd643, 0d4010000000000000;
	sub.f64 	%fd467, %fd465, %fd466;
	add.f64 	%fd468, %fd679, %fd467;
	mul.f64 	%fd469, %fd468, 0d3FD0000000000000;
	sub.f64 	%fd470, %fd107, %fd469;
	st.global.f64 	[%rd2+16], %fd470;
	mul.f64 	%fd471, %fd67, 0d4010000000000000;
	mul.f64 	%fd472, %fd647, 0d4018000000000000;
	sub.f64 	%fd473, %fd472, %fd471;
	mul.f64 	%fd474, %fd642, 0d4010000000000000;
	sub.f64 	%fd475, %fd473, %fd474;
	add.f64 	%fd476, %fd678, %fd475;
	mul.f64 	%fd477, %fd476, 0d3FD0000000000000;
	sub.f64 	%fd478, %fd108, %fd477;
	st.global.f64 	[%rd3+16], %fd478;
	mul.f64 	%fd479, %fd66, 0d4010000000000000;
	mul.f64 	%fd480, %fd646, 0d4018000000000000;
	sub.f64 	%fd481, %fd480, %fd479;
	mul.f64 	%fd482, %fd641, 0d4010000000000000;
	sub.f64 	%fd483, %fd481, %fd482;
	add.f64 	%fd484, %fd677, %fd483;
	mul.f64 	%fd485, %fd484, 0d3FD0000000000000;
	sub.f64 	%fd486, %fd109, %fd485;
	st.global.f64 	[%rd4+16], %fd486;
	mul.f64 	%fd487, %fd65, 0d4010000000000000;
	mul.f64 	%fd488, %fd645, 0d4018000000000000;
	sub.f64 	%fd489, %fd488, %fd487;
	mul.f64 	%fd490, %fd640, 0d4010000000000000;
	sub.f64 	%fd491, %fd489, %fd490;
	add.f64 	%fd492, %fd676, %fd491;
	mul.f64 	%fd493, %fd492, 0d3FD0000000000000;
	sub.f64 	%fd494, %fd110, %fd493;
	st.global.f64 	[%rd5+16], %fd494;
	bra.uni 	$L__BB1_15;
$L__BB1_9:
	ld.param.u32 	%r55, [_Z18exact_rhs_kernel_xPdiii_param_1];
	setp.lt.u32 	%p8, %r63, 3;
	add.s32 	%r47, %r55, -3;
	setp.ge.s32 	%p9, %r63, %r47;
	or.pred  	%p10, %p8, %p9;
	@%p10 bra 	$L__BB1_11;
	mul.f64 	%fd585, %fd69, 0d4010000000000000;
	sub.f64 	%fd586, %fd74, %fd585;
	fma.rn.f64 	%fd587, %fd649, 0d4018000000000000, %fd586;
	mul.f64 	%fd588, %fd644, 0d4010000000000000;
	sub.f64 	%fd589, %fd587, %fd588;
	add.f64 	%fd590, %fd680, %fd589;
	mul.f64 	%fd591, %fd590, 0d3FD0000000000000;
	sub.f64 	%fd592, %fd106, %fd591;
	mul.wide.s32 	%rd25, %r63, 8;
	add.s64 	%rd26, %rd1, %rd25;
	st.global.f64 	[%rd26], %fd592;
	mul.f64 	%fd593, %fd68, 0d4010000000000000;
	sub.f64 	%fd594, %fd73, %fd593;
	fma.rn.f64 	%fd595, %fd648, 0d4018000000000000, %fd594;
	mul.f64 	%fd596, %fd643, 0d4010000000000000;
	sub.f64 	%fd597, %fd595, %fd596;
	add.f64 	%fd598, %fd679, %fd597;
	mul.f64 	%fd599, %fd598, 0d3FD0000000000000;
	sub.f64 	%fd600, %fd107, %fd599;
	add.s64 	%rd27, %rd2, %rd25;
	st.global.f64 	[%rd27], %fd600;
	mul.f64 	%fd601, %fd67, 0d4010000000000000;
	sub.f64 	%fd602, %fd72, %fd601;
	fma.rn.f64 	%fd603, %fd647, 0d4018000000000000, %fd602;
	mul.f64 	%fd604, %fd642, 0d4010000000000000;
	sub.f64 	%fd605, %fd603, %fd604;
	add.f64 	%fd606, %fd678, %fd605;
	mul.f64 	%fd607, %fd606, 0d3FD0000000000000;
	sub.f64 	%fd608, %fd108, %fd607;
	add.s64 	%rd28, %rd3, %rd25;
	st.global.f64 	[%rd28], %fd608;
	mul.f64 	%fd609, %fd66, 0d4010000000000000;
	sub.f64 	%fd610, %fd71, %fd609;
	fma.rn.f64 	%fd611, %fd646, 0d4018000000000000, %fd610;
	mul.f64 	%fd612, %fd641, 0d4010000000000000;
	sub.f64 	%fd613, %fd611, %fd612;
	add.f64 	%fd614, %fd677, %fd613;
	mul.f64 	%fd615, %fd614, 0d3FD0000000000000;
	sub.f64 	%fd616, %fd109, %fd615;
	add.s64 	%rd29, %rd4, %rd25;
	st.global.f64 	[%rd29], %fd616;
	mul.f64 	%fd617, %fd65, 0d4010000000000000;
	sub.f64 	%fd618, %fd70, %fd617;
	fma.rn.f64 	%fd619, %fd645, 0d4018000000000000, %fd618;
	mul.f64 	%fd620, %fd640, 0d4010000000000000;
	sub.f64 	%fd621, %fd619, %fd620;
	add.f64 	%fd622, %fd676, %fd621;
	mul.f64 	%fd623, %fd622, 0d3FD0000000000000;
	sub.f64 	%fd624, %fd110, %fd623;
	add.s64 	%rd30, %rd5, %rd25;
	st.global.f64 	[%rd30], %fd624;
	bra.uni 	$L__BB1_15;
$L__BB1_11:
	ld.param.u32 	%r56, [_Z18exact_rhs_kernel_xPdiii_param_1];
	add.s32 	%r48, %r56, -3;
	setp.ne.s32 	%p11, %r63, %r48;
	@%p11 bra 	$L__BB1_13;
	ld.param.u32 	%r59, [_Z18exact_rhs_kernel_xPdiii_param_1];
	mul.f64 	%fd550, %fd69, 0d4010000000000000;
	sub.f64 	%fd551, %fd74, %fd550;
	fma.rn.f64 	%fd552, %fd649, 0d4018000000000000, %fd551;
	mul.f64 	%fd553, %fd644, 0d4010000000000000;
	sub.f64 	%fd554, %fd552, %fd553;
	mul.f64 	%fd555, %fd554, 0d3FD0000000000000;
	sub.f64 	%fd556, %fd106, %fd555;
	mul.wide.u32 	%rd19, %r59, 8;
	add.s64 	%rd20, %rd1, %rd19;
	st.global.f64 	[%rd20+-24], %fd556;
	mul.f64 	%fd557, %fd68, 0d4010000000000000;
	sub.f64 	%fd558, %fd73, %fd557;
	fma.rn.f64 	%fd559, %fd648, 0d4018000000000000, %fd558;
	mul.f64 	%fd560, %fd643, 0d4010000000000000;
	sub.f64 	%fd561, %fd559, %fd560;
	mul.f64 	%fd562, %fd561, 0d3FD0000000000000;
	sub.f64 	%fd563, %fd107, %fd562;
	add.s64 	%rd21, %rd2, %rd19;
	st.global.f64 	[%rd21+-24], %fd563;
	mul.f64 	%fd564, %fd67, 0d4010000000000000;
	sub.f64 	%fd565, %fd72, %fd564;
	fma.rn.f64 	%fd566, %fd647, 0d4018000000000000, %fd565;
	mul.f64 	%fd567, %fd642, 0d4010000000000000;
	sub.f64 	%fd568, %fd566, %fd567;
	mul.f64 	%fd569, %fd568, 0d3FD0000000000000;
	sub.f64 	%fd570, %fd108, %fd569;
	add.s64 	%rd22, %rd3, %rd19;
	st.global.f64 	[%rd22+-24], %fd570;
	mul.f64 	%fd571, %fd66, 0d4010000000000000;
	sub.f64 	%fd572, %fd71, %fd571;
	fma.rn.f64 	%fd573, %fd646, 0d4018000000000000, %fd572;
	mul.f64 	%fd574, %fd641, 0d4010000000000000;
	sub.f64 	%fd575, %fd573, %fd574;
	mul.f64 	%fd576, %fd575, 0d3FD0000000000000;
	sub.f64 	%fd577, %fd109, %fd576;
	add.s64 	%rd23, %rd4, %rd19;
	st.global.f64 	[%rd23+-24], %fd577;
	mul.f64 	%fd578, %fd65, 0d4010000000000000;
	sub.f64 	%fd579, %fd70, %fd578;
	fma.rn.f64 	%fd580, %fd645, 0d4018000000000000, %fd579;
	mul.f64 	%fd581, %fd640, 0d4010000000000000;
	sub.f64 	%fd582, %fd580, %fd581;
	mul.f64 	%fd583, %fd582, 0d3FD0000000000000;
	sub.f64 	%fd584, %fd110, %fd583;
	add.s64 	%rd24, %rd5, %rd19;
	st.global.f64 	[%rd24+-24], %fd584;
	bra.uni 	$L__BB1_15;
$L__BB1_13:
	ld.param.u32 	%r57, [_Z18exact_rhs_kernel_xPdiii_param_1];
	add.s32 	%r49, %r57, -2;
	setp.ne.s32 	%p12, %r63, %r49;
	@%p12 bra 	$L__BB1_15;
	ld.param.u32 	%r58, [_Z18exact_rhs_kernel_xPdiii_param_1];
	mul.f64 	%fd525, %fd69, 0d4010000000000000;
	sub.f64 	%fd526, %fd74, %fd525;
	fma.rn.f64 	%fd527, %fd649, 0d4014000000000000, %fd526;
	mul.f64 	%fd528, %fd527, 0d3FD0000000000000;
	sub.f64 	%fd529, %fd106, %fd528;
	mul.wide.u32 	%rd13, %r58, 8;
	add.s64 	%rd14, %rd1, %rd13;
	st.global.f64 	[%rd14+-16], %fd529;
	mul.f64 	%fd530, %fd68, 0d4010000000000000;
	sub.f64 	%fd531, %fd73, %fd530;
	fma.rn.f64 	%fd532, %fd648, 0d4014000000000000, %fd531;
	mul.f64 	%fd533, %fd532, 0d3FD0000000000000;
	sub.f64 	%fd534, %fd107, %fd533;
	add.s64 	%rd15, %rd2, %rd13;
	st.global.f64 	[%rd15+-16], %fd534;
	mul.f64 	%fd535, %fd67, 0d4010000000000000;
	sub.f64 	%fd536, %fd72, %fd535;
	fma.rn.f64 	%fd537, %fd647, 0d4014000000000000, %fd536;
	mul.f64 	%fd538, %fd537, 0d3FD0000000000000;
	sub.f64 	%fd539, %fd108, %fd538;
	add.s64 	%rd16, %rd3, %rd13;
	st.global.f64 	[%rd16+-16], %fd539;
	mul.f64 	%fd540, %fd66, 0d4010000000000000;
	sub.f64 	%fd541, %fd71, %fd540;
	fma.rn.f64 	%fd542, %fd646, 0d4014000000000000, %fd541;
	mul.f64 	%fd543, %fd542, 0d3FD0000000000000;
	sub.f64 	%fd544, %fd109, %fd543;
	add.s64 	%rd17, %rd4, %rd13;
	st.global.f64 	[%rd17+-16], %fd544;
	mul.f64 	%fd545, %fd65, 0d4010000000000000;
	sub.f64 	%fd546, %fd70, %fd545;
	fma.rn.f64 	%fd547, %fd645, 0d4014000000000000, %fd546;
	mul.f64 	%fd548, %fd547, 0d3FD0000000000000;
	sub.f64 	%fd549, %fd110, %fd548;
	add.s64 	%rd18, %rd5, %rd13;
	st.global.f64 	[%rd18+-16], %fd549;
$L__BB1_15:
	ld.param.u32 	%r60, [_Z18exact_rhs_kernel_xPdiii_param_1];
	add.s32 	%r50, %r60, -2;
	setp.ge.s32 	%p13, %r63, %r50;
	mov.f64 	%fd655, %fd660;
	mov.f64 	%fd656, %fd661;
	mov.f64 	%fd657, %fd662;
	mov.f64 	%fd658, %fd663;
	mov.f64 	%fd659, %fd664;
	mov.f64 	%fd670, %fd673;
	mov.f64 	%fd671, %fd672;
	@%p13 bra 	$L__BB1_17;
	rcp.rn.f64 	%fd625, %fd680;
	mul.f64 	%fd658, %fd625, %fd679;
	mul.f64 	%fd657, %fd625, %fd678;
	mul.f64 	%fd656, %fd625, %fd677;
	mul.f64 	%fd655, %fd625, %fd676;
	mul.f64 	%fd670, %fd658, %fd658;
	fma.rn.f64 	%fd626, %fd657, %fd657, %fd670;
	fma.rn.f64 	%fd659, %fd656, %fd656, %fd626;
	mul.f64 	%fd627, %fd657, %fd678;
	fma.rn.f64 	%fd628, %fd658, %fd679, %fd627;
	fma.rn.f64 	%fd629, %fd656, %fd677, %fd628;
	mul.f64 	%fd671, %fd629, 0d3FE0000000000000;
$L__BB1_17:
	ld.param.u32 	%r61, [_Z18exact_rhs_kernel_xPdiii_param_1];
	add.s32 	%r4, %r63, 1;
	add.s32 	%r51, %r61, -2;
	setp.ne.s32 	%p14, %r63, %r51;
	mov.f64 	%fd70, %fd65;
	mov.f64 	%fd71, %fd66;
	mov.f64 	%fd72, %fd67;
	mov.f64 	%fd73, %fd68;
	mov.f64 	%fd74, %fd69;
	mov.f64 	%fd665, %fd80;
	mov.f64 	%fd666, %fd81;
	mov.f64 	%fd667, %fd82;
	mov.f64 	%fd668, %fd83;
	mov.f64 	%fd669, %fd84;
	mov.u32 	%r63, %r4;
	mov.f64 	%fd674, %fd90;
	mov.f64 	%fd675, %fd92;
	@%p14 bra 	$L__BB1_3;
$L__BB1_18:
	ret;

}
.entry _Z18exact_rhs_kernel_yPdiii(
	.param .u64 .ptr .align 1 _Z18exact_rhs_kernel_yPdiii_param_0,
	.param .u32 _Z18exact_rhs_kernel_yPdiii_param_1,
	.param .u32 _Z18exact_rhs_kernel_yPdiii_param_2,
	.param .u32 _Z18exact_rhs_kernel_yPdiii_param_3
)
{
	.reg .pred 	%p<15>;
	.reg .b32 	%r<127>;
	.reg .b64 	%rd<131>;
	.reg .b64 	%fd<667>;

	ld.param.u32 	%r25, [_Z18exact_rhs_kernel_yPdiii_param_1];
	ld.param.u32 	%r24, [_Z18exact_rhs_kernel_yPdiii_param_3];
	mov.u32 	%r26, %ctaid.x;
	mov.u32 	%r27, %ntid.x;
	mov.u32 	%r28, %tid.x;
	mad.lo.s32 	%r29, %r26, %r27, %r28;
	add.s32 	%r30, %r29, 1;
	mov.u32 	%r31, %ctaid.y;
	mov.u32 	%r32, %ntid.y;
	mov.u32 	%r33, %tid.y;
	mad.lo.s32 	%r34, %r31, %r32, %r33;
	add.s32 	%r36, %r34, 1;
	add.s32 	%r37, %r24, -1;
	setp.ge.s32 	%p1, %r30, %r37;
	add.s32 	%r38, %r25, -1;
	setp.ge.s32 	%p2, %r36, %r38;
	or.pred  	%p3, %p1, %p2;
	@%p3 bra 	$L__BB2_18;
	ld.param.u32 	%r114, [_Z18exact_rhs_kernel_yPdiii_param_2];
	cvt.rn.f64.s32 	%fd125, %r30;
	ld.const.f64 	%fd126, [dnzm1];
	mul.f64 	%fd127, %fd126, %fd125;
	cvt.rn.f64.u32 	%fd128, %r36;
	ld.const.f64 	%fd129, [dnxm1];
	mul.f64 	%fd130, %fd129, %fd128;
	ld.const.f64 	%fd131, [dnym1];
	mul.f64 	%fd132, %fd131, 0d0000000000000000;
	ld.const.f64 	%fd133, [ce];
	ld.const.f64 	%fd134, [ce+40];
	ld.const.f64 	%fd135, [ce+160];
	ld.const.f64 	%fd136, [ce+280];
	ld.const.f64 	%fd137, [ce+400];
	fma.rn.f64 	%fd138, %fd130, %fd137, %fd136;
	fma.rn.f64 	%fd139, %fd130, %fd138, %fd135;
	fma.rn.f64 	%fd140, %fd130, %fd139, %fd134;
	fma.rn.f64 	%fd1, %fd130, %fd140, %fd133;
	ld.const.f64 	%fd141, [ce+80];
	ld.const.f64 	%fd142, [ce+200];
	ld.const.f64 	%fd143, [ce+320];
	ld.const.f64 	%fd144, [ce+440];
	fma.rn.f64 	%fd145, %fd132, %fd144, %fd143;
	fma.rn.f64 	%fd146, %fd132, %fd145, %fd142;
	fma.rn.f64 	%fd147, %fd132, %fd146, %fd141;
	fma.rn.f64 	%fd148, %fd132, %fd147, %fd1;
	ld.const.f64 	%fd149, [ce+120];
	ld.const.f64 	%fd150, [ce+240];
	ld.const.f64 	%fd151, [ce+360];
	ld.const.f64 	%fd152, [ce+480];
	fma.rn.f64 	%fd153, %fd127, %fd152, %fd151;
	fma.rn.f64 	%fd154, %fd127, %fd153, %fd150;
	fma.rn.f64 	%fd155, %fd127, %fd154, %fd149;
	mul.f64 	%fd2, %fd127, %fd155;
	add.f64 	%fd628, %fd148, %fd2;
	ld.const.f64 	%fd156, [ce+8];
	ld.const.f64 	%fd157, [ce+48];
	ld.const.f64 	%fd158, [ce+168];
	ld.const.f64 	%fd159, [ce+288];
	ld.const.f64 	%fd160, [ce+408];
	fma.rn.f64 	%fd161, %fd130, %fd160, %fd159;
	fma.rn.f64 	%fd162, %fd130, %fd161, %fd158;
	fma.rn.f64 	%fd163, %fd130, %fd162, %fd157;
	fma.rn.f64 	%fd4, %fd130, %fd163, %fd156;
	ld.const.f64 	%fd164, [ce+88];
	ld.const.f64 	%fd165, [ce+208];
	ld.const.f64 	%fd166, [ce+328];
	ld.const.f64 	%fd167, [ce+448];
	fma.rn.f64 	%fd168, %fd132, %fd167, %fd166;
	fma.rn.f64 	%fd169, %fd132, %fd168, %fd165;
	fma.rn.f64 	%fd170, %fd132, %fd169, %fd164;
	fma.rn.f64 	%fd171, %fd132, %fd170, %fd4;
	ld.const.f64 	%fd172, [ce+128];
	ld.const.f64 	%fd173, [ce+248];
	ld.const.f64 	%fd174, [ce+368];
	ld.const.f64 	%fd175, [ce+488];
	fma.rn.f64 	%fd176, %fd127, %fd175, %fd174;
	fma.rn.f64 	%fd177, %fd127, %fd176, %fd173;
	fma.rn.f64 	%fd178, %fd127, %fd177, %fd172;
	mul.f64 	%fd5, %fd127, %fd178;
	add.f64 	%fd627, %fd171, %fd5;
	ld.const.f64 	%fd179, [ce+16];
	ld.const.f64 	%fd180, [ce+56];
	ld.const.f64 	%fd181, [ce+176];
	ld.const.f64 	%fd182, [ce+296];
	ld.const.f64 	%fd183, [ce+416];
	fma.rn.f64 	%fd184, %fd130, %fd183, %fd182;
	fma.rn.f64 	%fd185, %fd130, %fd184, %fd181;
	fma.rn.f64 	%fd186, %fd130, %fd185, %fd180;
	fma.rn.f64 	%fd7, %fd130, %fd186, %fd179;
	ld.const.f64 	%fd187, [ce+96];
	ld.const.f64 	%fd188, [ce+216];
	ld.const.f64 	%fd189, [ce+336];
	ld.const.f64 	%fd190, [ce+456];
	fma.rn.f64 	%fd191, %fd132, %fd190, %fd189;
	fma.rn.f64 	%fd192, %fd132, %fd191, %fd188;
	fma.rn.f64 	%fd193, %fd132, %fd192, %fd187;
	fma.rn.f64 	%fd194, %fd132, %fd193, %fd7;
	ld.const.f64 	%fd195, [ce+136];
	ld.const.f64 	%fd196, [ce+256];
	ld.const.f64 	%fd197, [ce+376];
	ld.const.f64 	%fd198, [ce+496];
	fma.rn.f64 	%fd199, %fd127, %fd198, %fd197;
	fma.rn.f64 	%fd200, %fd127, %fd199, %fd196;
	fma.rn.f64 	%fd201, %fd127, %fd200, %fd195;
	mul.f64 	%fd8, %fd127, %fd201;
	add.f64 	%fd626, %fd194, %fd8;
	ld.const.f64 	%fd202, [ce+24];
	ld.const.f64 	%fd203, [ce+64];
	ld.const.f64 	%fd204, [ce+184];
	ld.const.f64 	%fd205, [ce+304];
	ld.const.f64 	%fd206, [ce+424];
	fma.rn.f64 	%fd207, %fd130, %fd206, %fd205;
	fma.rn.f64 	%fd208, %fd130, %fd207, %fd204;
	fma.rn.f64 	%fd209, %fd130, %fd208, %fd203;
	fma.rn.f64 	%fd10, %fd130, %fd209, %fd202;
	ld.const.f64 	%fd210, [ce+104];
	ld.const.f64 	%fd211, [ce+224];
	ld.const.f64 	%fd212, [ce+344];
	ld.const.f64 	%fd213, [ce+464];
	fma.rn.f64 	%fd214, %fd132, %fd213, %fd212;
	fma.rn.f64 	%fd215, %fd132, %fd214, %fd211;
	fma.rn.f64 	%fd216, %fd132, %fd215, %fd210;
	fma.rn.f64 	%fd217, %fd132, %fd216, %fd10;
	ld.const.f64 	%fd218, [ce+144];
	ld.const.f64 	%fd219, [ce+264];
	ld.const.f64 	%fd220, [ce+384];
	ld.const.f64 	%fd221, [ce+504];
	fma.rn.f64 	%fd222, %fd127, %fd221, %fd220;
	fma.rn.f64 	%fd223, %fd127, %fd222, %fd219;
	fma.rn.f64 	%fd224, %fd127, %fd223, %fd218;
	mul.f64 	%fd11, %fd127, %fd224;
	add.f64 	%fd625, %fd217, %fd11;
	ld.const.f64 	%fd225, [ce+32];
	ld.const.f64 	%fd226, [ce+72];
	ld.const.f64 	%fd227, [ce+192];
	ld.const.f64 	%fd228, [ce+312];
	ld.const.f64 	%fd229, [ce+432];
	fma.rn.f64 	%fd230, %fd130, %fd229, %fd228;
	fma.rn.f64 	%fd231, %fd130, %fd230, %fd227;
	fma.rn.f64 	%fd232, %fd130, %fd231, %fd226;
	fma.rn.f64 	%fd13, %fd130, %fd232, %fd225;
	ld.const.f64 	%fd233, [ce+112];
	ld.const.f64 	%fd234, [ce+232];
	ld.const.f64 	%fd235, [ce+352];
	ld.const.f64 	%fd236, [ce+472];
	fma.rn.f64 	%fd237, %fd132, %fd236, %fd235;
	fma.rn.f64 	%fd238, %fd132, %fd237, %fd234;
	fma.rn.f64 	%fd239, %fd132, %fd238, %fd233;
	fma.rn.f64 	%fd240, %fd132, %fd239, %fd13;
	ld.const.f64 	%fd241, [ce+152];
	ld.const.f64 	%fd242, [ce+272];
	ld.const.f64 	%fd243, [ce+392];
	ld.const.f64 	%fd244, [ce+512];
	fma.rn.f64 	%fd245, %fd127, %fd244, %fd243;
	fma.rn.f64 	%fd246, %fd127, %fd245, %fd242;
	fma.rn.f64 	%fd247, %fd127, %fd246, %fd241;
	mul.f64 	%fd14, %fd127, %fd247;
	add.f64 	%fd624, %fd240, %fd14;
	rcp.rn.f64 	%fd16, %fd628;
	fma.rn.f64 	%fd248, %fd131, %fd144, %fd143;
	fma.rn.f64 	%fd249, %fd131, %fd248, %fd142;
	fma.rn.f64 	%fd250, %fd131, %fd249, %fd141;
	fma.rn.f64 	%fd251, %fd131, %fd250, %fd1;
	add.f64 	%fd623, %fd251, %fd2;
	fma.rn.f64 	%fd252, %fd131, %fd167, %fd166;
	fma.rn.f64 	%fd253, %fd131, %fd252, %fd165;
	fma.rn.f64 	%fd254, %fd131, %fd253, %fd164;
	fma.rn.f64 	%fd255, %fd131, %fd254, %fd4;
	add.f64 	%fd622, %fd255, %fd5;
	fma.rn.f64 	%fd256, %fd131, %fd190, %fd189;
	fma.rn.f64 	%fd257, %fd131, %fd256, %fd188;
	fma.rn.f64 	%fd258, %fd131, %fd257, %fd187;
	fma.rn.f64 	%fd259, %fd131, %fd258, %fd7;
	add.f64 	%fd621, %fd259, %fd8;
	fma.rn.f64 	%fd260, %fd131, %fd213, %fd212;
	fma.rn.f64 	%fd261, %fd131, %fd260, %fd211;
	fma.rn.f64 	%fd262, %fd131, %fd261, %fd210;
	fma.rn.f64 	%fd263, %fd131, %fd262, %fd10;
	add.f64 	%fd620, %fd263, %fd11;
	fma.rn.f64 	%fd264, %fd131, %fd236, %fd235;
	fma.rn.f64 	%fd265, %fd131, %fd264, %fd234;
	fma.rn.f64 	%fd266, %fd131, %fd265, %fd233;
	fma.rn.f64 	%fd267, %fd131, %fd266, %fd13;
	add.f64 	%fd619, %fd267, %fd14;
	rcp.rn.f64 	%fd22, %fd623;
	add.f64 	%fd268, %fd131, %fd131;
	fma.rn.f64 	%fd269, %fd268, %fd144, %fd143;
	fma.rn.f64 	%fd270, %fd268, %fd269, %fd142;
	fma.rn.f64 	%fd271, %fd268, %fd270, %fd141;
	fma.rn.f64 	%fd272, %fd268, %fd271, %fd1;
	add.f64 	%fd659, %fd272, %fd2;
	fma.rn.f64 	%fd273, %fd268, %fd167, %fd166;
	fma.rn.f64 	%fd274, %fd268, %fd273, %fd165;
	fma.rn.f64 	%fd275, %fd268, %fd274, %fd164;
	fma.rn.f64 	%fd276, %fd268, %fd275, %fd4;
	add.f64 	%fd658, %fd276, %fd5;
	fma.rn.f64 	%fd277, %fd268, %fd190, %fd189;
	fma.rn.f64 	%fd278, %fd268, %fd277, %fd188;
	fma.rn.f64 	%fd279, %fd268, %fd278, %fd187;
	fma.rn.f64 	%fd280, %fd268, %fd279, %fd7;
	add.f64 	%fd657, %fd280, %fd8;
	fma.rn.f64 	%fd281, %fd268, %fd213, %fd212;
	fma.rn.f64 	%fd282, %fd268, %fd281, %fd211;
	fma.rn.f64 	%fd283, %fd268, %fd282, %fd210;
	fma.rn.f64 	%fd284, %fd268, %fd283, %fd10;
	add.f64 	%fd656, %fd284, %fd11;
	fma.rn.f64 	%fd285, %fd268, %fd236, %fd235;
	fma.rn.f64 	%fd286, %fd268, %fd285, %fd234;
	fma.rn.f64 	%fd287, %fd268, %fd286, %fd233;
	fma.rn.f64 	%fd288, %fd268, %fd287, %fd13;
	add.f64 	%fd655, %fd288, %fd14;
	rcp.rn.f64 	%fd28, %fd659;
	setp.lt.s32 	%p4, %r114, 3;
	@%p4 bra 	$L__BB2_18;
	ld.param.u32 	%r119, [_Z18exact_rhs_kernel_yPdiii_param_3];
	ld.param.u32 	%r115, [_Z18exact_rhs_kernel_yPdiii_param_2];
	ld.param.u64 	%rd128, [_Z18exact_rhs_kernel_yPdiii_param_0];
	mul.f64 	%fd642, %fd22, %fd622;
	mul.f64 	%fd641, %fd22, %fd621;
	mul.f64 	%fd652, %fd641, %fd641;
	fma.rn.f64 	%fd290, %fd642, %fd642, %fd652;
	mul.f64 	%fd640, %fd22, %fd620;
	fma.rn.f64 	%fd643, %fd640, %fd640, %fd290;
	mul.f64 	%fd637, %fd28, %fd658;
	mul.f64 	%fd636, %fd28, %fd657;
	mul.f64 	%fd649, %fd636, %fd636;
	fma.rn.f64 	%fd291, %fd637, %fd637, %fd649;
	mul.f64 	%fd635, %fd28, %fd656;
	fma.rn.f64 	%fd638, %fd635, %fd635, %fd291;
	mul.f64 	%fd647, %fd16, %fd627;
	mul.f64 	%fd646, %fd16, %fd626;
	mul.f64 	%fd654, %fd646, %fd646;
	fma.rn.f64 	%fd292, %fd647, %fd647, %fd654;
	mul.f64 	%fd645, %fd16, %fd625;
	fma.rn.f64 	%fd648, %fd645, %fd645, %fd292;
	mul.f64 	%fd293, %fd636, %fd657;
	fma.rn.f64 	%fd294, %fd637, %fd658, %fd293;
	fma.rn.f64 	%fd295, %fd635, %fd656, %fd294;
	mul.f64 	%fd650, %fd295, 0d3FE0000000000000;
	mul.f64 	%fd296, %fd641, %fd621;
	fma.rn.f64 	%fd297, %fd642, %fd622, %fd296;
	fma.rn.f64 	%fd298, %fd640, %fd620, %fd297;
	mul.f64 	%fd651, %fd298, 0d3FE0000000000000;
	mul.f64 	%fd299, %fd646, %fd626;
	fma.rn.f64 	%fd300, %fd647, %fd627, %fd299;
	fma.rn.f64 	%fd301, %fd645, %fd625, %fd300;
	mul.f64 	%fd653, %fd301, 0d3FE0000000000000;
	mov.u32 	%r50, %tid.x;
	mov.u32 	%r51, %ctaid.x;
	mov.u32 	%r52, %ntid.x;
	mad.lo.s32 	%r53, %r51, %r52, %r50;
	add.s32 	%r54, %r53, %r119;
	mad.lo.s32 	%r55, %r115, %r53, %r115;
	add.s32 	%r56, %r54, 1;
	mad.lo.s32 	%r57, %r115, %r54, %r115;
	add.s32 	%r58, %r56, %r119;
	mul.lo.s32 	%r59, %r58, %r115;
	add.s32 	%r60, %r58, %r119;
	mul.lo.s32 	%r61, %r60, %r115;
	add.s32 	%r62, %r60, %r119;
	mul.lo.s32 	%r63, %r62, %r115;
	add.s32 	%r64, %r115, -2;
	add.s32 	%r65, %r55, 2;
	mul.lo.s32 	%r66, %r65, %r25;
	cvt.s64.s32 	%rd22, %r66;
	mov.u32 	%r67, %tid.y;
	mov.u32 	%r68, %ctaid.y;
	mov.u32 	%r69, %ntid.y;
	mad.lo.s32 	%r70, %r68, %r69, %r67;
	cvt.u64.u32 	%rd23, %r70;
	add.s64 	%rd24, %rd22, %rd23;
	cvta.to.global.u64 	%rd25, %rd128;
	shl.b64 	%rd26, %rd24, 3;
	add.s64 	%rd1, %rd25, %rd26;
	add.s32 	%r71, %r57, 2;
	mul.lo.s32 	%r72, %r71, %r25;
	cvt.s64.s32 	%rd27, %r72;
	add.s64 	%rd28, %rd27, %rd23;
	shl.b64 	%rd29, %rd28, 3;
	add.s64 	%rd2, %rd25, %rd29;
	add.s32 	%r73, %r59, 2;
	mul.lo.s32 	%r74, %r73, %r25;
	cvt.s64.s32 	%rd30, %r74;
	add.s64 	%rd31, %rd30, %rd23;
	shl.b64 	%rd32, %rd31, 3;
	add.s64 	%rd3, %rd25, %rd32;
	add.s32 	%r75, %r61, 2;
	mul.lo.s32 	%r76, %r75, %r25;
	cvt.s64.s32 	%rd33, %r76;
	add.s64 	%rd34, %rd33, %rd23;
	shl.b64 	%rd35, %rd34, 3;
	add.s64 	%rd4, %rd25, %rd35;
	add.s32 	%r77, %r63, 2;
	mul.lo.s32 	%r78, %r77, %r25;
	cvt.s64.s32 	%rd36, %r78;
	add.s64 	%rd37, %rd36, %rd23;
	shl.b64 	%rd38, %rd37, 3;
	add.s64 	%rd5, %rd25, %rd38;
	sub.s32 	%r79, %r66, %r25;
	cvt.s64.s32 	%rd39, %r79;
	add.s64 	%rd40, %rd39, %rd23;
	shl.b64 	%rd41, %rd40, 3;
	add.s64 	%rd6, %rd25, %rd41;
	sub.s32 	%r80, %r72, %r25;
	cvt.s64.s32 	%rd42, %r80;
	add.s64 	%rd43, %rd42, %rd23;
	shl.b64 	%rd44, %rd43, 3;
	add.s64 	%rd7, %rd25, %rd44;
	sub.s32 	%r81, %r74, %r25;
	cvt.s64.s32 	%rd45, %r81;
	add.s64 	%rd46, %rd45, %rd23;
	shl.b64 	%rd47, %rd46, 3;
	add.s64 	%rd8, %rd25, %rd47;
	sub.s32 	%r82, %r76, %r25;
	cvt.s64.s32 	%rd48, %r82;
	add.s64 	%rd49, %rd48, %rd23;
	shl.b64 	%rd50, %rd49, 3;
	add.s64 	%rd9, %rd25, %rd50;
	sub.s32 	%r83, %r78, %r25;
	cvt.s64.s32 	%rd51, %r83;
	add.s64 	%rd52, %rd51, %rd23;
	shl.b64 	%rd53, %rd52, 3;
	add.s64 	%rd10, %rd25, %rd53;
	add.s32 	%r84, %r55, %r64;
	mul.lo.s32 	%r85, %r84, %r25;
	cvt.s64.s32 	%rd54, %r85;
	add.s64 	%rd55, %rd54, %rd23;
	shl.b64 	%rd56, %rd55, 3;
	add.s64 	%rd11, %rd25, %rd56;
	add.s32 	%r86, %r57, %r64;
	mul.lo.s32 	%r87, %r86, %r25;
	cvt.s64.s32 	%rd57, %r87;
	add.s64 	%rd58, %rd57, %rd23;
	shl.b64 	%rd59, %rd58, 3;
	add.s64 	%rd12, %rd25, %rd59;
	add.s32 	%r88, %r59, %r64;
	mul.lo.s32 	%r89, %r88, %r25;
	cvt.s64.s32 	%rd60, %r89;
	add.s64 	%rd61, %rd60, %rd23;
	shl.b64 	%rd62, %rd61, 3;
	add.s64 	%rd13, %rd25, %rd62;
	add.s32 	%r90, %r61, %r64;
	mul.lo.s32 	%r91, %r90, %r25;
	cvt.s64.s32 	%rd63, %r91;
	add.s64 	%rd64, %rd63, %rd23;
	shl.b64 	%rd65, %rd64, 3;
	add.s64 	%rd14, %rd25, %rd65;
	add.s32 	%r92, %r63, %r64;
	mul.lo.s32 	%r93, %r92, %r25;
	cvt.s64.s32 	%rd66, %r93;
	add.s64 	%rd67, %rd66, %rd23;
	shl.b64 	%rd68, %rd67, 3;
	add.s64 	%rd15, %rd25, %rd68;
	add.s32 	%r94, %r84, -1;
	mul.lo.s32 	%r95, %r94, %r25;
	cvt.s64.s32 	%rd69, %r95;
	add.s64 	%rd70, %rd69, %rd23;
	shl.b64 	%rd71, %rd70, 3;
	add.s64 	%rd16, %rd25, %rd71;
	add.s32 	%r96, %r86, -1;
	mul.lo.s32 	%r97, %r96, %r25;
	cvt.s64.s32 	%rd72, %r97;
	add.s64 	%rd73, %rd72, %rd23;
	shl.b64 	%rd74, %rd73, 3;
	add.s64 	%rd17, %rd25, %rd74;
	add.s32 	%r98, %r88, -1;
	mul.lo.s32 	%r99, %r98, %r25;
	cvt.s64.s32 	%rd75, %r99;
	add.s64 	%rd76, %rd75, %rd23;
	shl.b64 	%rd77, %rd76, 3;
	add.s64 	%rd18, %rd25, %rd77;
	add.s32 	%r100, %r90, -1;
	mul.lo.s32 	%r101, %r100, %r25;
	cvt.s64.s32 	%rd78, %r101;
	add.s64 	%rd79, %rd78, %rd23;
	shl.b64 	%rd80, %rd79, 3;
	add.s64 	%rd19, %rd25, %rd80;
	add.s32 	%r102, %r92, -1;
	mul.lo.s32 	%r103, %r102, %r25;
	cvt.s64.s32 	%rd81, %r103;
	add.s64 	%rd82, %rd81, %rd23;
	shl.b64 	%rd83, %rd82, 3;
	add.s64 	%rd20, %rd25, %rd83;
	add.s32 	%r126, %r115, -4;
	mad.lo.s32 	%r124, %r25, %r63, %r25;
	mad.lo.s32 	%r123, %r25, %r61, %r25;
	mad.lo.s32 	%r122, %r25, %r59, %r25;
	mad.lo.s32 	%r121, %r25, %r57, %r25;
	mad.lo.s32 	%r120, %r25, %r55, %r25;
	mul.f64 	%fd634, %fd28, %fd655;
	mul.f64 	%fd639, %fd22, %fd619;
	mul.f64 	%fd644, %fd16, %fd624;
	mov.b32 	%r125, 2;
	ld.const.f64 	%fd347, [ty2];
	ld.const.f64 	%fd353, [dy1ty1];
	ld.const.f64 	%fd363, [yycon2];
	ld.const.f64 	%fd368, [dy2ty1];
	ld.const.f64 	%fd382, [yycon1];
	ld.const.f64 	%fd387, [dy3ty1];
	ld.const.f64 	%fd401, [dy4ty1];
	ld.const.f64 	%fd417, [yycon3];
	mul.f64 	%fd418, %fd417, 0d3FE0000000000000;
	ld.const.f64 	%fd423, [yycon4];
	ld.const.f64 	%fd428, [yycon5];
	ld.const.f64 	%fd433, [dy5ty1];
$L__BB2_3:
	mov.f64 	%fd92, %fd652;
	mov.f64 	%fd90, %fd651;
	mov.f64 	%fd651, %fd650;
	mov.f64 	%fd652, %fd649;
	mov.f64 	%fd84, %fd643;
	mov.f64 	%fd83, %fd642;
	mov.f64 	%fd82, %fd641;
	mov.f64 	%fd81, %fd640;
	mov.f64 	%fd80, %fd639;
	mov.f64 	%fd643, %fd638;
	mov.f64 	%fd642, %fd637;
	mov.f64 	%fd641, %fd636;
	mov.f64 	%fd640, %fd635;
	mov.f64 	%fd639, %fd634;
	mov.f64 	%fd69, %fd628;
	mov.f64 	%fd68, %fd627;
	mov.f64 	%fd67, %fd626;
	mov.f64 	%fd66, %fd625;
	mov.f64 	%fd65, %fd624;
	mov.f64 	%fd628, %fd623;
	mov.f64 	%fd627, %fd622;
	mov.f64 	%fd626, %fd621;
	mov.f64 	%fd625, %fd620;
	mov.f64 	%fd624, %fd619;
	mov.f64 	%fd623, %fd659;
	mov.f64 	%fd622, %fd658;
	mov.f64 	%fd621, %fd657;
	mov.f64 	%fd620, %fd656;
	mov.f64 	%fd619, %fd655;
	ld.param.u32 	%r116, [_Z18exact_rhs_kernel_yPdiii_param_2];
	add.s32 	%r14, %r125, -1;
	add.s32 	%r125, %r125, 1;
	setp.ge.s32 	%p5, %r125, %r116;
	@%p5 bra 	$L__BB2_5;
	cvt.rn.f64.u32 	%fd302, %r125;
	ld.const.f64 	%fd303, [dnym1];
	mul.f64 	%fd304, %fd303, %fd302;
	ld.const.f64 	%fd305, [ce+440];
	ld.const.f64 	%fd306, [ce+320];
	fma.rn.f64 	%fd307, %fd304, %fd305, %fd306;
	ld.const.f64 	%fd308, [ce+200];
	fma.rn.f64 	%fd309, %fd304, %fd307, %fd308;
	ld.const.f64 	%fd310, [ce+80];
	fma.rn.f64 	%fd311, %fd304, %fd309, %fd310;
	fma.rn.f64 	%fd312, %fd304, %fd311, %fd1;
	add.f64 	%fd659, %fd312, %fd2;
	ld.const.f64 	%fd313, [ce+448];
	ld.const.f64 	%fd314, [ce+328];
	fma.rn.f64 	%fd315, %fd304, %fd313, %fd314;
	ld.const.f64 	%fd316, [ce+208];
	fma.rn.f64 	%fd317, %fd304, %fd315, %fd316;
	ld.const.f64 	%fd318, [ce+88];
	fma.rn.f64 	%fd319, %fd304, %fd317, %fd318;
	fma.rn.f64 	%fd320, %fd304, %fd319, %fd4;
	add.f64 	%fd658, %fd320, %fd5;
	ld.const.f64 	%fd321, [ce+456];
	ld.const.f64 	%fd322, [ce+336];
	fma.rn.f64 	%fd323, %fd304, %fd321, %fd322;
	ld.const.f64 	%fd324, [ce+216];
	fma.rn.f64 	%fd325, %fd304, %fd323, %fd324;
	ld.const.f64 	%fd326, [ce+96];
	fma.rn.f64 	%fd327, %fd304, %fd325, %fd326;
	fma.rn.f64 	%fd328, %fd304, %fd327, %fd7;
	add.f64 	%fd657, %fd328, %fd8;
	ld.const.f64 	%fd329, [ce+464];
	ld.const.f64 	%fd330, [ce+344];
	fma.rn.f64 	%fd331, %fd304, %fd329, %fd330;
	ld.const.f64 	%fd332, [ce+224];
	fma.rn.f64 	%fd333, %fd304, %fd331, %fd332;
	ld.const.f64 	%fd334, [ce+104];
	fma.rn.f64 	%fd335, %fd304, %fd333, %fd334;
	fma.rn.f64 	%fd336, %fd304, %fd335, %fd10;
	add.f64 	%fd656, %fd336, %fd11;
	ld.const.f64 	%fd337, [ce+472];
	ld.const.f64 	%fd338, [ce+352];
	fma.rn.f64 	%fd339, %fd304, %fd337, %fd338;
	ld.const.f64 	%fd340, [ce+232];
	fma.rn.f64 	%fd341, %fd304, %fd339, %fd340;
	ld.const.f64 	%fd342, [ce+112];
	fma.rn.f64 	%fd343, %fd304, %fd341, %fd342;
	fma.rn.f64 	%fd344, %fd304, %fd343, %fd13;
	add.f64 	%fd655, %fd344, %fd14;
$L__BB2_5:
	ld.param.u64 	%rd129, [_Z18exact_rhs_kernel_yPdiii_param_0];
	cvt.s64.s32 	%rd84, %r120;
	mov.u32 	%r104, %tid.y;
	mov.u32 	%r105, %ctaid.y;
	mov.u32 	%r106, %ntid.y;
	mad.lo.s32 	%r107, %r105, %r106, %r104;
	cvt.u64.u32 	%rd85, %r107;
	add.s64 	%rd86, %rd84, %rd85;
	cvta.to.global.u64 	%rd87, %rd129;
	shl.b64 	%rd88, %rd86, 3;
	add.s64 	%rd89, %rd87, %rd88;
	ld.global.f64 	%fd345, [%rd89+8];
	sub.f64 	%fd346, %fd621, %fd67;
	mul.f64 	%fd348, %fd347, %fd346;
	sub.f64 	%fd349, %fd345, %fd348;
	add.f64 	%fd350, %fd628, %fd628;
	sub.f64 	%fd351, %fd623, %fd350;
	add.f64 	%fd352, %fd69, %fd351;
	fma.rn.f64 	%fd106, %fd353, %fd352, %fd349;
	cvt.s64.s32 	%rd90, %r121;
	add.s64 	%rd91, %rd90, %rd85;
	shl.b64 	%rd92, %rd91, 3;
	add.s64 	%rd93, %rd87, %rd92;
	ld.global.f64 	%fd354, [%rd93+8];
	mul.f64 	%fd355, %fd622, %fd641;
	mul.f64 	%fd356, %fd68, %fd646;
	sub.f64 	%fd357, %fd355, %fd356;
	mul.f64 	%fd358, %fd347, %fd357;
	sub.f64 	%fd359, %fd354, %fd358;
	add.f64 	%fd360, %fd83, %fd83;
	sub.f64 	%fd361, %fd642, %fd360;
	add.f64 	%fd362, %fd647, %fd361;
	fma.rn.f64 	%fd364, %fd363, %fd362, %fd359;
	add.f64 	%fd365, %fd627, %fd627;
	sub.f64 	%fd366, %fd622, %fd365;
	add.f64 	%fd367, %fd68, %fd366;
	fma.rn.f64 	%fd107, %fd368, %fd367, %fd364;
	cvt.s64.s32 	%rd94, %r122;
	add.s64 	%rd95, %rd94, %rd85;
	shl.b64 	%rd96, %rd95, 3;
	add.s64 	%rd97, %rd87, %rd96;
	ld.global.f64 	%fd369, [%rd97+8];
	sub.f64 	%fd370, %fd619, %fd651;
	mul.f64 	%fd371, %fd370, 0d3FD999999999999A;
	fma.rn.f64 	%fd372, %fd621, %fd641, %fd371;
	sub.f64 	%fd373, %fd65, %fd653;
	mul.f64 	%fd374, %fd373, 0d3FD999999999999A;
	fma.rn.f64 	%fd375, %fd67, %fd646, %fd374;
	sub.f64 	%fd376, %fd372, %fd375;
	mul.f64 	%fd377, %fd347, %fd376;
	sub.f64 	%fd378, %fd369, %fd377;
	add.f64 	%fd379, %fd82, %fd82;
	sub.f64 	%fd380, %fd641, %fd379;
	add.f64 	%fd381, %fd646, %fd380;
	fma.rn.f64 	%fd383, %fd382, %fd381, %fd378;
	add.f64 	%fd384, %fd626, %fd626;
	sub.f64 	%fd385, %fd621, %fd384;
	add.f64 	%fd386, %fd67, %fd385;
	fma.rn.f64 	%fd108, %fd387, %fd386, %fd383;
	cvt.s64.s32 	%rd98, %r123;
	add.s64 	%rd99, %rd98, %rd85;
	shl.b64 	%rd100, %rd99, 3;
	add.s64 	%rd101, %rd87, %rd100;
	ld.global.f64 	%fd388, [%rd101+8];
	mul.f64 	%fd389, %fd620, %fd641;
	mul.f64 	%fd390, %fd66, %fd646;
	sub.f64 	%fd391, %fd389, %fd390;
	mul.f64 	%fd392, %fd347, %fd391;
	sub.f64 	%fd393, %fd388, %fd392;
	add.f64 	%fd394, %fd81, %fd81;
	sub.f64 	%fd395, %fd640, %fd394;
	add.f64 	%fd396, %fd645, %fd395;
	fma.rn.f64 	%fd397, %fd363, %fd396, %fd393;
	add.f64 	%fd398, %fd625, %fd625;
	sub.f64 	%fd399, %fd620, %fd398;
	add.f64 	%fd400, %fd66, %fd399;
	fma.rn.f64 	%fd109, %fd401, %fd400, %fd397;
	cvt.s64.s32 	%rd102, %r124;
	add.s64 	%rd103, %rd102, %rd85;
	shl.b64 	%rd104, %rd103, 3;
	add.s64 	%rd105, %rd87, %rd104;
	ld.global.f64 	%fd402, [%rd105+8];
	mul.f64 	%fd403, %fd619, 0d3FF6666666666666;
	mul.f64 	%fd404, %fd651, 0d3FD999999999999A;
	sub.f64 	%fd405, %fd403, %fd404;
	mul.f64 	%fd406, %fd641, %fd405;
	mul.f64 	%fd407, %fd65, 0d3FF6666666666666;
	mul.f64 	%fd408, %fd653, 0d3FD999999999999A;
	sub.f64 	%fd409, %fd407, %fd408;
	mul.f64 	%fd410, %fd646, %fd409;
	sub.f64 	%fd411, %fd406, %fd410;
	mul.f64 	%fd412, %fd347, %fd411;
	sub.f64 	%fd413, %fd402, %fd412;
	add.f64 	%fd414, %fd84, %fd84;
	sub.f64 	%fd415, %fd643, %fd414;
	add.f64 	%fd416, %fd648, %fd415;
	fma.rn.f64 	%fd419, %fd418, %fd416, %fd413;
	add.f64 	%fd420, %fd92, %fd92;
	sub.f64 	%fd421, %fd652, %fd420;
	add.f64 	%fd422, %fd654, %fd421;
	fma.rn.f64 	%fd424, %fd423, %fd422, %fd419;
	add.f64 	%fd425, %fd80, %fd80;
	sub.f64 	%fd426, %fd639, %fd425;
	add.f64 	%fd427, %fd644, %fd426;
	fma.rn.f64 	%fd429, %fd428, %fd427, %fd424;
	add.f64 	%fd430, %fd624, %fd624;
	sub.f64 	%fd431, %fd619, %fd430;
	add.f64 	%fd432, %fd65, %fd431;
	fma.rn.f64 	%fd110, %fd433, %fd432, %fd429;
	setp.eq.s32 	%p6, %r14, 2;
	@%p6 bra 	$L__BB2_8;
	setp.ne.s32 	%p7, %r14, 1;
	@%p7 bra 	$L__BB2_9;
	mul.f64 	%fd474, %fd628, 0d4014000000000000;
	mul.f64 	%fd475, %fd623, 0d4010000000000000;
	sub.f64 	%fd476, %fd474, %fd475;
	add.f64 	%fd477, %fd659, %fd476;
	mul.f64 	%fd478, %fd477, 0d3FD0000000000000;
	sub.f64 	%fd479, %fd106, %fd478;
	st.global.f64 	[%rd6+8], %fd479;
	mul.f64 	%fd480, %fd627, 0d4014000000000000;
	mul.f64 	%fd481, %fd622, 0d4010000000000000;
	sub.f64 	%fd482, %fd480, %fd481;
	add.f64 	%fd483, %fd658, %fd482;
	mul.f64 	%fd484, %fd483, 0d3FD0000000000000;
	sub.f64 	%fd485, %fd107, %fd484;
	st.global.f64 	[%rd7+8], %fd485;
	mul.f64 	%fd486, %fd626, 0d4014000000000000;
	mul.f64 	%fd487, %fd621, 0d4010000000000000;
	sub.f64 	%fd488, %fd486, %fd487;
	add.f64 	%fd489, %fd657, %fd488;
	mul.f64 	%fd490, %fd489, 0d3FD0000000000000;
	sub.f64 	%fd491, %fd108, %fd490;
	st.global.f64 	[%rd8+8], %fd491;
	mul.f64 	%fd492, %fd625, 0d4014000000000000;
	mul.f64 	%fd493, %fd620, 0d4010000000000000;
	sub.f64 	%fd494, %fd492, %fd493;
	add.f64 	%fd495, %fd656, %fd494;
	mul.f64 	%fd496, %fd495, 0d3FD0000000000000;
	sub.f64 	%fd497, %fd109, %fd496;
	st.global.f64 	[%rd9+8], %fd497;
	mul.f64 	%fd498, %fd624, 0d4014000000000000;
	mul.f64 	%fd499, %fd619, 0d4010000000000000;
	sub.f64 	%fd500, %fd498, %fd499;
	add.f64 	%fd501, %fd655, %fd500;
	mul.f64 	%fd502, %fd501, 0d3FD0000000000000;
	sub.f64 	%fd503, %fd110, %fd502;
	st.global.f64 	[%rd10+8], %fd503;
	bra.uni 	$L__BB2_15;
$L__BB2_8:
	mul.f64 	%fd434, %fd69, 0d4010000000000000;
	mul.f64 	%fd435, %fd628, 0d4018000000000000;
	sub.f64 	%fd436, %fd435, %fd434;
	mul.f64 	%fd437, %fd623, 0d4010000000000000;
	sub.f64 	%fd438, %fd436, %fd437;
	add.f64 	%fd439, %fd659, %fd438;
	mul.f64 	%fd440, %fd439, 0d3FD0000000000000;
	sub.f64 	%fd441, %fd106, %fd440;
	st.global.f64 	[%rd1+8], %fd441;
	mul.f64 	%fd442, %fd68, 0d4010000000000000;
	mul.f64 	%fd443, %fd627, 0d4018000000000000;
	sub.f64 	%fd444, %fd443, %fd442;
	mul.f64 	%fd445, %fd622, 0d4010000000000000;
	sub.f64 	%fd446, %fd444, %fd445;
	add.f64 	%fd447, %fd658, %fd446;
	mul.f64 	%fd448, %fd447, 0d3FD0000000000000;
	sub.f64 	%fd449, %fd107, %fd448;
	st.global.f64 	[%rd2+8], %fd449;
	mul.f64 	%fd450, %fd67, 0d4010000000000000;
	mul.f64 	%fd451, %fd626, 0d4018000000000000;
	sub.f64 	%fd452, %fd451, %fd450;
	mul.f64 	%fd453, %fd621, 0d4010000000000000;
	sub.f64 	%fd454, %fd452, %fd453;
	add.f64 	%fd455, %fd657, %fd454;
	mul.f64 	%fd456, %fd455, 0d3FD0000000000000;
	sub.f64 	%fd457, %fd108, %fd456;
	st.global.f64 	[%rd3+8], %fd457;
	mul.f64 	%fd458, %fd66, 0d4010000000000000;
	mul.f64 	%fd459, %fd625, 0d4018000000000000;
	sub.f64 	%fd460, %fd459, %fd458;
	mul.f64 	%fd461, %fd620, 0d4010000000000000;
	sub.f64 	%fd462, %fd460, %fd461;
	add.f64 	%fd463, %fd656, %fd462;
	mul.f64 	%fd464, %fd463, 0d3FD0000000000000;
	sub.f64 	%fd465, %fd109, %fd464;
	st.global.f64 	[%rd4+8], %fd465;
	mul.f64 	%fd466, %fd65, 0d4010000000000000;
	mul.f64 	%fd467, %fd624, 0d4018000000000000;
	sub.f64 	%fd468, %fd467, %fd466;
	mul.f64 	%fd469, %fd619, 0d4010000000000000;
	sub.f64 	%fd470, %fd468, %fd469;
	add.f64 	%fd471, %fd655, %fd470;
	mul.f64 	%fd472, %fd471, 0d3FD0000000000000;
	sub.f64 	%fd473, %fd110, %fd472;
	st.global.f64 	[%rd5+8], %fd473;
	bra.uni 	$L__BB2_15;
$L__BB2_9:
	ld.param.u32 	%r117, [_Z18exact_rhs_kernel_yPdiii_param_2];
	setp.lt.u32 	%p8, %r14, 3;
	add.s32 	%r108, %r117, -3;
	setp.ge.s32 	%p9, %r14, %r108;
	or.pred  	%p10, %p8, %p9;
	@%p10 bra 	$L__BB2_11;
	ld.param.u64 	%rd130, [_Z18exact_rhs_kernel_yPdiii_param_0];
	mul.f64 	%fd564, %fd69, 0d4010000000000000;
	sub.f64 	%fd565, %fd74, %fd564;
	fma.rn.f64 	%fd566, %fd628, 0d4018000000000000, %fd565;
	mul.f64 	%fd567, %fd623, 0d4010000000000000;
	sub.f64 	%fd568, %fd566, %fd567;
	add.f64 	%fd569, %fd659, %fd568;
	mul.f64 	%fd570, %fd569, 0d3FD0000000000000;
	sub.f64 	%fd571, %fd106, %fd570;
	cvta.to.global.u64 	%rd106, %rd130;
	cvt.s64.s32 	%rd107, %r120;
	mov.u32 	%r109, %tid.y;
	mov.u32 	%r110, %ctaid.y;
	mov.u32 	%r111, %ntid.y;
	mad.lo.s32 	%r112, %r110, %r111, %r109;
	cvt.u64.u32 	%rd108, %r112;
	add.s64 	%rd109, %rd107, %rd108;
	shl.b64 	%rd110, %rd109, 3;
	add.s64 	%rd111, %rd106, %rd110;
	st.global.f64 	[%rd111+8], %fd571;
	mul.f64 	%fd572, %fd68, 0d4010000000000000;
	sub.f64 	%fd573, %fd73, %fd572;
	fma.rn.f64 	%fd574, %fd627, 0d4018000000000000, %fd573;
	mul.f64 	%fd575, %fd622, 0d4010000000000000;
	sub.f64 	%fd576, %fd574, %fd575;
	add.f64 	%fd577, %fd658, %fd576;
	mul.f64 	%fd578, %fd577, 0d3FD0000000000000;
	sub.f64 	%fd579, %fd107, %fd578;
	cvt.s64.s32 	%rd112, %r121;
	add.s64 	%rd113, %rd112, %rd108;
	shl.b64 	%rd114, %rd113, 3;
	add.s64 	%rd115, %rd106, %rd114;
	st.global.f64 	[%rd115+8], %fd579;
	mul.f64 	%fd580, %fd67, 0d4010000000000000;
	sub.f64 	%fd581, %fd72, %fd580;
	fma.rn.f64 	%fd582, %fd626, 0d4018000000000000, %fd581;
	mul.f64 	%fd583, %fd621, 0d4010000000000000;
	sub.f64 	%fd584, %fd582, %fd583;
	add.f64 	%fd585, %fd657, %fd584;
	mul.f64 	%fd586, %fd585, 0d3FD0000000000000;
	sub.f64 	%fd587, %fd108, %fd586;
	cvt.s64.s32 	%rd116, %r122;
	add.s64 	%rd117, %rd116, %rd108;
	shl.b64 	%rd118, %rd117, 3;
	add.s64 	%rd119, %rd106, %rd118;
	st.global.f64 	[%rd119+8], %fd587;
	mul.f64 	%fd588, %fd66, 0d4010000000000000;
	sub.f64 	%fd589, %fd71, %fd588;
	fma.rn.f64 	%fd590, %fd625, 0d4018000000000000, %fd589;
	mul.f64 	%fd591, %fd620, 0d4010000000000000;
	sub.f64 	%fd592, %fd590, %fd591;
	add.f64 	%fd593, %fd656, %fd592;
	mul.f64 	%fd594, %fd593, 0d3FD0000000000000;
	sub.f64 	%fd595, %fd109, %fd594;
	cvt.s64.s32 	%rd120, %r123;
	add.s64 	%rd121, %rd120, %rd108;
	shl.b64 	%rd122, %rd121, 3;
	add.s64 	%rd123, %rd106, %rd122;
	st.global.f64 	[%rd123+8], %fd595;
	mul.f64 	%fd596, %fd65, 0d4010000000000000;
	sub.f64 	%fd597, %fd70, %fd596;
	fma.rn.f64 	%fd598, %fd624, 0d4018000000000000, %fd597;
	mul.f64 	%fd599, %fd619, 0d4010000000000000;
	sub.f64 	%fd600, %fd598, %fd599;
	add.f64 	%fd601, %fd655, %fd600;
	mul.f64 	%fd602, %fd601, 0d3FD0000000000000;
	sub.f64 	%fd603, %fd110, %fd602;
	cvt.s64.s32 	%rd124, %r124;
	add.s64 	%rd125, %rd124, %rd108;
	shl.b64 	%rd126, %rd125, 3;
	add.s64 	%rd127, %rd106, %rd126;
	st.global.f64 	[%rd127+8], %fd603;
	bra.uni 	$L__BB2_15;
$L__BB2_11:
	setp.ne.s32 	%p11, %r126, 0;
	@%p11 bra 	$L__BB2_13;
	mul.f64 	%fd529, %fd69, 0d4010000000000000;
	sub.f64 	%fd530, %fd74, %fd529;
	fma.rn.f64 	%fd531, %fd628, 0d4018000000000000, %fd530;
	mul.f64 	%fd532, %fd623, 0d4010000000000000;
	sub.f64 	%fd533, %fd531, %fd532;
	mul.f64 	%fd534, %fd533, 0d3FD0000000000000;
	sub.f64 	%fd535, %fd106, %fd534;
	st.global.f64 	[%rd16+8], %fd535;
	mul.f64 	%fd536, %fd68, 0d4010000000000000;
	sub.f64 	%fd537, %fd73, %fd536;
	fma.rn.f64 	%fd538, %fd627, 0d4018000000000000, %fd537;
	mul.f64 	%fd539, %fd622, 0d4010000000000000;
	sub.f64 	%fd540, %fd538, %fd539;
	mul.f64 	%fd541, %fd540, 0d3FD0000000000000;
	sub.f64 	%fd542, %fd107, %fd541;
	st.global.f64 	[%rd17+8], %fd542;
	mul.f64 	%fd543, %fd67, 0d4010000000000000;
	sub.f64 	%fd544, %fd72, %fd543;
	fma.rn.f64 	%fd545, %fd626, 0d4018000000000000, %fd544;
	mul.f64 	%fd546, %fd621, 0d4010000000000000;
	sub.f64 	%fd547, %fd545, %fd546;
	mul.f64 	%fd548, %fd547, 0d3FD0000000000000;
	sub.f64 	%fd549, %fd108, %fd548;
	st.global.f64 	[%rd18+8], %fd549;
	mul.f64 	%fd550, %fd66, 0d4010000000000000;
	sub.f64 	%fd551, %fd71, %fd550;
	fma.rn.f64 	%fd552, %fd625, 0d4018000000000000, %fd551;
	mul.f64 	%fd553, %fd620, 0d4010000000000000;
	sub.f64 	%fd554, %fd552, %fd553;
	mul.f64 	%fd555, %fd554, 0d3FD0000000000000;
	sub.f64 	%fd556, %fd109, %fd555;
	st.global.f64 	[%rd19+8], %fd556;
	mul.f64 	%fd557, %fd65, 0d4010000000000000;
	sub.f64 	%fd558, %fd70, %fd557;
	fma.rn.f64 	%fd559, %fd624, 0d4018000000000000, %fd558;
	mul.f64 	%fd560, %fd619, 0d4010000000000000;
	sub.f64 	%fd561, %fd559, %fd560;
	mul.f64 	%fd562, %fd561, 0d3FD0000000000000;
	sub.f64 	%fd563, %fd110, %fd562;
	st.global.f64 	[%rd20+8], %fd563;
	bra.uni 	$L__BB2_15;
$L__BB2_13:
	setp.ne.s32 	%p12, %r126, -1;
	@%p12 bra 	$L__BB2_15;
	mul.f64 	%fd504, %fd69, 0d4010000000000000;
	sub.f64 	%fd505, %fd74, %fd504;
	fma.rn.f64 	%fd506, %fd628, 0d4014000000000000, %fd505;
	mul.f64 	%fd507, %fd506, 0d3FD0000000000000;
	sub.f64 	%fd508, %fd106, %fd507;
	st.global.f64 	[%rd11+8], %fd508;
	mul.f64 	%fd509, %fd68, 0d4010000000000000;
	sub.f64 	%fd510, %fd73, %fd509;
	fma.rn.f64 	%fd511, %fd627, 0d4014000000000000, %fd510;
	mul.f64 	%fd512, %fd511, 0d3FD0000000000000;
	sub.f64 	%fd513, %fd107, %fd512;
	st.global.f64 	[%rd12+8], %fd513;
	mul.f64 	%fd514, %fd67, 0d4010000000000000;
	sub.f64 	%fd515, %fd72, %fd514;
	fma.rn.f64 	%fd516, %fd626, 0d4014000000000000, %fd515;
	mul.f64 	%fd517, %fd516, 0d3FD0000000000000;
	sub.f64 	%fd518, %fd108, %fd517;
	st.global.f64 	[%rd13+8], %fd518;
	mul.f64 	%fd519, %fd66, 0d4010000000000000;
	sub.f64 	%fd520, %fd71, %fd519;
	fma.rn.f64 	%fd521, %fd625, 0d4014000000000000, %fd520;
	mul.f64 	%fd522, %fd521, 0d3FD0000000000000;
	sub.f64 	%fd523, %fd109, %fd522;
	st.global.f64 	[%rd14+8], %fd523;
	mul.f64 	%fd524, %fd65, 0d4010000000000000;
	sub.f64 	%fd525, %fd70, %fd524;
	fma.rn.f64 	%fd526, %fd624, 0d4014000000000000, %fd525;
	mul.f64 	%fd527, %fd526, 0d3FD0000000000000;
	sub.f64 	%fd528, %fd110, %fd527;
	st.global.f64 	[%rd15+8], %fd528;
$L__BB2_15:
	ld.param.u32 	%r118, [_Z18exact_rhs_kernel_yPdiii_param_2];
	add.s32 	%r113, %r118, -2;
	setp.ge.s32 	%p13, %r14, %r113;
	mov.f64 	%fd634, %fd639;
	mov.f64 	%fd635, %fd640;
	mov.f64 	%fd636, %fd641;
	mov.f64 	%fd637, %fd642;
	mov.f64 	%fd638, %fd643;
	mov.f64 	%fd649, %fd652;
	mov.f64 	%fd650, %fd651;
	@%p13 bra 	$L__BB2_17;
	rcp.rn.f64 	%fd604, %fd659;
	mul.f64 	%fd637, %fd604, %fd658;
	mul.f64 	%fd636, %fd604, %fd657;
	mul.f64 	%fd635, %fd604, %fd656;
	mul.f64 	%fd634, %fd604, %fd655;
	mul.f64 	%fd649, %fd636, %fd636;
	fma.rn.f64 	%fd605, %fd637, %fd637, %fd649;
	fma.rn.f64 	%fd638, %fd635, %fd635, %fd605;
	mul.f64 	%fd606, %fd636, %fd657;
	fma.rn.f64 	%fd607, %fd637, %fd658, %fd606;
	fma.rn.f64 	%fd608, %fd635, %fd656, %fd607;
	mul.f64 	%fd650, %fd608, 0d3FE0000000000000;
$L__BB2_17:
	add.s32 	%r126, %r126, -1;
	add.s32 	%r124, %r124, %r25;
	add.s32 	%r123, %r123, %r25;
	add.s32 	%r122, %r122, %r25;
	add.s32 	%r121, %r121, %r25;
	add.s32 	%r120, %r120, %r25;
	setp.ne.s32 	%p14, %r126, -2;
	mov.f64 	%fd70, %fd65;
	mov.f64 	%fd71, %fd66;
	mov.f64 	%fd72, %fd67;
	mov.f64 	%fd73, %fd68;
	mov.f64 	%fd74, %fd69;
	mov.f64 	%fd644, %fd80;
	mov.f64 	%fd645, %fd81;
	mov.f64 	%fd646, %fd82;
	mov.f64 	%fd647, %fd83;
	mov.f64 	%fd648, %fd84;
	mov.f64 	%fd653, %fd90;
	mov.f64 	%fd654, %fd92;
	@%p14 bra 	$L__BB2_3;
$L__BB2_18:
	ret;

}
.entry _Z18exact_rhs_kernel_zPdiii(
	.param .u64 .ptr .align 1 _Z18exact_rhs_kernel_zPdiii_param_0,
	.param .u32 _Z18exact_rhs_kernel_zPdiii_param_1,
	.param .u32 _Z18exact_rhs_kernel_zPdiii_param_2,
	.param .u32 _Z18exact_rhs_kernel_zPdiii_param_3
)
{
	.reg .pred 	%p<15>;
	.reg .b32 	%r<87>;
	.reg .b64 	%rd<44>;
	.reg .b64 	%fd<662>;

	ld.param.u32 	%r29, [_Z18exact_rhs_kernel_zPdiii_param_1];
	ld.param.u32 	%r27, [_Z18exact_rhs_kernel_zPdiii_param_2];
	mov.u32 	%r30, %ctaid.x;
	mov.u32 	%r31, %ntid.x;
	mov.u32 	%r32, %tid.x;
	mad.lo.s32 	%r33, %r30, %r31, %r32;
	add.s32 	%r34, %r33, 1;
	mov.u32 	%r35, %ctaid.y;
	mov.u32 	%r36, %ntid.y;
	mov.u32 	%r37, %tid.y;
	mad.lo.s32 	%r38, %r35, %r36, %r37;
	add.s32 	%r40, %r38, 1;
	add.s32 	%r41, %r27, -1;
	setp.ge.s32 	%p1, %r34, %r41;
	add.s32 	%r42, %r29, -1;
	setp.ge.s32 	%p2, %r40, %r42;
	or.pred  	%p3, %p1, %p2;
	@%p3 bra 	$L__BB3_18;
	ld.param.u32 	%r75, [_Z18exact_rhs_kernel_zPdiii_param_3];
	mul.lo.s32 	%r2, %r30, %r31;
	add.s32 	%r45, %r32, %r2;
	add.s32 	%r46, %r45, 1;
	cvt.rn.f64.s32 	%fd150, %r46;
	ld.const.f64 	%fd151, [dnym1];
	mul.f64 	%fd152, %fd151, %fd150;
	cvt.rn.f64.u32 	%fd153, %r40;
	ld.const.f64 	%fd154, [dnxm1];
	mul.f64 	%fd155, %fd154, %fd153;
	ld.const.f64 	%fd156, [dnzm1];
	mul.f64 	%fd157, %fd156, 0d0000000000000000;
	ld.const.f64 	%fd158, [ce];
	ld.const.f64 	%fd159, [ce+40];
	ld.const.f64 	%fd160, [ce+160];
	ld.const.f64 	%fd161, [ce+280];
	ld.const.f64 	%fd162, [ce+400];
	fma.rn.f64 	%fd163, %fd155, %fd162, %fd161;
	fma.rn.f64 	%fd164, %fd155, %fd163, %fd160;
	fma.rn.f64 	%fd165, %fd155, %fd164, %fd159;
	fma.rn.f64 	%fd166, %fd155, %fd165, %fd158;
	ld.const.f64 	%fd167, [ce+80];
	ld.const.f64 	%fd168, [ce+200];
	ld.const.f64 	%fd169, [ce+320];
	ld.const.f64 	%fd170, [ce+440];
	fma.rn.f64 	%fd171, %fd152, %fd170, %fd169;
	fma.rn.f64 	%fd172, %fd152, %fd171, %fd168;
	fma.rn.f64 	%fd173, %fd152, %fd172, %fd167;
	fma.rn.f64 	%fd1, %fd152, %fd173, %fd166;
	ld.const.f64 	%fd174, [ce+120];
	ld.const.f64 	%fd175, [ce+240];
	ld.const.f64 	%fd176, [ce+360];
	ld.const.f64 	%fd177, [ce+480];
	fma.rn.f64 	%fd178, %fd157, %fd177, %fd176;
	fma.rn.f64 	%fd179, %fd157, %fd178, %fd175;
	fma.rn.f64 	%fd180, %fd157, %fd179, %fd174;
	fma.rn.f64 	%fd618, %fd157, %fd180, %fd1;
	ld.const.f64 	%fd181, [ce+8];
	ld.const.f64 	%fd182, [ce+48];
	ld.const.f64 	%fd183, [ce+168];
	ld.const.f64 	%fd184, [ce+288];
	ld.const.f64 	%fd185, [ce+408];
	fma.rn.f64 	%fd186, %fd155, %fd185, %fd184;
	fma.rn.f64 	%fd187, %fd155, %fd186, %fd183;
	fma.rn.f64 	%fd188, %fd155, %fd187, %fd182;
	fma.rn.f64 	%fd189, %fd155, %fd188, %fd181;
	ld.const.f64 	%fd190, [ce+88];
	ld.const.f64 	%fd191, [ce+208];
	ld.const.f64 	%fd192, [ce+328];
	ld.const.f64 	%fd193, [ce+448];
	fma.rn.f64 	%fd194, %fd152, %fd193, %fd192;
	fma.rn.f64 	%fd195, %fd152, %fd194, %fd191;
	fma.rn.f64 	%fd196, %fd152, %fd195, %fd190;
	fma.rn.f64 	%fd3, %fd152, %fd196, %fd189;
	ld.const.f64 	%fd197, [ce+128];
	ld.const.f64 	%fd198, [ce+248];
	ld.const.f64 	%fd199, [ce+368];
	ld.const.f64 	%fd200, [ce+488];
	fma.rn.f64 	%fd201, %fd157, %fd200, %fd199;
	fma.rn.f64 	%fd202, %fd157, %fd201, %fd198;
	fma.rn.f64 	%fd203, %fd157, %fd202, %fd197;
	fma.rn.f64 	%fd617, %fd157, %fd203, %fd3;
	ld.const.f64 	%fd204, [ce+16];
	ld.const.f64 	%fd205, [ce+56];
	ld.const.f64 	%fd206, [ce+176];
	ld.const.f64 	%fd207, [ce+296];
	ld.const.f64 	%fd208, [ce+416];
	fma.rn.f64 	%fd209, %fd155, %fd208, %fd207;
	fma.rn.f64 	%fd210, %fd155, %fd209, %fd206;
	fma.rn.f64 	%fd211, %fd155, %fd210, %fd205;
	fma.rn.f64 	%fd212, %fd155, %fd211, %fd204;
	ld.const.f64 	%fd213, [ce+96];
	ld.const.f64 	%fd214, [ce+216];
	ld.const.f64 	%fd215, [ce+336];
	ld.const.f64 	%fd216, [ce+456];
	fma.rn.f64 	%fd217, %fd152, %fd216, %fd215;
	fma.rn.f64 	%fd218, %fd152, %fd217, %fd214;
	fma.rn.f64 	%fd219, %fd152, %fd218, %fd213;
	fma.rn.f64 	%fd5, %fd152, %fd219, %fd212;
	ld.const.f64 	%fd220, [ce+136];
	ld.const.f64 	%fd221, [ce+256];
	ld.const.f64 	%fd222, [ce+376];
	ld.const.f64 	%fd223, [ce+496];
	fma.rn.f64 	%fd224, %fd157, %fd223, %fd222;
	fma.rn.f64 	%fd225, %fd157, %fd224, %fd221;
	fma.rn.f64 	%fd226, %fd157, %fd225, %fd220;
	fma.rn.f64 	%fd616, %fd157, %fd226, %fd5;
	ld.const.f64 	%fd227, [ce+24];
	ld.const.f64 	%fd228, [ce+64];
	ld.const.f64 	%fd229, [ce+184];
	ld.const.f64 	%fd230, [ce+304];
	ld.const.f64 	%fd231, [ce+424];
	fma.rn.f64 	%fd232, %fd155, %fd231, %fd230;
	fma.rn.f64 	%fd233, %fd155, %fd232, %fd229;
	fma.rn.f64 	%fd234, %fd155, %fd233, %fd228;
	fma.rn.f64 	%fd235, %fd155, %fd234, %fd227;
	ld.const.f64 	%fd236, [ce+104];
	ld.const.f64 	%fd237, [ce+224];
	ld.const.f64 	%fd238, [ce+344];
	ld.const.f64 	%fd239, [ce+464];
	fma.rn.f64 	%fd240, %fd152, %fd239, %fd238;
	fma.rn.f64 	%fd241, %fd152, %fd240, %fd237;
	fma.rn.f64 	%fd242, %fd152, %fd241, %fd236;
	fma.rn.f64 	%fd7, %fd152, %fd242, %fd235;
	ld.const.f64 	%fd243, [ce+144];
	ld.const.f64 	%fd244, [ce+264];
	ld.const.f64 	%fd245, [ce+384];
	ld.const.f64 	%fd246, [ce+504];
	fma.rn.f64 	%fd247, %fd157, %fd246, %fd245;
	fma.rn.f64 	%fd248, %fd157, %fd247, %fd244;
	fma.rn.f64 	%fd249, %fd157, %fd248, %fd243;
	fma.rn.f64 	%fd615, %fd157, %fd249, %fd7;
	ld.const.f64 	%fd250, [ce+32];
	ld.const.f64 	%fd251, [ce+72];
	ld.const.f64 	%fd252, [ce+192];
	ld.const.f64 	%fd253, [ce+312];
	ld.const.f64 	%fd254, [ce+432];
	fma.rn.f64 	%fd255, %fd155, %fd254, %fd253;
	fma.rn.f64 	%fd256, %fd155, %fd255, %fd252;
	fma.rn.f64 	%fd257, %fd155, %fd256, %fd251;
	fma.rn.f64 	%fd258, %fd155, %fd257, %fd250;
	ld.const.f64 	%fd259, [ce+112];
	ld.const.f64 	%fd260, [ce+232];
	ld.const.f64 	%fd261, [ce+352];
	ld.const.f64 	%fd262, [ce+472];
	fma.rn.f64 	%fd263, %fd152, %fd262, %fd261;
	fma.rn.f64 	%fd264, %fd152, %fd263, %fd260;
	fma.rn.f64 	%fd265, %fd152, %fd264, %fd259;
	fma.rn.f64 	%fd9, %fd152, %fd265, %fd258;
	ld.const.f64 	%fd266, [ce+152];
	ld.const.f64 	%fd267, [ce+272];
	ld.const.f64 	%fd268, [ce+392];
	ld.const.f64 	%fd269, [ce+512];
	fma.rn.f64 	%fd270, %fd157, %fd269, %fd268;
	fma.rn.f64 	%fd271, %fd157, %fd270, %fd267;
	fma.rn.f64 	%fd272, %fd157, %fd271, %fd266;
	fma.rn.f64 	%fd614, %fd157, %fd272, %fd9;
	rcp.rn.f64 	%fd11, %fd618;
	mul.f64 	%fd637, %fd11, %fd617;
	mul.f64 	%fd636, %fd11, %fd616;
	mul.f64 	%fd635, %fd11, %fd615;
	mul.f64 	%fd644, %fd635, %fd635;
	fma.rn.f64 	%fd273, %fd156, %fd177, %fd176;
	fma.rn.f64 	%fd274, %fd156, %fd273, %fd175;
	fma.rn.f64 	%fd275, %fd156, %fd274, %fd174;
	fma.rn.f64 	%fd613, %fd156, %fd275, %fd1;
	fma.rn.f64 	%fd276, %fd156, %fd200, %fd199;
	fma.rn.f64 	%fd277, %fd156, %fd276, %fd198;
	fma.rn.f64 	%fd278, %fd156, %fd277, %fd197;
	fma.rn.f64 	%fd612, %fd156, %fd278, %fd3;
	fma.rn.f64 	%fd279, %fd156, %fd223, %fd222;
	fma.rn.f64 	%fd280, %fd156, %fd279, %fd221;
	fma.rn.f64 	%fd281, %fd156, %fd280, %fd220;
	fma.rn.f64 	%fd611, %fd156, %fd281, %fd5;
	fma.rn.f64 	%fd282, %fd156, %fd246, %fd245;
	fma.rn.f64 	%fd283, %fd156, %fd282, %fd244;
	fma.rn.f64 	%fd284, %fd156, %fd283, %fd243;
	fma.rn.f64 	%fd610, %fd156, %fd284, %fd7;
	fma.rn.f64 	%fd285, %fd156, %fd269, %fd268;
	fma.rn.f64 	%fd286, %fd156, %fd285, %fd267;
	fma.rn.f64 	%fd287, %fd156, %fd286, %fd266;
	fma.rn.f64 	%fd609, %fd156, %fd287, %fd9;
	rcp.rn.f64 	%fd21, %fd613;
	mul.f64 	%fd632, %fd21, %fd612;
	mul.f64 	%fd631, %fd21, %fd611;
	mul.f64 	%fd630, %fd21, %fd610;
	mul.f64 	%fd642, %fd630, %fd630;
	add.f64 	%fd288, %fd156, %fd156;
	fma.rn.f64 	%fd289, %fd288, %fd177, %fd176;
	fma.rn.f64 	%fd290, %fd288, %fd289, %fd175;
	fma.rn.f64 	%fd291, %fd288, %fd290, %fd174;
	fma.rn.f64 	%fd649, %fd288, %fd291, %fd1;
	fma.rn.f64 	%fd292, %fd288, %fd200, %fd199;
	fma.rn.f64 	%fd293, %fd288, %fd292, %fd198;
	fma.rn.f64 	%fd294, %fd288, %fd293, %fd197;
	fma.rn.f64 	%fd648, %fd288, %fd294, %fd3;
	fma.rn.f64 	%fd295, %fd288, %fd223, %fd222;
	fma.rn.f64 	%fd296, %fd288, %fd295, %fd221;
	fma.rn.f64 	%fd297, %fd288, %fd296, %fd220;
	fma.rn.f64 	%fd647, %fd288, %fd297, %fd5;
	fma.rn.f64 	%fd298, %fd288, %fd246, %fd245;
	fma.rn.f64 	%fd299, %fd288, %fd298, %fd244;
	fma.rn.f64 	%fd300, %fd288, %fd299, %fd243;
	fma.rn.f64 	%fd646, %fd288, %fd300, %fd7;
	fma.rn.f64 	%fd301, %fd288, %fd269, %fd268;
	fma.rn.f64 	%fd302, %fd288, %fd301, %fd267;
	fma.rn.f64 	%fd303, %fd288, %fd302, %fd266;
	fma.rn.f64 	%fd645, %fd288, %fd303, %fd9;
	rcp.rn.f64 	%fd31, %fd649;
	mul.f64 	%fd627, %fd31, %fd648;
	mul.f64 	%fd626, %fd31, %fd647;
	mul.f64 	%fd625, %fd31, %fd646;
	mul.f64 	%fd639, %fd625, %fd625;
	setp.lt.s32 	%p4, %r75, 3;
	@%p4 bra 	$L__BB3_18;
	ld.param.u32 	%r76, [_Z18exact_rhs_kernel_zPdiii_param_3];
	ld.param.u32 	%r73, [_Z18exact_rhs_kernel_zPdiii_param_2];
	fma.rn.f64 	%fd305, %fd632, %fd632, %fd642;
	fma.rn.f64 	%fd633, %fd631, %fd631, %fd305;
	fma.rn.f64 	%fd306, %fd627, %fd627, %fd639;
	fma.rn.f64 	%fd628, %fd626, %fd626, %fd306;
	fma.rn.f64 	%fd307, %fd637, %fd637, %fd644;
	fma.rn.f64 	%fd638, %fd636, %fd636, %fd307;
	mul.f64 	%fd308, %fd626, %fd647;
	fma.rn.f64 	%fd309, %fd627, %fd648, %fd308;
	fma.rn.f64 	%fd310, %fd625, %fd646, %fd309;
	mul.f64 	%fd640, %fd310, 0d3FE0000000000000;
	mul.f64 	%fd311, %fd631, %fd611;
	fma.rn.f64 	%fd312, %fd632, %fd612, %fd311;
	fma.rn.f64 	%fd313, %fd630, %fd610, %fd312;
	mul.f64 	%fd641, %fd313, 0d3FE0000000000000;
	mul.f64 	%fd314, %fd636, %fd616;
	fma.rn.f64 	%fd315, %fd637, %fd617, %fd314;
	fma.rn.f64 	%fd316, %fd635, %fd615, %fd315;
	mul.f64 	%fd643, %fd316, 0d3FE0000000000000;
	add.s32 	%r86, %r76, -4;
	mul.lo.s32 	%r54, %r73, %r76;
	shl.b32 	%r55, %r54, 1;
	add.s32 	%r56, %r55, %r73;
	add.s32 	%r57, %r45, %r56;
	mad.lo.s32 	%r84, %r29, %r57, %r29;
	mad.lo.s32 	%r58, %r54, 3, %r73;
	add.s32 	%r59, %r45, %r58;
	mad.lo.s32 	%r83, %r29, %r59, %r29;
	shl.b32 	%r60, %r54, 2;
	add.s32 	%r61, %r60, %r73;
	add.s32 	%r62, %r45, %r61;
	mad.lo.s32 	%r82, %r29, %r62, %r29;
	add.s32 	%r63, %r54, %r73;
	add.s32 	%r64, %r45, %r63;
	mad.lo.s32 	%r81, %r29, %r64, %r29;
	add.s32 	%r65, %r45, %r73;
	mad.lo.s32 	%r80, %r29, %r65, %r29;
	mul.f64 	%fd624, %fd31, %fd645;
	mul.f64 	%fd629, %fd21, %fd609;
	mul.f64 	%fd634, %fd11, %fd614;
	mov.b32 	%r85, 2;
	ld.const.f64 	%fd357, [tz2];
	ld.const.f64 	%fd363, [dz1tz1];
	ld.const.f64 	%fd373, [zzcon2];
	ld.const.f64 	%fd378, [dz2tz1];
	ld.const.f64 	%fd392, [dz3tz1];
	ld.const.f64 	%fd406, [zzcon1];
	ld.const.f64 	%fd411, [dz4tz1];
	ld.const.f64 	%fd427, [zzcon3];
	mul.f64 	%fd428, %fd427, 0d3FE0000000000000;
	ld.const.f64 	%fd433, [zzcon4];
	ld.const.f64 	%fd438, [zzcon5];
	ld.const.f64 	%fd443, [dz5tz1];
$L__BB3_3:
	mov.f64 	%fd87, %fd642;
	mov.f64 	%fd85, %fd641;
	mov.f64 	%fd641, %fd640;
	mov.f64 	%fd642, %fd639;
	mov.f64 	%fd79, %fd633;
	mov.f64 	%fd78, %fd632;
	mov.f64 	%fd77, %fd631;
	mov.f64 	%fd76, %fd630;
	mov.f64 	%fd75, %fd629;
	mov.f64 	%fd633, %fd628;
	mov.f64 	%fd632, %fd627;
	mov.f64 	%fd631, %fd626;
	mov.f64 	%fd630, %fd625;
	mov.f64 	%fd629, %fd624;
	mov.f64 	%fd64, %fd618;
	mov.f64 	%fd63, %fd617;
	mov.f64 	%fd62, %fd616;
	mov.f64 	%fd61, %fd615;
	mov.f64 	%fd60, %fd614;
	mov.f64 	%fd618, %fd613;
	mov.f64 	%fd617, %fd612;
	mov.f64 	%fd616, %fd611;
	mov.f64 	%fd615, %fd610;
	mov.f64 	%fd614, %fd609;
	mov.f64 	%fd613, %fd649;
	mov.f64 	%fd612, %fd648;
	mov.f64 	%fd611, %fd647;
	mov.f64 	%fd610, %fd646;
	mov.f64 	%fd609, %fd645;
	ld.param.u32 	%r77, [_Z18exact_rhs_kernel_zPdiii_param_3];
	add.s32 	%r16, %r85, -1;
	add.s32 	%r85, %r85, 1;
	setp.ge.s32 	%p5, %r85, %r77;
	@%p5 bra 	$L__BB3_5;
	cvt.rn.f64.u32 	%fd317, %r85;
	ld.const.f64 	%fd318, [dnzm1];
	mul.f64 	%fd319, %fd318, %fd317;
	ld.const.f64 	%fd320, [ce+480];
	ld.const.f64 	%fd321, [ce+360];
	fma.rn.f64 	%fd322, %fd319, %fd320, %fd321;
	ld.const.f64 	%fd323, [ce+240];
	fma.rn.f64 	%fd324, %fd319, %fd322, %fd323;
	ld.const.f64 	%fd325, [ce+120];
	fma.rn.f64 	%fd326, %fd319, %fd324, %fd325;
	fma.rn.f64 	%fd649, %fd319, %fd326, %fd1;
	ld.const.f64 	%fd327, [ce+488];
	ld.const.f64 	%fd328, [ce+368];
	fma.rn.f64 	%fd329, %fd319, %fd327, %fd328;
	ld.const.f64 	%fd330, [ce+248];
	fma.rn.f64 	%fd331, %fd319, %fd329, %fd330;
	ld.const.f64 	%fd332, [ce+128];
	fma.rn.f64 	%fd333, %fd319, %fd331, %fd332;
	fma.rn.f64 	%fd648, %fd319, %fd333, %fd3;
	ld.const.f64 	%fd334, [ce+496];
	ld.const.f64 	%fd335, [ce+376];
	fma.rn.f64 	%fd336, %fd319, %fd334, %fd335;
	ld.const.f64 	%fd337, [ce+256];
	fma.rn.f64 	%fd338, %fd319, %fd336, %fd337;
	ld.const.f64 	%fd339, [ce+136];
	fma.rn.f64 	%fd340, %fd319, %fd338, %fd339;
	fma.rn.f64 	%fd647, %fd319, %fd340, %fd5;
	ld.const.f64 	%fd341, [ce+504];
	ld.const.f64 	%fd342, [ce+384];
	fma.rn.f64 	%fd343, %fd319, %fd341, %fd342;
	ld.const.f64 	%fd344, [ce+264];
	fma.rn.f64 	%fd345, %fd319, %fd343, %fd344;
	ld.const.f64 	%fd346, [ce+144];
	fma.rn.f64 	%fd347, %fd319, %fd345, %fd346;
	fma.rn.f64 	%fd646, %fd319, %fd347, %fd7;
	ld.const.f64 	%fd348, [ce+512];
	ld.const.f64 	%fd349, [ce+392];
	fma.rn.f64 	%fd350, %fd319, %fd348, %fd349;
	ld.const.f64 	%fd351, [ce+272];
	fma.rn.f64 	%fd352, %fd319, %fd350, %fd351;
	ld.const.f64 	%fd353, [ce+152];
	fma.rn.f64 	%fd354, %fd319, %fd352, %fd353;
	fma.rn.f64 	%fd645, %fd319, %fd354, %fd9;
$L__BB3_5:
	ld.param.u64 	%rd42, [_Z18exact_rhs_kernel_zPdiii_param_0];
	cvt.s64.s32 	%rd3, %r80;
	mov.u32 	%r18, %tid.y;
	mov.u32 	%r66, %ctaid.y;
	mov.u32 	%r67, %ntid.y;
	mul.lo.s32 	%r19, %r66, %r67;
	add.s32 	%r68, %r18, %r19;
	cvt.u64.u32 	%rd4, %r68;
	add.s64 	%rd5, %rd3, %rd4;
	cvta.to.global.u64 	%rd6, %rd42;
	shl.b64 	%rd7, %rd5, 3;
	add.s64 	%rd8, %rd6, %rd7;
	ld.global.f64 	%fd355, [%rd8+8];
	sub.f64 	%fd356, %fd610, %fd61;
	mul.f64 	%fd358, %fd357, %fd356;
	sub.f64 	%fd359, %fd355, %fd358;
	add.f64 	%fd360, %fd618, %fd618;
	sub.f64 	%fd361, %fd613, %fd360;
	add.f64 	%fd362, %fd64, %fd361;
	fma.rn.f64 	%fd654, %fd363, %fd362, %fd359;
	cvt.s64.s32 	%rd9, %r81;
	add.s64 	%rd10, %rd9, %rd4;
	shl.b64 	%rd11, %rd10, 3;
	add.s64 	%rd1, %rd6, %rd11;
	ld.global.f64 	%fd364, [%rd1+8];
	mul.f64 	%fd365, %fd612, %fd630;
	mul.f64 	%fd366, %fd63, %fd635;
	sub.f64 	%fd367, %fd365, %fd366;
	mul.f64 	%fd368, %fd357, %fd367;
	sub.f64 	%fd369, %fd364, %fd368;
	add.f64 	%fd370, %fd78, %fd78;
	sub.f64 	%fd371, %fd632, %fd370;
	add.f64 	%fd372, %fd637, %fd371;
	fma.rn.f64 	%fd374, %fd373, %fd372, %fd369;
	add.f64 	%fd375, %fd617, %fd617;
	sub.f64 	%fd376, %fd612, %fd375;
	add.f64 	%fd377, %fd63, %fd376;
	fma.rn.f64 	%fd653, %fd378, %fd377, %fd374;
	cvt.s64.s32 	%rd12, %r84;
	add.s64 	%rd13, %rd12, %rd4;
	shl.b64 	%rd14, %rd13, 3;
	add.s64 	%rd15, %rd6, %rd14;
	ld.global.f64 	%fd379, [%rd15+8];
	mul.f64 	%fd380, %fd611, %fd630;
	mul.f64 	%fd381, %fd62, %fd635;
	sub.f64 	%fd382, %fd380, %fd381;
	mul.f64 	%fd383, %fd357, %fd382;
	sub.f64 	%fd384, %fd379, %fd383;
	add.f64 	%fd385, %fd77, %fd77;
	sub.f64 	%fd386, %fd631, %fd385;
	add.f64 	%fd387, %fd636, %fd386;
	fma.rn.f64 	%fd388, %fd373, %fd387, %fd384;
	add.f64 	%fd389, %fd616, %fd616;
	sub.f64 	%fd390, %fd611, %fd389;
	add.f64 	%fd391, %fd62, %fd390;
	fma.rn.f64 	%fd652, %fd392, %fd391, %fd388;
	cvt.s64.s32 	%rd16, %r83;
	add.s64 	%rd17, %rd16, %rd4;
	shl.b64 	%rd18, %rd17, 3;
	add.s64 	%rd19, %rd6, %rd18;
	ld.global.f64 	%fd393, [%rd19+8];
	sub.f64 	%fd394, %fd609, %fd641;
	mul.f64 	%fd395, %fd394, 0d3FD999999999999A;
	fma.rn.f64 	%fd396, %fd610, %fd630, %fd395;
	sub.f64 	%fd397, %fd60, %fd643;
	mul.f64 	%fd398, %fd397, 0d3FD999999999999A;
	fma.rn.f64 	%fd399, %fd61, %fd635, %fd398;
	sub.f64 	%fd400, %fd396, %fd399;
	mul.f64 	%fd401, %fd357, %fd400;
	sub.f64 	%fd402, %fd393, %fd401;
	add.f64 	%fd403, %fd76, %fd76;
	sub.f64 	%fd404, %fd630, %fd403;
	add.f64 	%fd405, %fd635, %fd404;
	fma.rn.f64 	%fd407, %fd406, %fd405, %fd402;
	add.f64 	%fd408, %fd615, %fd615;
	sub.f64 	%fd409, %fd610, %fd408;
	add.f64 	%fd410, %fd61, %fd409;
	fma.rn.f64 	%fd651, %fd411, %fd410, %fd407;
	cvt.s64.s32 	%rd20, %r82;
	add.s64 	%rd21, %rd20, %rd4;
	shl.b64 	%rd22, %rd21, 3;
	add.s64 	%rd23, %rd6, %rd22;
	ld.global.f64 	%fd412, [%rd23+8];
	mul.f64 	%fd413, %fd609, 0d3FF6666666666666;
	mul.f64 	%fd414, %fd641, 0d3FD999999999999A;
	sub.f64 	%fd415, %fd413, %fd414;
	mul.f64 	%fd416, %fd630, %fd415;
	mul.f64 	%fd417, %fd60, 0d3FF6666666666666;
	mul.f64 	%fd418, %fd643, 0d3FD999999999999A;
	sub.f64 	%fd419, %fd417, %fd418;
	mul.f64 	%fd420, %fd635, %fd419;
	sub.f64 	%fd421, %fd416, %fd420;
	mul.f64 	%fd422, %fd357, %fd421;
	sub.f64 	%fd423, %fd412, %fd422;
	add.f64 	%fd424, %fd79, %fd79;
	sub.f64 	%fd425, %fd633, %fd424;
	add.f64 	%fd426, %fd638, %fd425;
	fma.rn.f64 	%fd429, %fd428, %fd426, %fd423;
	add.f64 	%fd430, %fd87, %fd87;
	sub.f64 	%fd431, %fd642, %fd430;
	add.f64 	%fd432, %fd644, %fd431;
	fma.rn.f64 	%fd434, %fd433, %fd432, %fd429;
	add.f64 	%fd435, %fd75, %fd75;
	sub.f64 	%fd436, %fd629, %fd435;
	add.f64 	%fd437, %fd634, %fd436;
	fma.rn.f64 	%fd439, %fd438, %fd437, %fd434;
	add.f64 	%fd440, %fd614, %fd614;
	sub.f64 	%fd441, %fd609, %fd440;
	add.f64 	%fd442, %fd60, %fd441;
	fma.rn.f64 	%fd650, %fd443, %fd442, %fd439;
	setp.eq.s32 	%p6, %r16, 2;
	@%p6 bra 	$L__BB3_8;
	setp.ne.s32 	%p7, %r16, 1;
	@%p7 bra 	$L__BB3_9;
	mul.f64 	%fd479, %fd618, 0d4014000000000000;
	mul.f64 	%fd480, %fd613, 0d4010000000000000;
	sub.f64 	%fd481, %fd479, %fd480;
	add.f64 	%fd482, %fd649, %fd481;
	mul.f64 	%fd483, %fd482, 0d3FD0000000000000;
	sub.f64 	%fd654, %fd654, %fd483;
	mul.f64 	%fd484, %fd617, 0d4014000000000000;
	mul.f64 	%fd485, %fd612, 0d4010000000000000;
	sub.f64 	%fd486, %fd484, %fd485;
	add.f64 	%fd487, %fd648, %fd486;
	mul.f64 	%fd488, %fd487, 0d3FD0000000000000;
	sub.f64 	%fd653, %fd653, %fd488;
	mul.f64 	%fd489, %fd616, 0d4014000000000000;
	mul.f64 	%fd490, %fd611, 0d4010000000000000;
	sub.f64 	%fd491, %fd489, %fd490;
	add.f64 	%fd492, %fd647, %fd491;
	mul.f64 	%fd493, %fd492, 0d3FD0000000000000;
	sub.f64 	%fd652, %fd652, %fd493;
	mul.f64 	%fd494, %fd615, 0d4014000000000000;
	mul.f64 	%fd495, %fd610, 0d4010000000000000;
	sub.f64 	%fd496, %fd494, %fd495;
	add.f64 	%fd497, %fd646, %fd496;
	mul.f64 	%fd498, %fd497, 0d3FD0000000000000;
	sub.f64 	%fd651, %fd651, %fd498;
	mul.f64 	%fd499, %fd614, 0d4014000000000000;
	mul.f64 	%fd500, %fd609, 0d4010000000000000;
	sub.f64 	%fd501, %fd499, %fd500;
	add.f64 	%fd502, %fd645, %fd501;
	mul.f64 	%fd503, %fd502, 0d3FD0000000000000;
	sub.f64 	%fd650, %fd650, %fd503;
	bra.uni 	$L__BB3_15;
$L__BB3_8:
	mul.f64 	%fd444, %fd64, 0d4010000000000000;
	mul.f64 	%fd445, %fd618, 0d4018000000000000;
	sub.f64 	%fd446, %fd445, %fd444;
	mul.f64 	%fd447, %fd613, 0d4010000000000000;
	sub.f64 	%fd448, %fd446, %fd447;
	add.f64 	%fd449, %fd649, %fd448;
	mul.f64 	%fd450, %fd449, 0d3FD0000000000000;
	sub.f64 	%fd654, %fd654, %fd450;
	mul.f64 	%fd451, %fd63, 0d4010000000000000;
	mul.f64 	%fd452, %fd617, 0d4018000000000000;
	sub.f64 	%fd453, %fd452, %fd451;
	mul.f64 	%fd454, %fd612, 0d4010000000000000;
	sub.f64 	%fd455, %fd453, %fd454;
	add.f64 	%fd456, %fd648, %fd455;
	mul.f64 	%fd457, %fd456, 0d3FD0000000000000;
	sub.f64 	%fd653, %fd653, %fd457;
	mul.f64 	%fd458, %fd62, 0d4010000000000000;
	mul.f64 	%fd459, %fd616, 0d4018000000000000;
	sub.f64 	%fd460, %fd459, %fd458;
	mul.f64 	%fd461, %fd611, 0d4010000000000000;
	sub.f64 	%fd462, %fd460, %fd461;
	add.f64 	%fd463, %fd647, %fd462;
	mul.f64 	%fd464, %fd463, 0d3FD0000000000000;
	sub.f64 	%fd652, %fd652, %fd464;
	mul.f64 	%fd465, %fd61, 0d4010000000000000;
	mul.f64 	%fd466, %fd615, 0d4018000000000000;
	sub.f64 	%fd467, %fd466, %fd465;
	mul.f64 	%fd468, %fd610, 0d4010000000000000;
	sub.f64 	%fd469, %fd467, %fd468;
	add.f64 	%fd470, %fd646, %fd469;
	mul.f64 	%fd471, %fd470, 0d3FD0000000000000;
	sub.f64 	%fd651, %fd651, %fd471;
	mul.f64 	%fd472, %fd60, 0d4010000000000000;
	mul.f64 	%fd473, %fd614, 0d4018000000000000;
	sub.f64 	%fd474, %fd473, %fd472;
	mul.f64 	%fd475, %fd609, 0d4010000000000000;
	sub.f64 	%fd476, %fd474, %fd475;
	add.f64 	%fd477, %fd645, %fd476;
	mul.f64 	%fd478, %fd477, 0d3FD0000000000000;
	sub.f64 	%fd650, %fd650, %fd478;
	bra.uni 	$L__BB3_15;
$L__BB3_9:
	ld.param.u32 	%r78, [_Z18exact_rhs_kernel_zPdiii_param_3];
	setp.lt.u32 	%p8, %r16, 3;
	add.s32 	%r69, %r78, -3;
	setp.ge.s32 	%p9, %r16, %r69;
	or.pred  	%p10, %p8, %p9;
	@%p10 bra 	$L__BB3_11;
	mul.f64 	%fd554, %fd64, 0d4010000000000000;
	sub.f64 	%fd555, %fd69, %fd554;
	fma.rn.f64 	%fd556, %fd618, 0d4018000000000000, %fd555;
	mul.f64 	%fd557, %fd613, 0d4010000000000000;
	sub.f64 	%fd558, %fd556, %fd557;
	add.f64 	%fd559, %fd649, %fd558;
	mul.f64 	%fd560, %fd559, 0d3FD0000000000000;
	sub.f64 	%fd654, %fd654, %fd560;
	mul.f64 	%fd561, %fd63, 0d4010000000000000;
	sub.f64 	%fd562, %fd68, %fd561;
	fma.rn.f64 	%fd563, %fd617, 0d4018000000000000, %fd562;
	mul.f64 	%fd564, %fd612, 0d4010000000000000;
	sub.f64 	%fd565, %fd563, %fd564;
	add.f64 	%fd566, %fd648, %fd565;
	mul.f64 	%fd567, %fd566, 0d3FD0000000000000;
	sub.f64 	%fd653, %fd653, %fd567;
	mul.f64 	%fd568, %fd62, 0d4010000000000000;
	sub.f64 	%fd569, %fd67, %fd568;
	fma.rn.f64 	%fd570, %fd616, 0d4018000000000000, %fd569;
	mul.f64 	%fd571, %fd611, 0d4010000000000000;
	sub.f64 	%fd572, %fd570, %fd571;
	add.f64 	%fd573, %fd647, %fd572;
	mul.f64 	%fd574, %fd573, 0d3FD0000000000000;
	sub.f64 	%fd652, %fd652, %fd574;
	mul.f64 	%fd575, %fd61, 0d4010000000000000;
	sub.f64 	%fd576, %fd66, %fd575;
	fma.rn.f64 	%fd577, %fd615, 0d4018000000000000, %fd576;
	mul.f64 	%fd578, %fd610, 0d4010000000000000;
	sub.f64 	%fd579, %fd577, %fd578;
	add.f64 	%fd580, %fd646, %fd579;
	mul.f64 	%fd581, %fd580, 0d3FD0000000000000;
	sub.f64 	%fd651, %fd651, %fd581;
	mul.f64 	%fd582, %fd60, 0d4010000000000000;
	sub.f64 	%fd583, %fd65, %fd582;
	fma.rn.f64 	%fd584, %fd614, 0d4018000000000000, %fd583;
	mul.f64 	%fd585, %fd609, 0d4010000000000000;
	sub.f64 	%fd586, %fd584, %fd585;
	add.f64 	%fd587, %fd645, %fd586;
	mul.f64 	%fd588, %fd587, 0d3FD0000000000000;
	sub.f64 	%fd650, %fd650, %fd588;
	bra.uni 	$L__BB3_15;
$L__BB3_11:
	setp.ne.s32 	%p11, %r86, 0;
	@%p11 bra 	$L__BB3_13;
	mul.f64 	%fd524, %fd64, 0d4010000000000000;
	sub.f64 	%fd525, %fd69, %fd524;
	fma.rn.f64 	%fd526, %fd618, 0d4018000000000000, %fd525;
	mul.f64 	%fd527, %fd613, 0d4010000000000000;
	sub.f64 	%fd528, %fd526, %fd527;
	mul.f64 	%fd529, %fd528, 0d3FD0000000000000;
	sub.f64 	%fd654, %fd654, %fd529;
	mul.f64 	%fd530, %fd63, 0d4010000000000000;
	sub.f64 	%fd531, %fd68, %fd530;
	fma.rn.f64 	%fd532, %fd617, 0d4018000000000000, %fd531;
	mul.f64 	%fd533, %fd612, 0d4010000000000000;
	sub.f64 	%fd534, %fd532, %fd533;
	mul.f64 	%fd535, %fd534, 0d3FD0000000000000;
	sub.f64 	%fd653, %fd653, %fd535;
	mul.f64 	%fd536, %fd62, 0d4010000000000000;
	sub.f64 	%fd537, %fd67, %fd536;
	fma.rn.f64 	%fd538, %fd616, 0d4018000000000000, %fd537;
	mul.f64 	%fd539, %fd611, 0d4010000000000000;
	sub.f64 	%fd540, %fd538, %fd539;
	mul.f64 	%fd541, %fd540, 0d3FD0000000000000;
	sub.f64 	%fd652, %fd652, %fd541;
	mul.f64 	%fd542, %fd61, 0d4010000000000000;
	sub.f64 	%fd543, %fd66, %fd542;
	fma.rn.f64 	%fd544, %fd615, 0d4018000000000000, %fd543;
	mul.f64 	%fd545, %fd610, 0d4010000000000000;
	sub.f64 	%fd546, %fd544, %fd545;
	mul.f64 	%fd547, %fd546, 0d3FD0000000000000;
	sub.f64 	%fd651, %fd651, %fd547;
	mul.f64 	%fd548, %fd60, 0d4010000000000000;
	sub.f64 	%fd549, %fd65, %fd548;
	fma.rn.f64 	%fd550, %fd614, 0d4018000000000000, %fd549;
	mul.f64 	%fd551, %fd609, 0d4010000000000000;
	sub.f64 	%fd552, %fd550, %fd551;
	mul.f64 	%fd553, %fd552, 0d3FD0000000000000;
	sub.f64 	%fd650, %fd650, %fd553;
	bra.uni 	$L__BB3_15;
$L__BB3_13:
	setp.ne.s32 	%p12, %r86, -1;
	@%p12 bra 	$L__BB3_15;
	mul.f64 	%fd504, %fd64, 0d4010000000000000;
	sub.f64 	%fd505, %fd69, %fd504;
	fma.rn.f64 	%fd506, %fd618, 0d4014000000000000, %fd505;
	mul.f64 	%fd507, %fd506, 0d3FD0000000000000;
	sub.f64 	%fd654, %fd654, %fd507;
	mul.f64 	%fd508, %fd63, 0d4010000000000000;
	sub.f64 	%fd509, %fd68, %fd508;
	fma.rn.f64 	%fd510, %fd617, 0d4014000000000000, %fd509;
	mul.f64 	%fd511, %fd510, 0d3FD0000000000000;
	sub.f64 	%fd653, %fd653, %fd511;
	mul.f64 	%fd512, %fd62, 0d4010000000000000;
	sub.f64 	%fd513, %fd67, %fd512;
	fma.rn.f64 	%fd514, %fd616, 0d4014000000000000, %fd513;
	mul.f64 	%fd515, %fd514, 0d3FD0000000000000;
	sub.f64 	%fd652, %fd652, %fd515;
	mul.f64 	%fd516, %fd61, 0d4010000000000000;
	sub.f64 	%fd517, %fd66, %fd516;
	fma.rn.f64 	%fd518, %fd615, 0d4014000000000000, %fd517;
	mul.f64 	%fd519, %fd518, 0d3FD0000000000000;
	sub.f64 	%fd651, %fd651, %fd519;
	mul.f64 	%fd520, %fd60, 0d4010000000000000;
	sub.f64 	%fd521, %fd65, %fd520;
	fma.rn.f64 	%fd522, %fd614, 0d4014000000000000, %fd521;
	mul.f64 	%fd523, %fd522, 0d3FD0000000000000;
	sub.f64 	%fd650, %fd650, %fd523;
$L__BB3_15:
	ld.param.u32 	%r79, [_Z18exact_rhs_kernel_zPdiii_param_3];
	ld.param.u64 	%rd43, [_Z18exact_rhs_kernel_zPdiii_param_0];
	neg.f64 	%fd589, %fd654;
	cvta.to.global.u64 	%rd24, %rd43;
	cvt.s64.s32 	%rd25, %r80;
	cvt.u64.u32 	%rd26, %r68;
	add.s64 	%rd27, %rd25, %rd26;
	shl.b64 	%rd28, %rd27, 3;
	add.s64 	%rd29, %rd24, %rd28;
	st.global.f64 	[%rd29+8], %fd589;
	neg.f64 	%fd590, %fd653;
	st.global.f64 	[%rd1+8], %fd590;
	neg.f64 	%fd591, %fd652;
	cvt.s64.s32 	%rd30, %r84;
	add.s64 	%rd31, %rd30, %rd26;
	shl.b64 	%rd32, %rd31, 3;
	add.s64 	%rd33, %rd24, %rd32;
	st.global.f64 	[%rd33+8], %fd591;
	neg.f64 	%fd592, %fd651;
	cvt.s64.s32 	%rd34, %r83;
	add.s64 	%rd35, %rd34, %rd26;
	shl.b64 	%rd36, %rd35, 3;
	add.s64 	%rd37, %rd24, %rd36;
	st.global.f64 	[%rd37+8], %fd592;
	neg.f64 	%fd593, %fd650;
	cvt.s64.s32 	%rd38, %r82;
	add.s64 	%rd39, %rd38, %rd26;
	shl.b64 	%rd40, %rd39, 3;
	add.s64 	%rd41, %rd24, %rd40;
	st.global.f64 	[%rd41+8], %fd593;
	add.s32 	%r71, %r79, -2;
	setp.ge.s32 	%p13, %r16, %r71;
	mov.f64 	%fd624, %fd629;
	mov.f64 	%fd625, %fd630;
	mov.f64 	%fd626, %fd631;
	mov.f64 	%fd627, %fd632;
	mov.f64 	%fd628, %fd633;
	mov.f64 	%fd639, %fd642;
	mov.f64 	%fd640, %fd641;
	@%p13 bra 	$L__BB3_17;
	rcp.rn.f64 	%fd594, %fd649;
	mul.f64 	%fd627, %fd594, %fd648;
	mul.f64 	%fd626, %fd594, %fd647;
	mul.f64 	%fd625, %fd594, %fd646;
	mul.f64 	%fd624, %fd594, %fd645;
	mul.f64 	%fd639, %fd625, %fd625;
	fma.rn.f64 	%fd595, %fd627, %fd627, %fd639;
	fma.rn.f64 	%fd628, %fd626, %fd626, %fd595;
	mul.f64 	%fd596, %fd626, %fd647;
	fma.rn.f64 	%fd597, %fd627, %fd648, %fd596;
	fma.rn.f64 	%fd598, %fd625, %fd646, %fd597;
	mul.f64 	%fd640, %fd598, 0d3FE0000000000000;
$L__BB3_17:
	ld.param.u32 	%r74, [_Z18exact_rhs_kernel_zPdiii_param_2];
	add.s32 	%r86, %r86, -1;
	mul.lo.s32 	%r72, %r74, %r29;
	add.s32 	%r84, %r84, %r72;
	add.s32 	%r83, %r83, %r72;
	add.s32 	%r82, %r82, %r72;
	add.s32 	%r81, %r81, %r72;
	add.s32 	%r80, %r80, %r72;
	setp.ne.s32 	%p14, %r86, -2;
	mov.f64 	%fd65, %fd60;
	mov.f64 	%fd66, %fd61;
	mov.f64 	%fd67, %fd62;
	mov.f64 	%fd68, %fd63;
	mov.f64 	%fd69, %fd64;
	mov.f64 	%fd634, %fd75;
	mov.f64 	%fd635, %fd76;
	mov.f64 	%fd636, %fd77;
	mov.f64 	%fd637, %fd78;
	mov.f64 	%fd638, %fd79;
	mov.f64 	%fd643, %fd85;
	mov.f64 	%fd644, %fd87;
	@%p14 bra 	$L__BB3_3;
$L__BB3_18:
	ret;

}
.entry _Z17initialize_kernelPdiii(
	.param .u64 .ptr .align 1 _Z17initialize_kernelPdiii_param_0,
	.param .u32 _Z17initialize_kernelPdiii_param_1,
	.param .u32 _Z17initialize_kernelPdiii_param_2,
	.param .u32 _Z17initialize_kernelPdiii_param_3
)
{
	.reg .pred 	%p<7>;
	.reg .b32 	%r<53>;
	.reg .b64 	%rd<43>;
	.reg .b64 	%fd<359>;

	ld.param.u64 	%rd7, [_Z17initialize_kernelPdiii_param_0];
	ld.param.u32 	%r13, [_Z17initialize_kernelPdiii_param_1];
	ld.param.u32 	%r14, [_Z17initialize_kernelPdiii_param_2];
	ld.param.u32 	%r15, [_Z17initialize_kernelPdiii_param_3];
	cvta.to.global.u64 	%rd1, %rd7;
	mov.u32 	%r1, %ctaid.x;
	mov.u32 	%r2, %ctaid.y;
	mov.u32 	%r3, %tid.x;
	mad.lo.s32 	%r16, %r14, %r1, %r2;
	mul.lo.s32 	%r4, %r16, %r13;
	add.s32 	%r17, %r4, %r3;
	mul.wide.s32 	%rd8, %r17, 8;
	add.s64 	%rd2, %rd1, %rd8;
	add.s32 	%r5, %r15, %r1;
	mad.lo.s32 	%r18, %r5, %r14, %r2;
	mul.lo.s32 	%r6, %r18, %r13;
	add.s32 	%r19, %r6, %r3;
	mul.wide.s32 	%rd9, %r19, 8;
	add.s64 	%rd3, %rd1, %rd9;
	add.s32 	%r7, %r5, %r15;
	mad.lo.s32 	%r20, %r7, %r14, %r2;
	mul.lo.s32 	%r8, %r20, %r13;
	add.s32 	%r21, %r8, %r3;
	mul.wide.s32 	%rd10, %r21, 8;
	add.s64 	%rd4, %rd1, %rd10;
	add.s32 	%r9, %r7, %r15;
	mad.lo.s32 	%r22, %r9, %r14, %r2;
	mul.lo.s32 	%r10, %r22, %r13;
	add.s32 	%r23, %r10, %r3;
	mul.wide.s32 	%rd11, %r23, 8;
	add.s64 	%rd5, %rd1, %rd11;
	add.s32 	%r11, %r9, %r15;
	mad.lo.s32 	%r24, %r11, %r14, %r2;
	mul.lo.s32 	%r12, %r24, %r13;
	add.s32 	%r25, %r12, %r3;
	mul.wide.s32 	%rd12, %r25, 8;
	add.s64 	%rd6, %rd1, %rd12;
	cvt.rn.f64.u32 	%fd31, %r1;
	ld.const.f64 	%fd32, [dnzm1];
	mul.f64 	%fd33, %fd32, %fd31;
	cvt.rn.f64.u32 	%fd34, %r2;
	ld.const.f64 	%fd35, [dnym1];
	mul.f64 	%fd36, %fd35, %fd34;
	cvt.rn.f64.u32 	%fd37, %r3;
	ld.const.f64 	%fd38, [dnxm1];
	mul.f64 	%fd39, %fd38, %fd37;
	ld.const.f64 	%fd40, [ce];
	ld.const.f64 	%fd41, [ce+40];
	ld.const.f64 	%fd42, [ce+160];
	ld.const.f64 	%fd43, [ce+280];
	ld.const.f64 	%fd44, [ce+400];
	fma.rn.f64 	%fd45, %fd44, 0d0000000000000000, %fd43;
	fma.rn.f64 	%fd46, %fd45, 0d0000000000000000, %fd42;
	fma.rn.f64 	%fd47, %fd46, 0d0000000000000000, %fd41;
	fma.rn.f64 	%fd48, %fd47, 0d0000000000000000, %fd40;
	ld.const.f64 	%fd49, [ce+80];
	ld.const.f64 	%fd50, [ce+200];
	ld.const.f64 	%fd51, [ce+320];
	ld.const.f64 	%fd52, [ce+440];
	fma.rn.f64 	%fd53, %fd36, %fd52, %fd51;
	fma.rn.f64 	%fd54, %fd36, %fd53, %fd50;
	fma.rn.f64 	%fd55, %fd36, %fd54, %fd49;
	fma.rn.f64 	%fd56, %fd36, %fd55, %fd48;
	ld.const.f64 	%fd57, [ce+120];
	ld.const.f64 	%fd58, [ce+240];
	ld.const.f64 	%fd59, [ce+360];
	ld.const.f64 	%fd60, [ce+480];
	fma.rn.f64 	%fd61, %fd33, %fd60, %fd59;
	fma.rn.f64 	%fd62, %fd33, %fd61, %fd58;
	fma.rn.f64 	%fd63, %fd33, %fd62, %fd57;
	fma.rn.f64 	%fd1, %fd33, %fd63, %fd56;
	ld.const.f64 	%fd64, [ce+8];
	ld.const.f64 	%fd65, [ce+48];
	ld.const.f64 	%fd66, [ce+168];
	ld.const.f64 	%fd67, [ce+288];
	ld.const.f64 	%fd68, [ce+408];
	fma.rn.f64 	%fd69, %fd68, 0d0000000000000000, %fd67;
	fma.rn.f64 	%fd70, %fd69, 0d0000000000000000, %fd66;
	fma.rn.f64 	%fd71, %fd70, 0d0000000000000000, %fd65;
	fma.rn.f64 	%fd72, %fd71, 0d0000000000000000, %fd64;
	ld.const.f64 	%fd73, [ce+88];
	ld.const.f64 	%fd74, [ce+208];
	ld.const.f64 	%fd75, [ce+328];
	ld.const.f64 	%fd76, [ce+448];
	fma.rn.f64 	%fd77, %fd36, %fd76, %fd75;
	fma.rn.f64 	%fd78, %fd36, %fd77, %fd74;
	fma.rn.f64 	%fd79, %fd36, %fd78, %fd73;
	fma.rn.f64 	%fd80, %fd36, %fd79, %fd72;
	ld.const.f64 	%fd81, [ce+128];
	ld.const.f64 	%fd82, [ce+248];
	ld.const.f64 	%fd83, [ce+368];
	ld.const.f64 	%fd84, [ce+488];
	fma.rn.f64 	%fd85, %fd33, %fd84, %fd83;
	fma.rn.f64 	%fd86, %fd33, %fd85, %fd82;
	fma.rn.f64 	%fd87, %fd33, %fd86, %fd81;
	fma.rn.f64 	%fd2, %fd33, %fd87, %fd80;
	ld.const.f64 	%fd88, [ce+16];
	ld.const.f64 	%fd89, [ce+56];
	ld.const.f64 	%fd90, [ce+176];
	ld.const.f64 	%fd91, [ce+296];
	ld.const.f64 	%fd92, [ce+416];
	fma.rn.f64 	%fd93, %fd92, 0d0000000000000000, %fd91;
	fma.rn.f64 	%fd94, %fd93, 0d0000000000000000, %fd90;
	fma.rn.f64 	%fd95, %fd94, 0d0000000000000000, %fd89;
	fma.rn.f64 	%fd96, %fd95, 0d0000000000000000, %fd88;
	ld.const.f64 	%fd97, [ce+96];
	ld.const.f64 	%fd98, [ce+216];
	ld.const.f64 	%fd99, [ce+336];
	ld.const.f64 	%fd100, [ce+456];
	fma.rn.f64 	%fd101, %fd36, %fd100, %fd99;
	fma.rn.f64 	%fd102, %fd36, %fd101, %fd98;
	fma.rn.f64 	%fd103, %fd36, %fd102, %fd97;
	fma.rn.f64 	%fd104, %fd36, %fd103, %fd96;
	ld.const.f64 	%fd105, [ce+136];
	ld.const.f64 	%fd106, [ce+256];
	ld.const.f64 	%fd107, [ce+376];
	ld.const.f64 	%fd108, [ce+496];
	fma.rn.f64 	%fd109, %fd33, %fd108, %fd107;
	fma.rn.f64 	%fd110, %fd33, %fd109, %fd106;
	fma.rn.f64 	%fd111, %fd33, %fd110, %fd105;
	fma.rn.f64 	%fd3, %fd33, %fd111, %fd104;
	ld.const.f64 	%fd112, [ce+24];
	ld.const.f64 	%fd113, [ce+64];
	ld.const.f64 	%fd114, [ce+184];
	ld.const.f64 	%fd115, [ce+304];
	ld.const.f64 	%fd116, [ce+424];
	fma.rn.f64 	%fd117, %fd116, 0d0000000000000000, %fd115;
	fma.rn.f64 	%fd118, %fd117, 0d0000000000000000, %fd114;
	fma.rn.f64 	%fd119, %fd118, 0d0000000000000000, %fd113;
	fma.rn.f64 	%fd120, %fd119, 0d0000000000000000, %fd112;
	ld.const.f64 	%fd121, [ce+104];
	ld.const.f64 	%fd122, [ce+224];
	ld.const.f64 	%fd123, [ce+344];
	ld.const.f64 	%fd124, [ce+464];
	fma.rn.f64 	%fd125, %fd36, %fd124, %fd123;
	fma.rn.f64 	%fd126, %fd36, %fd125, %fd122;
	fma.rn.f64 	%fd127, %fd36, %fd126, %fd121;
	fma.rn.f64 	%fd128, %fd36, %fd127, %fd120;
	ld.const.f64 	%fd129, [ce+144];
	ld.const.f64 	%fd130, [ce+264];
	ld.const.f64 	%fd131, [ce+384];
	ld.const.f64 	%fd132, [ce+504];
	fma.rn.f64 	%fd133, %fd33, %fd132, %fd131;
	fma.rn.f64 	%fd134, %fd33, %fd133, %fd130;
	fma.rn.f64 	%fd135, %fd33, %fd134, %fd129;
	fma.rn.f64 	%fd4, %fd33, %fd135, %fd128;
	ld.const.f64 	%fd136, [ce+32];
	ld.const.f64 	%fd137, [ce+72];
	ld.const.f64 	%fd138, [ce+192];
	ld.const.f64 	%fd139, [ce+312];
	ld.const.f64 	%fd140, [ce+432];
	fma.rn.f64 	%fd141, %fd140, 0d0000000000000000, %fd139;
	fma.rn.f64 	%fd142, %fd141, 0d0000000000000000, %fd138;
	fma.rn.f64 	%fd143, %fd142, 0d0000000000000000, %fd137;
	fma.rn.f64 	%fd144, %fd143, 0d0000000000000000, %fd136;
	ld.const.f64 	%fd145, [ce+112];
	ld.const.f64 	%fd146, [ce+232];
	ld.const.f64 	%fd147, [ce+352];
	ld.const.f64 	%fd148, [ce+472];
	fma.rn.f64 	%fd149, %fd36, %fd148, %fd147;
	fma.rn.f64 	%fd150, %fd36, %fd149, %fd146;
	fma.rn.f64 	%fd151, %fd36, %fd150, %fd145;
	fma.rn.f64 	%fd152, %fd36, %fd151, %fd144;
	ld.const.f64 	%fd153, [ce+152];
	ld.const.f64 	%fd154, [ce+272];
	ld.const.f64 	%fd155, [ce+392];
	ld.const.f64 	%fd156, [ce+512];
	fma.rn.f64 	%fd157, %fd33, %fd156, %fd155;
	fma.rn.f64 	%fd158, %fd33, %fd157, %fd154;
	fma.rn.f64 	%fd159, %fd33, %fd158, %fd153;
	fma.rn.f64 	%fd5, %fd33, %fd159, %fd152;
	add.f64 	%fd160, %fd43, %fd44;
	add.f64 	%fd161, %fd42, %fd160;
	add.f64 	%fd162, %fd41, %fd161;
	add.f64 	%fd163, %fd40, %fd162;
	fma.rn.f64 	%fd164, %fd36, %fd55, %fd163;
	fma.rn.f64 	%fd6, %fd33, %fd63, %fd164;
	add.f64 	%fd165, %fd67, %fd68;
	add.f64 	%fd166, %fd66, %fd165;
	add.f64 	%fd167, %fd65, %fd166;
	add.f64 	%fd168, %fd64, %fd167;
	fma.rn.f64 	%fd169, %fd36, %fd79, %fd168;
	fma.rn.f64 	%fd7, %fd33, %fd87, %fd169;
	add.f64 	%fd170, %fd91, %fd92;
	add.f64 	%fd171, %fd90, %fd170;
	add.f64 	%fd172, %fd89, %fd171;
	add.f64 	%fd173, %fd88, %fd172;
	fma.rn.f64 	%fd174, %fd36, %fd103, %fd173;
	fma.rn.f64 	%fd8, %fd33, %fd111, %fd174;
	add.f64 	%fd175, %fd115, %fd116;
	add.f64 	%fd176, %fd114, %fd175;
	add.f64 	%fd177, %fd113, %fd176;
	add.f64 	%fd178, %fd112, %fd177;
	fma.rn.f64 	%fd179, %fd36, %fd127, %fd178;
	fma.rn.f64 	%fd9, %fd33, %fd135, %fd179;
	add.f64 	%fd180, %fd139, %fd140;
	add.f64 	%fd181, %fd138, %fd180;
	add.f64 	%fd182, %fd137, %fd181;
	add.f64 	%fd183, %fd136, %fd182;
	fma.rn.f64 	%fd184, %fd36, %fd151, %fd183;
	fma.rn.f64 	%fd10, %fd33, %fd159, %fd184;
	fma.rn.f64 	%fd185, %fd39, %fd44, %fd43;
	fma.rn.f64 	%fd186, %fd39, %fd185, %fd42;
	fma.rn.f64 	%fd187, %fd39, %fd186, %fd41;
	fma.rn.f64 	%fd188, %fd39, %fd187, %fd40;
	fma.rn.f64 	%fd189, %fd52, 0d0000000000000000, %fd51;
	fma.rn.f64 	%fd190, %fd189, 0d0000000000000000, %fd50;
	fma.rn.f64 	%fd191, %fd190, 0d0000000000000000, %fd49;
	fma.rn.f64 	%fd192, %fd191, 0d0000000000000000, %fd188;
	fma.rn.f64 	%fd11, %fd33, %fd63, %fd192;
	fma.rn.f64 	%fd193, %fd39, %fd68, %fd67;
	fma.rn.f64 	%fd194, %fd39, %fd193, %fd66;
	fma.rn.f64 	%fd195, %fd39, %fd194, %fd65;
	fma.rn.f64 	%fd196, %fd39, %fd195, %fd64;
	fma.rn.f64 	%fd197, %fd76, 0d0000000000000000, %fd75;
	fma.rn.f64 	%fd198, %fd197, 0d0000000000000000, %fd74;
	fma.rn.f64 	%fd199, %fd198, 0d0000000000000000, %fd73;
	fma.rn.f64 	%fd200, %fd199, 0d0000000000000000, %fd196;
	fma.rn.f64 	%fd12, %fd33, %fd87, %fd200;
	fma.rn.f64 	%fd201, %fd39, %fd92, %fd91;
	fma.rn.f64 	%fd202, %fd39, %fd201, %fd90;
	fma.rn.f64 	%fd203, %fd39, %fd202, %fd89;
	fma.rn.f64 	%fd204, %fd39, %fd203, %fd88;
	fma.rn.f64 	%fd205, %fd100, 0d0000000000000000, %fd99;
	fma.rn.f64 	%fd206, %fd205, 0d0000000000000000, %fd98;
	fma.rn.f64 	%fd207, %fd206, 0d0000000000000000, %fd97;
	fma.rn.f64 	%fd208, %fd207, 0d0000000000000000, %fd204;
	fma.rn.f64 	%fd13, %fd33, %fd111, %fd208;
	fma.rn.f64 	%fd209, %fd39, %fd116, %fd115;
	fma.rn.f64 	%fd210, %fd39, %fd209, %fd114;
	fma.rn.f64 	%fd211, %fd39, %fd210, %fd113;
	fma.rn.f64 	%fd212, %fd39, %fd211, %fd112;
	fma.rn.f64 	%fd213, %fd124, 0d0000000000000000, %fd123;
	fma.rn.f64 	%fd214, %fd213, 0d0000000000000000, %fd122;
	fma.rn.f64 	%fd215, %fd214, 0d0000000000000000, %fd121;
	fma.rn.f64 	%fd216, %fd215, 0d0000000000000000, %fd212;
	fma.rn.f64 	%fd14, %fd33, %fd135, %fd216;
	fma.rn.f64 	%fd217, %fd39, %fd140, %fd139;
	fma.rn.f64 	%fd218, %fd39, %fd217, %fd138;
	fma.rn.f64 	%fd219, %fd39, %fd218, %fd137;
	fma.rn.f64 	%fd220, %fd39, %fd219, %fd136;
	fma.rn.f64 	%fd221, %fd148, 0d0000000000000000, %fd147;
	fma.rn.f64 	%fd222, %fd221, 0d0000000000000000, %fd146;
	fma.rn.f64 	%fd223, %fd222, 0d0000000000000000, %fd145;
	fma.rn.f64 	%fd224, %fd223, 0d0000000000000000, %fd220;
	fma.rn.f64 	%fd15, %fd33, %fd159, %fd224;
	add.f64 	%fd225, %fd51, %fd52;
	add.f64 	%fd226, %fd50, %fd225;
	add.f64 	%fd227, %fd49, %fd226;
	add.f64 	%fd228, %fd227, %fd188;
	fma.rn.f64 	%fd16, %fd33, %fd63, %fd228;
	add.f64 	%fd229, %fd75, %fd76;
	add.f64 	%fd230, %fd74, %fd229;
	add.f64 	%fd231, %fd73, %fd230;
	add.f64 	%fd232, %fd231, %fd196;
	fma.rn.f64 	%fd17, %fd33, %fd87, %fd232;
	add.f64 	%fd233, %fd99, %fd100;
	add.f64 	%fd234, %fd98, %fd233;
	add.f64 	%fd235, %fd97, %fd234;
	add.f64 	%fd236, %fd235, %fd204;
	fma.rn.f64 	%fd18, %fd33, %fd111, %fd236;
	add.f64 	%fd237, %fd123, %fd124;
	add.f64 	%fd238, %fd122, %fd237;
	add.f64 	%fd239, %fd121, %fd238;
	add.f64 	%fd240, %fd239, %fd212;
	fma.rn.f64 	%fd19, %fd33, %fd135, %fd240;
	add.f64 	%fd241, %fd147, %fd148;
	add.f64 	%fd242, %fd146, %fd241;
	add.f64 	%fd243, %fd145, %fd242;
	add.f64 	%fd244, %fd243, %fd220;
	fma.rn.f64 	%fd20, %fd33, %fd159, %fd244;
	fma.rn.f64 	%fd245, %fd36, %fd55, %fd188;
	fma.rn.f64 	%fd246, %fd60, 0d0000000000000000, %fd59;
	fma.rn.f64 	%fd247, %fd246, 0d0000000000000000, %fd58;
	fma.rn.f64 	%fd248, %fd247, 0d0000000000000000, %fd57;
	fma.rn.f64 	%fd21, %fd248, 0d0000000000000000, %fd245;
	fma.rn.f64 	%fd249, %fd36, %fd79, %fd196;
	fma.rn.f64 	%fd250, %fd84, 0d0000000000000000, %fd83;
	fma.rn.f64 	%fd251, %fd250, 0d0000000000000000, %fd82;
	fma.rn.f64 	%fd252, %fd251, 0d0000000000000000, %fd81;
	fma.rn.f64 	%fd22, %fd252, 0d0000000000000000, %fd249;
	fma.rn.f64 	%fd253, %fd36, %fd103, %fd204;
	fma.rn.f64 	%fd254, %fd108, 0d0000000000000000, %fd107;
	fma.rn.f64 	%fd255, %fd254, 0d0000000000000000, %fd106;
	fma.rn.f64 	%fd256, %fd255, 0d0000000000000000, %fd105;
	fma.rn.f64 	%fd23, %fd256, 0d0000000000000000, %fd253;
	fma.rn.f64 	%fd257, %fd36, %fd127, %fd212;
	fma.rn.f64 	%fd258, %fd132, 0d0000000000000000, %fd131;
	fma.rn.f64 	%fd259, %fd258, 0d0000000000000000, %fd130;
	fma.rn.f64 	%fd260, %fd259, 0d0000000000000000, %fd129;
	fma.rn.f64 	%fd24, %fd260, 0d0000000000000000, %fd257;
	fma.rn.f64 	%fd261, %fd36, %fd151, %fd220;
	fma.rn.f64 	%fd262, %fd156, 0d0000000000000000, %fd155;
	fma.rn.f64 	%fd263, %fd262, 0d0000000000000000, %fd154;
	fma.rn.f64 	%fd264, %fd263, 0d0000000000000000, %fd153;
	fma.rn.f64 	%fd25, %fd264, 0d0000000000000000, %fd261;
	add.f64 	%fd265, %fd59, %fd60;
	add.f64 	%fd266, %fd58, %fd265;
	add.f64 	%fd267, %fd57, %fd266;
	add.f64 	%fd26, %fd267, %fd245;
	add.f64 	%fd268, %fd83, %fd84;
	add.f64 	%fd269, %fd82, %fd268;
	add.f64 	%fd270, %fd81, %fd269;
	add.f64 	%fd27, %fd270, %fd249;
	add.f64 	%fd271, %fd107, %fd108;
	add.f64 	%fd272, %fd106, %fd271;
	add.f64 	%fd273, %fd105, %fd272;
	add.f64 	%fd28, %fd273, %fd253;
	add.f64 	%fd274, %fd131, %fd132;
	add.f64 	%fd275, %fd130, %fd274;
	add.f64 	%fd276, %fd129, %fd275;
	add.f64 	%fd29, %fd276, %fd257;
	add.f64 	%fd277, %fd155, %fd156;
	add.f64 	%fd278, %fd154, %fd277;
	add.f64 	%fd279, %fd153, %fd278;
	add.f64 	%fd30, %fd279, %fd261;
	mov.f64 	%fd280, 0d3FF0000000000000;
	sub.f64 	%fd281, %fd280, %fd33;
	sub.f64 	%fd282, %fd280, %fd36;
	sub.f64 	%fd283, %fd280, %fd39;
	mul.f64 	%fd284, %fd283, %fd1;
	fma.rn.f64 	%fd285, %fd39, %fd6, %fd284;
	mul.f64 	%fd286, %fd282, %fd11;
	fma.rn.f64 	%fd287, %fd36, %fd16, %fd286;
	mul.f64 	%fd288, %fd281, %fd21;
	fma.rn.f64 	%fd289, %fd33, %fd26, %fd288;
	add.f64 	%fd290, %fd285, %fd287;
	add.f64 	%fd291, %fd290, %fd289;
	mul.f64 	%fd292, %fd285, %fd287;
	sub.f64 	%fd293, %fd291, %fd292;
	mul.f64 	%fd294, %fd285, %fd289;
	sub.f64 	%fd295, %fd293, %fd294;
	mul.f64 	%fd296, %fd287, %fd289;
	sub.f64 	%fd297, %fd295, %fd296;
	fma.rn.f64 	%fd298, %fd292, %fd289, %fd297;
	st.global.f64 	[%rd2], %fd298;
	mul.f64 	%fd299, %fd283, %fd2;
	fma.rn.f64 	%fd300, %fd39, %fd7, %fd299;
	mul.f64 	%fd301, %fd282, %fd12;
	fma.rn.f64 	%fd302, %fd36, %fd17, %fd301;
	mul.f64 	%fd303, %fd281, %fd22;
	fma.rn.f64 	%fd304, %fd33, %fd27, %fd303;
	add.f64 	%fd305, %fd300, %fd302;
	add.f64 	%fd306, %fd305, %fd304;
	mul.f64 	%fd307, %fd300, %fd302;
	sub.f64 	%fd308, %fd306, %fd307;
	mul.f64 	%fd309, %fd300, %fd304;
	sub.f64 	%fd310, %fd308, %fd309;
	mul.f64 	%fd311, %fd302, %fd304;
	sub.f64 	%fd312, %fd310, %fd311;
	fma.rn.f64 	%fd313, %fd307, %fd304, %fd312;
	st.global.f64 	[%rd3], %fd313;
	mul.f64 	%fd314, %fd283, %fd3;
	fma.rn.f64 	%fd315, %fd39, %fd8, %fd314;
	mul.f64 	%fd316, %fd282, %fd13;
	fma.rn.f64 	%fd317, %fd36, %fd18, %fd316;
	mul.f64 	%fd318, %fd281, %fd23;
	fma.rn.f64 	%fd319, %fd33, %fd28, %fd318;
	add.f64 	%fd320, %fd315, %fd317;
	add.f64 	%fd321, %fd320, %fd319;
	mul.f64 	%fd322, %fd315, %fd317;
	sub.f64 	%fd323, %fd321, %fd322;
	mul.f64 	%fd324, %fd315, %fd319;
	sub.f64 	%fd325, %fd323, %fd324;
	mul.f64 	%fd326, %fd317, %fd319;
	sub.f64 	%fd327, %fd325, %fd326;
	fma.rn.f64 	%fd328, %fd322, %fd319, %fd327;
	st.global.f64 	[%rd4], %fd328;
	mul.f64 	%fd329, %fd283, %fd4;
	fma.rn.f64 	%fd330, %fd39, %fd9, %fd329;
	mul.f64 	%fd331, %fd282, %fd14;
	fma.rn.f64 	%fd332, %fd36, %fd19, %fd331;
	mul.f64 	%fd333, %fd281, %fd24;
	fma.rn.f64 	%fd334, %fd33, %fd29, %fd333;
	add.f64 	%fd335, %fd330, %fd332;
	add.f64 	%fd336, %fd335, %fd334;
	mul.f64 	%fd337, %fd330, %fd332;
	sub.f64 	%fd338, %fd336, %fd337;
	mul.f64 	%fd339, %fd330, %fd334;
	sub.f64 	%fd340, %fd338, %fd339;
	mul.f64 	%fd341, %fd332, %fd334;
	sub.f64 	%fd342, %fd340, %fd341;
	fma.rn.f64 	%fd343, %fd337, %fd334, %fd342;
	st.global.f64 	[%rd5], %fd343;
	mul.f64 	%fd344, %fd283, %fd5;
	fma.rn.f64 	%fd345, %fd39, %fd10, %fd344;
	mul.f64 	%fd346, %fd282, %fd15;
	fma.rn.f64 	%fd347, %fd36, %fd20, %fd346;
	mul.f64 	%fd348, %fd281, %fd25;
	fma.rn.f64 	%fd349, %fd33, %fd30, %fd348;
	add.f64 	%fd350, %fd345, %fd347;
	add.f64 	%fd351, %fd350, %fd349;
	mul.f64 	%fd352, %fd345, %fd347;
	sub.f64 	%fd353, %fd351, %fd352;
	mul.f64 	%fd354, %fd345, %fd349;
	sub.f64 	%fd355, %fd353, %fd354;
	mul.f64 	%fd356, %fd347, %fd349;
	sub.f64 	%fd357, %fd355, %fd356;
	fma.rn.f64 	%fd358, %fd352, %fd349, %fd357;
	st.global.f64 	[%rd6], %fd358;
	setp.ne.s32 	%p1, %r3, 0;
	@%p1 bra 	$L__BB4_2;
	mul.wide.s32 	%rd13, %r4, 8;
	add.s64 	%rd14, %rd1, %rd13;
	st.global.f64 	[%rd14], %fd1;
	mul.wide.s32 	%rd15, %r6, 8;
	add.s64 	%rd16, %rd1, %rd15;
	st.global.f64 	[%rd16], %fd2;
	mul.wide.s32 	%rd17, %r8, 8;
	add.s64 	%rd18, %rd1, %rd17;
	st.global.f64 	[%rd18], %fd3;
	mul.wide.s32 	%rd19, %r10, 8;
	add.s64 	%rd20, %rd1, %rd19;
	st.global.f64 	[%rd20], %fd4;
	mul.wide.s32 	%rd21, %r12, 8;
	add.s64 	%rd22, %rd1, %rd21;
	st.global.f64 	[%rd22], %fd5;
$L__BB4_2:
	ld.param.u32 	%r45, [_Z17initialize_kernelPdiii_param_1];
	add.s32 	%r26, %r45, -1;
	setp.ne.s32 	%p2, %r3, %r26;
	@%p2 bra 	$L__BB4_4;
	st.global.f64 	[%rd2], %fd6;
	st.global.f64 	[%rd3], %fd7;
	st.global.f64 	[%rd4], %fd8;
	st.global.f64 	[%rd5], %fd9;
	st.global.f64 	[%rd6], %fd10;
$L__BB4_4:
	setp.ne.s32 	%p3, %r2, 0;
	@%p3 bra 	$L__BB4_6;
	ld.param.u32 	%r48, [_Z17initialize_kernelPdiii_param_2];
	ld.param.u32 	%r46, [_Z17initialize_kernelPdiii_param_1];
	mul.lo.s32 	%r27, %r48, %r46;
	mad.lo.s32 	%r28, %r27, %r1, %r3;
	mul.wide.s32 	%rd23, %r28, 8;
	add.s64 	%rd24, %rd1, %rd23;
	st.global.f64 	[%rd24], %fd11;
	mad.lo.s32 	%r29, %r27, %r5, %r3;
	mul.wide.s32 	%rd25, %r29, 8;
	add.s64 	%rd26, %rd1, %rd25;
	st.global.f64 	[%rd26], %fd12;
	mad.lo.s32 	%r30, %r27, %r7, %r3;
	mul.wide.s32 	%rd27, %r30, 8;
	add.s64 	%rd28, %rd1, %rd27;
	st.global.f64 	[%rd28], %fd13;
	mad.lo.s32 	%r31, %r27, %r9, %r3;
	mul.wide.s32 	%rd29, %r31, 8;
	add.s64 	%rd30, %rd1, %rd29;
	st.global.f64 	[%rd30], %fd14;
	mad.lo.s32 	%r32, %r27, %r11, %r3;
	mul.wide.s32 	%rd31, %r32, 8;
	add.s64 	%rd32, %rd1, %rd31;
	st.global.f64 	[%rd32], %fd15;
$L__BB4_6:
	ld.param.u32 	%r49, [_Z17initialize_kernelPdiii_param_2];
	add.s32 	%r33, %r49, -1;
	setp.ne.s32 	%p4, %r2, %r33;
	@%p4 bra 	$L__BB4_8;
	st.global.f64 	[%rd2], %fd16;
	st.global.f64 	[%rd3], %fd17;
	st.global.f64 	[%rd4], %fd18;
	st.global.f64 	[%rd5], %fd19;
	st.global.f64 	[%rd6], %fd20;
$L__BB4_8:
	setp.ne.s32 	%p5, %r1, 0;
	@%p5 bra 	$L__BB4_10;
	ld.param.u32 	%r51, [_Z17initialize_kernelPdiii_param_3];
	ld.param.u32 	%r50, [_Z17initialize_kernelPdiii_param_2];
	ld.param.u32 	%r47, [_Z17initialize_kernelPdiii_param_1];
	mul.lo.s32 	%r34, %r51, %r50;
	mad.lo.s32 	%r35, %r2, %r47, %r3;
	mul.wide.s32 	%rd33, %r35, 8;
	add.s64 	%rd34, %rd1, %rd33;
	st.global.f64 	[%rd34], %fd21;
	add.s32 	%r36, %r34, %r2;
	mad.lo.s32 	%r37, %r36, %r47, %r3;
	mul.wide.s32 	%rd35, %r37, 8;
	add.s64 	%rd36, %rd1, %rd35;
	st.global.f64 	[%rd36], %fd22;
	add.s32 	%r38, %r36, %r34;
	mad.lo.s32 	%r39, %r38, %r47, %r3;
	mul.wide.s32 	%rd37, %r39, 8;
	add.s64 	%rd38, %rd1, %rd37;
	st.global.f64 	[%rd38], %fd23;
	add.s32 	%r40, %r38, %r34;
	mad.lo.s32 	%r41, %r40, %r47, %r3;
	mul.wide.s32 	%rd39, %r41, 8;
	add.s64 	%rd40, %rd1, %rd39;
	st.global.f64 	[%rd40], %fd24;
	add.s32 	%r42, %r40, %r34;
	mad.lo.s32 	%r43, %r42, %r47, %r3;
	mul.wide.s32 	%rd41, %r43, 8;
	add.s64 	%rd42, %rd1, %rd41;
	st.global.f64 	[%rd42], %fd25;
$L__BB4_10:
	ld.param.u32 	%r52, [_Z17initialize_kernelPdiii_param_3];
	add.s32 	%r44, %r52, -1;
	setp.ne.s32 	%p6, %r1, %r44;
	@%p6 bra 	$L__BB4_12;
	st.global.f64 	[%rd2], %fd26;
	st.global.f64 	[%rd3], %fd27;
	st.global.f64 	[%rd4], %fd28;
	st.global.f64 	[%rd5], %fd29;
	st.global.f64 	[%rd6], %fd30;
$L__BB4_12:
	ret;

}
.entry _Z20compute_rhs_kernel_1PdS_S_S_S_S_S_PKdiii(
	.param .u64 .ptr .align 1 _Z20compute_rhs_kernel_1PdS_S_S_S_S_S_PKdiii_param_0,
	.param .u64 .ptr .align 1 _Z20compute_rhs_kernel_1PdS_S_S_S_S_S_PKdiii_param_1,
	.param .u64 .ptr .align 1 _Z20compute_rhs_kernel_1PdS_S_S_S_S_S_PKdiii_param_2,
	.param .u64 .ptr .align 1 _Z20compute_rhs_kernel_1PdS_S_S_S_S_S_PKdiii_param_3,
	.param .u64 .ptr .align 1 _Z20compute_rhs_kernel_1PdS_S_S_S_S_S_PKdiii_param_4,
	.param .u64 .ptr .align 1 _Z20compute_rhs_kernel_1PdS_S_S_S_S_S_PKdiii_param_5,
	.param .u64 .ptr .align 1 _Z20compute_rhs_kernel_1PdS_S_S_S_S_S_PKdiii_param_6,
	.param .u64 .ptr .align 1 _Z20compute_rhs_kernel_1PdS_S_S_S_S_S_PKdiii_param_7,
	.param .u32 _Z20compute_rhs_kernel_1PdS_S_S_S_S_S_PKdiii_param_8,
	.param .u32 _Z20compute_rhs_kernel_1PdS_S_S_S_S_S_PKdiii_param_9,
	.param .u32 _Z20compute_rhs_kernel_1PdS_S_S_S_S_S_PKdiii_param_10
)
{
	.reg .b32 	%r<21>;
	.reg .b64 	%rd<34>;
	.reg .b64 	%fd<23>;

	ld.param.u64 	%rd1, [_Z20compute_rhs_kernel_1PdS_S_S_S_S_S_PKdiii_param_0];
	ld.param.u64 	%rd2, [_Z20compute_rhs_kernel_1PdS_S_S_S_S_S_PKdiii_param_1];
	ld.param.u64 	%rd3, [_Z20compute_rhs_kernel_1PdS_S_S_S_S_S_PKdiii_param_2];
	ld.param.u64 	%rd4, [_Z20compute_rhs_kernel_1PdS_S_S_S_S_S_PKdiii_param_3];
	ld.param.u64 	%rd5, [_Z20compute_rhs_kernel_1PdS_S_S_S_S_S_PKdiii_param_4];
	ld.param.u64 	%rd6, [_Z20compute_rhs_kernel_1PdS_S_S_S_S_S_PKdiii_param_5];
	ld.param.u64 	%rd7, [_Z20compute_rhs_kernel_1PdS_S_S_S_S_S_PKdiii_param_6];
	ld.param.u64 	%rd8, [_Z20compute_rhs_kernel_1PdS_S_S_S_S_S_PKdiii_param_7];
	ld.param.u32 	%r1, [_Z20compute_rhs_kernel_1PdS_S_S_S_S_S_PKdiii_param_8];
	ld.param.u32 	%r2, [_Z20compute_rhs_kernel_1PdS_S_S_S_S_S_PKdiii_param_9];
	ld.param.u32 	%r3, [_Z20compute_rhs_kernel_1PdS_S_S_S_S_S_PKdiii_param_10];
	cvta.to.global.u64 	%rd9, %rd5;
	cvta.to.global.u64 	%rd10, %rd6;
	cvta.to.global.u64 	%rd11, %rd7;
	cvta.to.global.u64 	%rd12, %rd4;
	cvta.to.global.u64 	%rd13, %rd3;
	cvta.to.global.u64 	%rd14, %rd2;
	cvta.to.global.u64 	%rd15, %rd1;
	cvta.to.global.u64 	%rd16, %rd8;
	mov.u32 	%r4, %ctaid.y;
	mov.u32 	%r5, %ctaid.x;
	mov.u32 	%r6, %tid.x;
	mad.lo.s32 	%r7, %r2, %r4, %r5;
	mad.lo.s32 	%r8, %r7, %r1, %r6;
	mul.wide.s32 	%rd17, %r8, 8;
	add.s64 	%rd18, %rd16, %rd17;
	ld.global.f64 	%fd1, [%rd18];
	rcp.rn.f64 	%fd2, %fd1;
	add.s64 	%rd19, %rd15, %rd17;
	st.global.f64 	[%rd19], %fd2;
	add.s32 	%r9, %r3, %r4;
	mad.lo.s32 	%r10, %r9, %r2, %r5;
	mad.lo.s32 	%r11, %r10, %r1, %r6;
	mul.wide.s32 	%rd20, %r11, 8;
	add.s64 	%rd21, %rd16, %rd20;
	ld.global.f64 	%fd3, [%rd21];
	mul.f64 	%fd4, %fd2, %fd3;
	add.s64 	%rd22, %rd14, %rd17;
	st.global.f64 	[%rd22], %fd4;
	add.s32 	%r12, %r9, %r3;
	mad.lo.s32 	%r13, %r12, %r2, %r5;
	mad.lo.s32 	%r14, %r13, %r1, %r6;
	mul.wide.s32 	%rd23, %r14, 8;
	add.s64 	%rd24, %rd16, %rd23;
	ld.global.f64 	%fd5, [%rd24];
	mul.f64 	%fd6, %fd2, %fd5;
	add.s64 	%rd25, %rd13, %rd17;
	st.global.f64 	[%rd25], %fd6;
	add.s32 	%r15, %r12, %r3;
	mad.lo.s32 	%r16, %r15, %r2, %r5;
	mad.lo.s32 	%r17, %r16, %r1, %r6;
	mul.wide.s32 	%rd26, %r17, 8;
	add.s64 	%rd27, %rd16, %rd26;
	ld.global.f64 	%fd7, [%rd27];
	mul.f64 	%fd8, %fd2, %fd7;
	add.s64 	%rd28, %rd12, %rd17;
	st.global.f64 	[%rd28], %fd8;
	ld.global.f64 	%fd9, [%rd21];
	ld.global.f64 	%fd10, [%rd24];
	mul.f64 	%fd11, %fd10, %fd10;
	fma.rn.f64 	%fd12, %fd9, %fd9, %fd11;
	ld.global.f64 	%fd13, [%rd27];
	fma.rn.f64 	%fd14, %fd13, %fd13, %fd12;
	mul.f64 	%fd15, %fd14, 0d3FE0000000000000;
	mul.f64 	%fd16, %fd2, %fd15;
	add.s64 	%rd29, %rd11, %rd17;
	st.global.f64 	[%rd29], %fd16;
	mul.f64 	%fd17, %fd2, %fd16;
	add.s64 	%rd30, %rd10, %rd17;
	st.global.f64 	[%rd30], %fd17;
	mul.f64 	%fd18, %fd2, 0d3FE1EB851EB851EB;
	add.s32 	%r18, %r15, %r3;
	mad.lo.s32 	%r19, %r18, %r2, %r5;
	mad.lo.s32 	%r20, %r19, %r1, %r6;
	mul.wide.s32 	%rd31, %r20, 8;
	add.s64 	%rd32, %rd16, %rd31;
	ld.global.f64 	%fd19, [%rd32];
	sub.f64 	%fd20, %fd19, %fd16;
	mul.f64 	%fd21, %fd18, %fd20;
	sqrt.rn.f64 	%fd22, %fd21;
	add.s64 	%rd33, %rd9, %rd17;
	st.global.f64 	[%rd33], %fd22;
	ret;

}
.entry _Z20compute_rhs_kernel_2PKdS0_S0_S0_S0_S0_PdS0_S0_iii(
	.param .u64 .ptr .align 1 _Z20compute_rhs_kernel_2PKdS0_S0_S0_S0_S0_PdS0_S0_iii_param_0,
	.param .u64 .ptr .align 1 _Z20compute_rhs_kernel_2PKdS0_S0_S0_S0_S0_PdS0_S0_iii_param_1,
	.param .u64 .ptr .align 1 _Z20compute_rhs_kernel_2PKdS0_S0_S0_S0_S0_PdS0_S0_iii_param_2,
	.param .u64 .ptr .align 1 _Z20compute_rhs_kernel_2PKdS0_S0_S0_S0_S0_PdS0_S0_iii_param_3,
	.param .u64 .ptr .align 1 _Z20compute_rhs_kernel_2PKdS0_S0_S0_S0_S0_PdS0_S0_iii_param_4,
	.param .u64 .ptr .align 1 _Z20compute_rhs_kernel_2PKdS0_S0_S0_S0_S0_PdS0_S0_iii_param_5,
	.param .u64 .ptr .align 1 _Z20compute_rhs_kernel_2PKdS0_S0_S0_S0_S0_PdS0_S0_iii_param_6,
	.param .u64 .ptr .align 1 _Z20compute_rhs_kernel_2PKdS0_S0_S0_S0_S0_PdS0_S0_iii_param_7,
	.param .u64 .ptr .align 1 _Z20compute_rhs_kernel_2PKdS0_S0_S0_S0_S0_PdS0_S0_iii_param_8,
	.param .u32 _Z20compute_rhs_kernel_2PKdS0_S0_S0_S0_S0_PdS0_S0_iii_param_9,
	.param .u32 _Z20compute_rhs_kernel_2PKdS0_S0_S0_S0_S0_PdS0_S0_iii_param_10,
	.param .u32 _Z20compute_rhs_kernel_2PKdS0_S0_S0_S0_S0_PdS0_S0_iii_param_11
)
{
	.reg .pred 	%p<36>;
	.reg .b16 	%rs<2>;
	.reg .b32 	%r<224>;
	.reg .b64 	%rd<302>;
	.reg .b64 	%fd<1028>;

	ld.param.u64 	%rd28, [_Z20compute_rhs_kernel_2PKdS0_S0_S0_S0_S0_PdS0_S0_iii_param_7];
	ld.param.u32 	%r37, [_Z20compute_rhs_kernel_2PKdS0_S0_S0_S0_S0_PdS0_S0_iii_param_9];
	ld.param.u32 	%r38, [_Z20compute_rhs_kernel_2PKdS0_S0_S0_S0_S0_PdS0_S0_iii_param_10];
	ld.param.u32 	%r40, [_Z20compute_rhs_kernel_2PKdS0_S0_S0_S0_S0_PdS0_S0_iii_param_11];
	mov.u32 	%r41, %ctaid.y;
	mov.u32 	%r2, %ctaid.x;
	mov.u32 	%r3, %tid.x;
	cvta.to.global.u64 	%rd29, %rd28;
	mul.lo.s32 	%r4, %r41, %r38;
	add.s32 	%r42, %r4, %r2;
	mad.lo.s32 	%r5, %r42, %r37, %r3;
	mul.wide.s32 	%rd30, %r5, 8;
	add.s64 	%rd31, %rd29, %rd30;
	ld.global.f64 	%fd1027, [%rd31];
	add.s32 	%r6, %r40, %r41;
	mad.lo.s32 	%r7, %r6, %r38, %r2;
	mul.lo.s32 	%r8, %r7, %r37;
	add.s32 	%r43, %r8, %r3;
	mul.wide.s32 	%rd32, %r43, 8;
	add.s64 	%rd33, %rd29, %rd32;
	ld.global.f64 	%fd1026, [%rd33];
	add.s32 	%r9, %r6, %r40;
	mad.lo.s32 	%r10, %r9, %r38, %r2;
	mul.lo.s32 	%r11, %r10, %r37;
	add.s32 	%r44, %r11, %r3;
	mul.wide.s32 	%rd34, %r44, 8;
	add.s64 	%rd35, %rd29, %rd34;
	ld.global.f64 	%fd1025, [%rd35];
	add.s32 	%r12, %r9, %r40;
	mul.lo.s32 	%r13, %r12, %r38;
	add.s32 	%r14, %r13, %r2;
	mul.lo.s32 	%r15, %r14, %r37;
	add.s32 	%r45, %r15, %r3;
	mul.wide.s32 	%rd36, %r45, 8;
	add.s64 	%rd37, %rd29, %rd36;
	ld.global.f64 	%fd1024, [%rd37];
	add.s32 	%r16, %r12, %r40;
	mad.lo.s32 	%r17, %r16, %r38, %r2;
	mul.lo.s32 	%r18, %r17, %r37;
	add.s32 	%r46, %r18, %r3;
	mul.wide.s32 	%rd38, %r46, 8;
	add.s64 	%rd39, %rd29, %rd38;
	ld.global.f64 	%fd1023, [%rd39];
	setp.eq.s32 	%p4, %r41, 0;
	add.s32 	%r47, %r40, -1;
	setp.ge.s32 	%p5, %r41, %r47;
	setp.eq.s32 	%p6, %r2, 0;
	or.pred  	%p7, %p4, %p6;
	mov.pred 	%p35, 0;
	or.pred  	%p8, %p7, %p5;
	@%p8 bra 	$L__BB6_2;
	add.s32 	%r48, %r38, -1;
	setp.lt.s32 	%p35, %r2, %r48;
$L__BB6_2:
	setp.eq.s32 	%p9, %r3, 0;
	not.pred 	%p10, %p35;
	or.pred  	%p11, %p9, %p10;
	add.s32 	%r50, %r37, -1;
	setp.ge.s32 	%p12, %r3, %r50;
	or.pred  	%p13, %p11, %p12;
	@%p13 bra 	$L__BB6_34;
	ld.param.u64 	%rd301, [_Z20compute_rhs_kernel_2PKdS0_S0_S0_S0_S0_PdS0_S0_iii_param_8];
	ld.param.u64 	%rd298, [_Z20compute_rhs_kernel_2PKdS0_S0_S0_S0_S0_PdS0_S0_iii_param_5];
	ld.param.u64 	%rd296, [_Z20compute_rhs_kernel_2PKdS0_S0_S0_S0_S0_PdS0_S0_iii_param_4];
	ld.param.u64 	%rd294, [_Z20compute_rhs_kernel_2PKdS0_S0_S0_S0_S0_PdS0_S0_iii_param_3];
	ld.param.u64 	%rd292, [_Z20compute_rhs_kernel_2PKdS0_S0_S0_S0_S0_PdS0_S0_iii_param_2];
	ld.param.u64 	%rd290, [_Z20compute_rhs_kernel_2PKdS0_S0_S0_S0_S0_PdS0_S0_iii_param_1];
	ld.param.u64 	%rd288, [_Z20compute_rhs_kernel_2PKdS0_S0_S0_S0_S0_PdS0_S0_iii_param_0];
	add.s32 	%r54, %r8, %r3;
	mul.lo.s32 	%r19, %r37, %r2;
	add.s32 	%r20, %r19, %r3;
	mul.lo.s32 	%r21, %r37, %r41;
	mul.lo.s32 	%r22, %r21, %r38;
	add.s32 	%r55, %r20, %r22;
	cvta.to.global.u64 	%rd40, %rd290;
	mul.wide.s32 	%rd41, %r55, 8;
	add.s64 	%rd42, %rd40, %rd41;
	ld.global.f64 	%fd168, [%rd42];
	ld.global.f64 	%fd169, [%rd42+8];
	ld.global.f64 	%fd170, [%rd42+-8];
	ld.const.f64 	%fd171, [dx1tx1];
	add.s32 	%r56, %r4, %r2;
	mul.lo.s32 	%r57, %r56, %r37;
	cvt.s64.s32 	%rd1, %r57;
	cvt.u64.u32 	%rd43, %r3;
	add.s64 	%rd44, %rd1, %rd43;
	cvta.to.global.u64 	%rd2, %rd301;
	shl.b64 	%rd45, %rd44, 3;
	add.s64 	%rd3, %rd2, %rd45;
	ld.global.f64 	%fd6, [%rd3+8];
	mul.wide.s32 	%rd46, %r5, 8;
	add.s64 	%rd47, %rd2, %rd46;
	ld.global.f64 	%fd7, [%rd47];
	add.f64 	%fd8, %fd7, %fd7;
	sub.f64 	%fd172, %fd6, %fd8;
	ld.global.f64 	%fd9, [%rd3+-8];
	add.f64 	%fd173, %fd9, %fd172;
	fma.rn.f64 	%fd174, %fd171, %fd173, %fd1027;
	ld.const.f64 	%fd175, [tx2];
	mul.wide.s32 	%rd48, %r54, 8;
	add.s64 	%rd4, %rd2, %rd48;
	ld.global.f64 	%fd10, [%rd4+8];
	ld.global.f64 	%fd11, [%rd4+-8];
	sub.f64 	%fd176, %fd10, %fd11;
	mul.f64 	%fd177, %fd175, %fd176;
	sub.f64 	%fd1012, %fd174, %fd177;
	ld.const.f64 	%fd178, [dx2tx1];
	ld.global.f64 	%fd13, [%rd4];
	add.f64 	%fd14, %fd13, %fd13;
	sub.f64 	%fd179, %fd10, %fd14;
	add.f64 	%fd180, %fd11, %fd179;
	fma.rn.f64 	%fd181, %fd178, %fd180, %fd1026;
	ld.const.f64 	%fd182, [xxcon2];
	mul.f64 	%fd183, %fd182, 0d3FF5555555555555;
	add.f64 	%fd15, %fd168, %fd168;
	sub.f64 	%fd184, %fd169, %fd15;
	add.f64 	%fd185, %fd184, %fd170;
	fma.rn.f64 	%fd186, %fd185, %fd183, %fd181;
	mul.f64 	%fd187, %fd169, %fd10;
	mul.f64 	%fd188, %fd170, %fd11;
	sub.f64 	%fd189, %fd187, %fd188;
	mul.wide.s32 	%rd49, %r46, 8;
	add.s64 	%rd5, %rd2, %rd49;
	ld.global.f64 	%fd16, [%rd5+8];
	cvta.to.global.u64 	%rd50, %rd298;
	add.s64 	%rd51, %rd50, %rd41;
	ld.global.f64 	%fd190, [%rd51+8];
	sub.f64 	%fd191, %fd16, %fd190;
	ld.global.f64 	%fd17, [%rd5+-8];
	sub.f64 	%fd192, %fd191, %fd17;
	ld.global.f64 	%fd193, [%rd51+-8];
	add.f64 	%fd194, %fd192, %fd193;
	fma.rn.f64 	%fd195, %fd194, 0d3FD999999999999A, %fd189;
	mul.f64 	%fd196, %fd175, %fd195;
	sub.f64 	%fd1011, %fd186, %fd196;
	ld.const.f64 	%fd197, [dx3tx1];
	mul.wide.s32 	%rd52, %r44, 8;
	add.s64 	%rd6, %rd2, %rd52;
	ld.global.f64 	%fd19, [%rd6+8];
	ld.global.f64 	%fd20, [%rd6];
	add.f64 	%fd21, %fd20, %fd20;
	sub.f64 	%fd198, %fd19, %fd21;
	ld.global.f64 	%fd22, [%rd6+-8];
	add.f64 	%fd199, %fd22, %fd198;
	fma.rn.f64 	%fd200, %fd197, %fd199, %fd1025;
	cvta.to.global.u64 	%rd53, %rd292;
	add.s64 	%rd54, %rd53, %rd41;
	ld.global.f64 	%fd201, [%rd54+8];
	ld.global.f64 	%fd23, [%rd54];
	add.f64 	%fd24, %fd23, %fd23;
	sub.f64 	%fd202, %fd201, %fd24;
	ld.global.f64 	%fd203, [%rd54+-8];
	add.f64 	%fd204, %fd203, %fd202;
	fma.rn.f64 	%fd205, %fd182, %fd204, %fd200;
	mul.f64 	%fd206, %fd169, %fd19;
	mul.f64 	%fd207, %fd170, %fd22;
	sub.f64 	%fd208, %fd206, %fd207;
	mul.f64 	%fd209, %fd175, %fd208;
	sub.f64 	%fd1010, %fd205, %fd209;
	ld.const.f64 	%fd210, [dx4tx1];
	mul.wide.s32 	%rd55, %r45, 8;
	add.s64 	%rd7, %rd2, %rd55;
	ld.global.f64 	%fd26, [%rd7+8];
	ld.global.f64 	%fd27, [%rd7];
	add.f64 	%fd28, %fd27, %fd27;
	sub.f64 	%fd211, %fd26, %fd28;
	ld.global.f64 	%fd29, [%rd7+-8];
	add.f64 	%fd212, %fd29, %fd211;
	fma.rn.f64 	%fd213, %fd210, %fd212, %fd1024;
	cvta.to.global.u64 	%rd56, %rd294;
	add.s64 	%rd57, %rd56, %rd41;
	ld.global.f64 	%fd214, [%rd57+8];
	ld.global.f64 	%fd30, [%rd57];
	add.f64 	%fd31, %fd30, %fd30;
	sub.f64 	%fd215, %fd214, %fd31;
	ld.global.f64 	%fd216, [%rd57+-8];
	add.f64 	%fd217, %fd216, %fd215;
	fma.rn.f64 	%fd218, %fd182, %fd217, %fd213;
	mul.f64 	%fd219, %fd169, %fd26;
	mul.f64 	%fd220, %fd170, %fd29;
	sub.f64 	%fd221, %fd219, %fd220;
	mul.f64 	%fd222, %fd175, %fd221;
	sub.f64 	%fd1009, %fd218, %fd222;
	ld.const.f64 	%fd223, [dx5tx1];
	ld.global.f64 	%fd33, [%rd5];
	add.f64 	%fd34, %fd33, %fd33;
	sub.f64 	%fd224, %fd16, %fd34;
	add.f64 	%fd225, %fd17, %fd224;
	fma.rn.f64 	%fd226, %fd223, %fd225, %fd1023;
	ld.const.f64 	%fd227, [xxcon3];
	cvta.to.global.u64 	%rd58, %rd296;
	add.s64 	%rd59, %rd58, %rd41;
	ld.global.f64 	%fd228, [%rd59+8];
	ld.global.f64 	%fd229, [%rd59];
	add.f64 	%fd35, %fd229, %fd229;
	sub.f64 	%fd230, %fd228, %fd35;
	ld.global.f64 	%fd231, [%rd59+-8];
	add.f64 	%fd232, %fd231, %fd230;
	fma.rn.f64 	%fd233, %fd227, %fd232, %fd226;
	ld.const.f64 	%fd234, [xxcon4];
	mul.f64 	%fd235, %fd169, %fd169;
	mul.f64 	%fd236, %fd168, %fd15;
	sub.f64 	%fd237, %fd235, %fd236;
	fma.rn.f64 	%fd238, %fd170, %fd170, %fd237;
	fma.rn.f64 	%fd239, %fd238, %fd234, %fd233;
	ld.const.f64 	%fd240, [xxcon5];
	cvta.to.global.u64 	%rd60, %rd288;
	add.s64 	%rd61, %rd60, %rd41;
	ld.global.f64 	%fd241, [%rd61+8];
	mul.f64 	%fd242, %fd16, %fd241;
	ld.global.f64 	%fd243, [%rd61];
	mul.f64 	%fd36, %fd34, %fd243;
	sub.f64 	%fd244, %fd242, %fd36;
	ld.global.f64 	%fd245, [%rd61+-8];
	fma.rn.f64 	%fd246, %fd17, %fd245, %fd244;
	fma.rn.f64 	%fd247, %fd240, %fd246, %fd239;
	mul.f64 	%fd248, %fd16, 0d3FF6666666666666;
	mul.f64 	%fd249, %fd190, 0d3FD999999999999A;
	sub.f64 	%fd250, %fd248, %fd249;
	mul.f64 	%fd251, %fd169, %fd250;
	mul.f64 	%fd252, %fd17, 0d3FF6666666666666;
	mul.f64 	%fd253, %fd193, 0d3FD999999999999A;
	sub.f64 	%fd254, %fd252, %fd253;
	mul.f64 	%fd255, %fd170, %fd254;
	sub.f64 	%fd256, %fd251, %fd255;
	mul.f64 	%fd257, %fd175, %fd256;
	sub.f64 	%fd1008, %fd247, %fd257;
	setp.eq.s32 	%p14, %r3, 2;
	@%p14 bra 	$L__BB6_6;
	setp.ne.s32 	%p15, %r3, 1;
	@%p15 bra 	$L__BB6_7;
	shl.b64 	%rd72, %rd1, 3;
	add.s64 	%rd73, %rd2, %rd72;
	ld.global.f64 	%fd313, [%rd73+8];
	mul.f64 	%fd314, %fd313, 0d4014000000000000;
	ld.global.f64 	%fd315, [%rd73+16];
	mul.f64 	%fd316, %fd315, 0d4010000000000000;
	sub.f64 	%fd317, %fd314, %fd316;
	ld.global.f64 	%fd318, [%rd73+24];
	add.f64 	%fd319, %fd318, %fd317;
	mul.f64 	%fd320, %fd319, 0d3FD0000000000000;
	sub.f64 	%fd1012, %fd1012, %fd320;
	mul.wide.s32 	%rd74, %r8, 8;
	add.s64 	%rd75, %rd2, %rd74;
	ld.global.f64 	%fd321, [%rd75+8];
	mul.f64 	%fd322, %fd321, 0d4014000000000000;
	ld.global.f64 	%fd323, [%rd75+16];
	mul.f64 	%fd324, %fd323, 0d4010000000000000;
	sub.f64 	%fd325, %fd322, %fd324;
	ld.global.f64 	%fd326, [%rd75+24];
	add.f64 	%fd327, %fd326, %fd325;
	mul.f64 	%fd328, %fd327, 0d3FD0000000000000;
	sub.f64 	%fd1011, %fd1011, %fd328;
	mul.wide.s32 	%rd76, %r11, 8;
	add.s64 	%rd77, %rd2, %rd76;
	ld.global.f64 	%fd329, [%rd77+8];
	mul.f64 	%fd330, %fd329, 0d4014000000000000;
	ld.global.f64 	%fd331, [%rd77+16];
	mul.f64 	%fd332, %fd331, 0d4010000000000000;
	sub.f64 	%fd333, %fd330, %fd332;
	ld.global.f64 	%fd334, [%rd77+24];
	add.f64 	%fd335, %fd334, %fd333;
	mul.f64 	%fd336, %fd335, 0d3FD0000000000000;
	sub.f64 	%fd1010, %fd1010, %fd336;
	mul.wide.s32 	%rd78, %r15, 8;
	add.s64 	%rd79, %rd2, %rd78;
	ld.global.f64 	%fd337, [%rd79+8];
	mul.f64 	%fd338, %fd337, 0d4014000000000000;
	ld.global.f64 	%fd339, [%rd79+16];
	mul.f64 	%fd340, %fd339, 0d4010000000000000;
	sub.f64 	%fd341, %fd338, %fd340;
	ld.global.f64 	%fd342, [%rd79+24];
	add.f64 	%fd343, %fd342, %fd341;
	mul.f64 	%fd344, %fd343, 0d3FD0000000000000;
	sub.f64 	%fd1009, %fd1009, %fd344;
	mul.wide.s32 	%rd80, %r18, 8;
	add.s64 	%rd81, %rd2, %rd80;
	ld.global.f64 	%fd345, [%rd81+8];
	mul.f64 	%fd346, %fd345, 0d4014000000000000;
	ld.global.f64 	%fd347, [%rd81+16];
	mul.f64 	%fd348, %fd347, 0d4010000000000000;
	sub.f64 	%fd349, %fd346, %fd348;
	ld.global.f64 	%fd350, [%rd81+24];
	add.f64 	%fd351, %fd350, %fd349;
	mul.f64 	%fd352, %fd351, 0d3FD0000000000000;
	sub.f64 	%fd1008, %fd1008, %fd352;
	bra.uni 	$L__BB6_13;
$L__BB6_6:
	shl.b64 	%rd62, %rd1, 3;
	add.s64 	%rd63, %rd2, %rd62;
	ld.global.f64 	%fd258, [%rd63+8];
	mul.f64 	%fd259, %fd258, 0d4010000000000000;
	ld.global.f64 	%fd260, [%rd63+16];
	mul.f64 	%fd261, %fd260, 0d4018000000000000;
	sub.f64 	%fd262, %fd261, %fd259;
	ld.global.f64 	%fd263, [%rd63+24];
	mul.f64 	%fd264, %fd263, 0d4010000000000000;
	sub.f64 	%fd265, %fd262, %fd264;
	ld.global.f64 	%fd266, [%rd63+32];
	add.f64 	%fd267, %fd266, %fd265;
	mul.f64 	%fd268, %fd267, 0d3FD0000000000000;
	sub.f64 	%fd1012, %fd1012, %fd268;
	mul.wide.s32 	%rd64, %r8, 8;
	add.s64 	%rd65, %rd2, %rd64;
	ld.global.f64 	%fd269, [%rd65+8];
	mul.f64 	%fd270, %fd269, 0d4010000000000000;
	ld.global.f64 	%fd271, [%rd65+16];
	mul.f64 	%fd272, %fd271, 0d4018000000000000;
	sub.f64 	%fd273, %fd272, %fd270;
	ld.global.f64 	%fd274, [%rd65+24];
	mul.f64 	%fd275, %fd274, 0d4010000000000000;
	sub.f64 	%fd276, %fd273, %fd275;
	ld.global.f64 	%fd277, [%rd65+32];
	add.f64 	%fd278, %fd277, %fd276;
	mul.f64 	%fd279, %fd278, 0d3FD0000000000000;
	sub.f64 	%fd1011, %fd1011, %fd279;
	mul.wide.s32 	%rd66, %r11, 8;
	add.s64 	%rd67, %rd2, %rd66;
	ld.global.f64 	%fd280, [%rd67+8];
	mul.f64 	%fd281, %fd280, 0d4010000000000000;
	ld.global.f64 	%fd282, [%rd67+16];
	mul.f64 	%fd283, %fd282, 0d4018000000000000;
	sub.f64 	%fd284, %fd283, %fd281;
	ld.global.f64 	%fd285, [%rd67+24];
	mul.f64 	%fd286, %fd285, 0d4010000000000000;
	sub.f64 	%fd287, %fd284, %fd286;
	ld.global.f64 	%fd288, [%rd67+32];
	add.f64 	%fd289, %fd288, %fd287;
	mul.f64 	%fd290, %fd289, 0d3FD0000000000000;
	sub.f64 	%fd1010, %fd1010, %fd290;
	mul.wide.s32 	%rd68, %r15, 8;
	add.s64 	%rd69, %rd2, %rd68;
	ld.global.f64 	%fd291, [%rd69+8];
	mul.f64 	%fd292, %fd291, 0d4010000000000000;
	ld.global.f64 	%fd293, [%rd69+16];
	mul.f64 	%fd294, %fd293, 0d4018000000000000;
	sub.f64 	%fd295, %fd294, %fd292;
	ld.global.f64 	%fd296, [%rd69+24];
	mul.f64 	%fd297, %fd296, 0d4010000000000000;
	sub.f64 	%fd298, %fd295, %fd297;
	ld.global.f64 	%fd299, [%rd69+32];
	add.f64 	%fd300, %fd299, %fd298;
	mul.f64 	%fd301, %fd300, 0d3FD0000000000000;
	sub.f64 	%fd1009, %fd1009, %fd301;
	mul.wide.s32 	%rd70, %r18, 8;
	add.s64 	%rd71, %rd2, %rd70;
	ld.global.f64 	%fd302, [%rd71+8];
	mul.f64 	%fd303, %fd302, 0d4010000000000000;
	ld.global.f64 	%fd304, [%rd71+16];
	mul.f64 	%fd305, %fd304, 0d4018000000000000;
	sub.f64 	%fd306, %fd305, %fd303;
	ld.global.f64 	%fd307, [%rd71+24];
	mul.f64 	%fd308, %fd307, 0d4010000000000000;
	sub.f64 	%fd309, %fd306, %fd308;
	ld.global.f64 	%fd310, [%rd71+32];
	add.f64 	%fd311, %fd310, %fd309;
	mul.f64 	%fd312, %fd311, 0d3FD0000000000000;
	sub.f64 	%fd1008, %fd1008, %fd312;
	bra.uni 	$L__BB6_13;
$L__BB6_7:
	setp.lt.u32 	%p16, %r3, 3;
	add.s32 	%r23, %r37, -3;
	setp.ge.s32 	%p17, %r3, %r23;
	or.pred  	%p18, %p16, %p17;
	@%p18 bra 	$L__BB6_9;
	ld.global.f64 	%fd413, [%rd3+-16];
	mul.f64 	%fd414, %fd9, 0d4010000000000000;
	sub.f64 	%fd415, %fd413, %fd414;
	fma.rn.f64 	%fd416, %fd7, 0d4018000000000000, %fd415;
	mul.f64 	%fd417, %fd6, 0d4010000000000000;
	sub.f64 	%fd418, %fd416, %fd417;
	ld.global.f64 	%fd419, [%rd3+16];
	add.f64 	%fd420, %fd419, %fd418;
	mul.f64 	%fd421, %fd420, 0d3FD0000000000000;
	sub.f64 	%fd1012, %fd1012, %fd421;
	ld.global.f64 	%fd422, [%rd4+-16];
	mul.f64 	%fd423, %fd11, 0d4010000000000000;
	sub.f64 	%fd424, %fd422, %fd423;
	fma.rn.f64 	%fd425, %fd13, 0d4018000000000000, %fd424;
	mul.f64 	%fd426, %fd10, 0d4010000000000000;
	sub.f64 	%fd427, %fd425, %fd426;
	ld.global.f64 	%fd428, [%rd4+16];
	add.f64 	%fd429, %fd428, %fd427;
	mul.f64 	%fd430, %fd429, 0d3FD0000000000000;
	sub.f64 	%fd1011, %fd1011, %fd430;
	ld.global.f64 	%fd431, [%rd6+-16];
	mul.f64 	%fd432, %fd22, 0d4010000000000000;
	sub.f64 	%fd433, %fd431, %fd432;
	fma.rn.f64 	%fd434, %fd20, 0d4018000000000000, %fd433;
	mul.f64 	%fd435, %fd19, 0d4010000000000000;
	sub.f64 	%fd436, %fd434, %fd435;
	ld.global.f64 	%fd437, [%rd6+16];
	add.f64 	%fd438, %fd437, %fd436;
	mul.f64 	%fd439, %fd438, 0d3FD0000000000000;
	sub.f64 	%fd1010, %fd1010, %fd439;
	ld.global.f64 	%fd440, [%rd7+-16];
	mul.f64 	%fd441, %fd29, 0d4010000000000000;
	sub.f64 	%fd442, %fd440, %fd441;
	fma.rn.f64 	%fd443, %fd27, 0d4018000000000000, %fd442;
	mul.f64 	%fd444, %fd26, 0d4010000000000000;
	sub.f64 	%fd445, %fd443, %fd444;
	ld.global.f64 	%fd446, [%rd7+16];
	add.f64 	%fd447, %fd446, %fd445;
	mul.f64 	%fd448, %fd447, 0d3FD0000000000000;
	sub.f64 	%fd1009, %fd1009, %fd448;
	ld.global.f64 	%fd449, [%rd5+-16];
	mul.f64 	%fd450, %fd17, 0d4010000000000000;
	sub.f64 	%fd451, %fd449, %fd450;
	fma.rn.f64 	%fd452, %fd33, 0d4018000000000000, %fd451;
	mul.f64 	%fd453, %fd16, 0d4010000000000000;
	sub.f64 	%fd454, %fd452, %fd453;
	ld.global.f64 	%fd455, [%rd5+16];
	add.f64 	%fd456, %fd455, %fd454;
	mul.f64 	%fd457, %fd456, 0d3FD0000000000000;
	sub.f64 	%fd1008, %fd1008, %fd457;
	bra.uni 	$L__BB6_13;
$L__BB6_9:
	setp.ne.s32 	%p19, %r3, %r23;
	@%p19 bra 	$L__BB6_11;
	ld.global.f64 	%fd378, [%rd3+-16];
	mul.f64 	%fd379, %fd9, 0d4010000000000000;
	sub.f64 	%fd380, %fd378, %fd379;
	fma.rn.f64 	%fd381, %fd7, 0d4018000000000000, %fd380;
	mul.f64 	%fd382, %fd6, 0d4010000000000000;
	sub.f64 	%fd383, %fd381, %fd382;
	mul.f64 	%fd384, %fd383, 0d3FD0000000000000;
	sub.f64 	%fd1012, %fd1012, %fd384;
	ld.global.f64 	%fd385, [%rd4+-16];
	mul.f64 	%fd386, %fd11, 0d4010000000000000;
	sub.f64 	%fd387, %fd385, %fd386;
	fma.rn.f64 	%fd388, %fd13, 0d4018000000000000, %fd387;
	mul.f64 	%fd389, %fd10, 0d4010000000000000;
	sub.f64 	%fd390, %fd388, %fd389;
	mul.f64 	%fd391, %fd390, 0d3FD0000000000000;
	sub.f64 	%fd1011, %fd1011, %fd391;
	ld.global.f64 	%fd392, [%rd6+-16];
	mul.f64 	%fd393, %fd22, 0d4010000000000000;
	sub.f64 	%fd394, %fd392, %fd393;
	fma.rn.f64 	%fd395, %fd20, 0d4018000000000000, %fd394;
	mul.f64 	%fd396, %fd19, 0d4010000000000000;
	sub.f64 	%fd397, %fd395, %fd396;
	mul.f64 	%fd398, %fd397, 0d3FD0000000000000;
	sub.f64 	%fd1010, %fd1010, %fd398;
	ld.global.f64 	%fd399, [%rd7+-16];
	mul.f64 	%fd400, %fd29, 0d4010000000000000;
	sub.f64 	%fd401, %fd399, %fd400;
	fma.rn.f64 	%fd402, %fd27, 0d4018000000000000, %fd401;
	mul.f64 	%fd403, %fd26, 0d4010000000000000;
	sub.f64 	%fd404, %fd402, %fd403;
	mul.f64 	%fd405, %fd404, 0d3FD0000000000000;
	sub.f64 	%fd1009, %fd1009, %fd405;
	ld.global.f64 	%fd406, [%rd5+-16];
	mul.f64 	%fd407, %fd17, 0d4010000000000000;
	sub.f64 	%fd408, %fd406, %fd407;
	fma.rn.f64 	%fd409, %fd33, 0d4018000000000000, %fd408;
	mul.f64 	%fd410, %fd16, 0d4010000000000000;
	sub.f64 	%fd411, %fd409, %fd410;
	mul.f64 	%fd412, %fd411, 0d3FD0000000000000;
	sub.f64 	%fd1008, %fd1008, %fd412;
	bra.uni 	$L__BB6_13;
$L__BB6_11:
	add.s32 	%r58, %r37, -2;
	setp.ne.s32 	%p20, %r3, %r58;
	@%p20 bra 	$L__BB6_13;
	ld.global.f64 	%fd353, [%rd3+-16];
	mul.f64 	%fd354, %fd9, 0d4010000000000000;
	sub.f64 	%fd355, %fd353, %fd354;
	fma.rn.f64 	%fd356, %fd7, 0d4014000000000000, %fd355;
	mul.f64 	%fd357, %fd356, 0d3FD0000000000000;
	sub.f64 	%fd1012, %fd1012, %fd357;
	ld.global.f64 	%fd358, [%rd4+-16];
	mul.f64 	%fd359, %fd11, 0d4010000000000000;
	sub.f64 	%fd360, %fd358, %fd359;
	fma.rn.f64 	%fd361, %fd13, 0d4014000000000000, %fd360;
	mul.f64 	%fd362, %fd361, 0d3FD0000000000000;
	sub.f64 	%fd1011, %fd1011, %fd362;
	ld.global.f64 	%fd363, [%rd6+-16];
	mul.f64 	%fd364, %fd22, 0d4010000000000000;
	sub.f64 	%fd365, %fd363, %fd364;
	fma.rn.f64 	%fd366, %fd20, 0d4014000000000000, %fd365;
	mul.f64 	%fd367, %fd366, 0d3FD0000000000000;
	sub.f64 	%fd1010, %fd1010, %fd367;
	ld.global.f64 	%fd368, [%rd7+-16];
	mul.f64 	%fd369, %fd29, 0d4010000000000000;
	sub.f64 	%fd370, %fd368, %fd369;
	fma.rn.f64 	%fd371, %fd27, 0d4014000000000000, %fd370;
	mul.f64 	%fd372, %fd371, 0d3FD0000000000000;
	sub.f64 	%fd1009, %fd1009, %fd372;
	ld.global.f64 	%fd373, [%rd5+-16];
	mul.f64 	%fd374, %fd17, 0d4010000000000000;
	sub.f64 	%fd375, %fd373, %fd374;
	fma.rn.f64 	%fd376, %fd33, 0d4014000000000000, %fd375;
	mul.f64 	%fd377, %fd376, 0d3FD0000000000000;
	sub.f64 	%fd1008, %fd1008, %fd377;
$L__BB6_13:
	ld.param.u64 	%rd299, [_Z20compute_rhs_kernel_2PKdS0_S0_S0_S0_S0_PdS0_S0_iii_param_5];
	ld.param.u64 	%rd297, [_Z20compute_rhs_kernel_2PKdS0_S0_S0_S0_S0_PdS0_S0_iii_param_4];
	ld.param.u64 	%rd295, [_Z20compute_rhs_kernel_2PKdS0_S0_S0_S0_S0_PdS0_S0_iii_param_3];
	ld.param.u64 	%rd293, [_Z20compute_rhs_kernel_2PKdS0_S0_S0_S0_S0_PdS0_S0_iii_param_2];
	ld.param.u64 	%rd291, [_Z20compute_rhs_kernel_2PKdS0_S0_S0_S0_S0_PdS0_S0_iii_param_1];
	ld.param.u64 	%rd289, [_Z20compute_rhs_kernel_2PKdS0_S0_S0_S0_S0_PdS0_S0_iii_param_0];
	mul.lo.s32 	%r24, %r16, %r38;
	mul.lo.s32 	%r25, %r6, %r38;
	mul.lo.s32 	%r26, %r9, %r38;
	add.s32 	%r27, %r4, %r2;
	add.s32 	%r59, %r19, %r37;
	mul.wide.s32 	%rd8, %r37, 8;
	cvta.to.global.u64 	%rd9, %rd293;
	add.s32 	%r60, %r20, %r22;
	mul.wide.s32 	%rd82, %r60, 8;
	add.s64 	%rd83, %rd9, %rd82;
	add.s64 	%rd84, %rd83, %rd8;
	ld.global.f64 	%fd458, [%rd84];
	shl.b32 	%r28, %r37, 1;
	sub.s32 	%r61, %r59, %r28;
	add.s32 	%r62, %r61, %r3;
	add.s32 	%r63, %r62, %r22;
	mul.wide.s32 	%rd85, %r63, 8;
	add.s64 	%rd86, %rd9, %rd85;
	ld.global.f64 	%fd459, [%rd86];
	ld.const.f64 	%fd460, [dy1ty1];
	mul.wide.s32 	%rd87, %r5, 8;
	add.s64 	%rd88, %rd2, %rd87;
	add.s64 	%rd10, %rd88, %rd8;
	ld.global.f64 	%fd68, [%rd10];
	sub.f64 	%fd461, %fd68, %fd8;
	add.s64 	%rd89, %rd2, %rd85;
	ld.global.f64 	%fd69, [%rd89];
	add.f64 	%fd462, %fd69, %fd461;
	fma.rn.f64 	%fd463, %fd460, %fd462, %fd1012;
	ld.const.f64 	%fd464, [ty2];
	add.s64 	%rd11, %rd6, %rd8;
	ld.global.f64 	%fd70, [%rd11];
	add.s32 	%r64, %r10, -1;
	mad.lo.s32 	%r65, %r64, %r37, %r3;
	mul.wide.s32 	%rd90, %r65, 8;
	add.s64 	%rd91, %rd2, %rd90;
	ld.global.f64 	%fd71, [%rd91];
	sub.f64 	%fd465, %fd70, %fd71;
	mul.f64 	%fd466, %fd464, %fd465;
	sub.f64 	%fd1017, %fd463, %fd466;
	ld.const.f64 	%fd467, [dy2ty1];
	add.s64 	%rd12, %rd4, %rd8;
	ld.global.f64 	%fd73, [%rd12];
	sub.f64 	%fd468, %fd73, %fd14;
	add.s32 	%r66, %r7, -1;
	mad.lo.s32 	%r67, %r66, %r37, %r3;
	mul.wide.s32 	%rd92, %r67, 8;
	add.s64 	%rd93, %rd2, %rd92;
	ld.global.f64 	%fd74, [%rd93];
	add.f64 	%fd469, %fd74, %fd468;
	fma.rn.f64 	%fd470, %fd467, %fd469, %fd1011;
	ld.const.f64 	%fd471, [yycon2];
	cvta.to.global.u64 	%rd13, %rd291;
	add.s64 	%rd94, %rd13, %rd82;
	add.s64 	%rd95, %rd94, %rd8;
	ld.global.f64 	%fd472, [%rd95];
	sub.f64 	%fd473, %fd472, %fd15;
	add.s64 	%rd96, %rd13, %rd85;
	ld.global.f64 	%fd474, [%rd96];
	add.f64 	%fd475, %fd474, %fd473;
	fma.rn.f64 	%fd476, %fd471, %fd475, %fd470;
	mul.f64 	%fd477, %fd458, %fd73;
	mul.f64 	%fd478, %fd459, %fd74;
	sub.f64 	%fd479, %fd477, %fd478;
	mul.f64 	%fd480, %fd464, %fd479;
	sub.f64 	%fd1016, %fd476, %fd480;
	ld.const.f64 	%fd481, [dy3ty1];
	sub.f64 	%fd482, %fd70, %fd21;
	add.f64 	%fd483, %fd71, %fd482;
	fma.rn.f64 	%fd484, %fd481, %fd483, %fd1010;
	mul.f64 	%fd485, %fd471, 0d3FF5555555555555;
	sub.f64 	%fd486, %fd458, %fd24;
	add.f64 	%fd487, %fd486, %fd459;
	fma.rn.f64 	%fd488, %fd487, %fd485, %fd484;
	mul.f64 	%fd489, %fd458, %fd70;
	mul.f64 	%fd490, %fd459, %fd71;
	sub.f64 	%fd491, %fd489, %fd490;
	add.s64 	%rd14, %rd5, %rd8;
	ld.global.f64 	%fd76, [%rd14];
	cvta.to.global.u64 	%rd15, %rd299;
	add.s64 	%rd97, %rd15, %rd82;
	add.s64 	%rd98, %rd97, %rd8;
	ld.global.f64 	%fd492, [%rd98];
	sub.f64 	%fd493, %fd76, %fd492;
	add.s32 	%r68, %r17, -1;
	mad.lo.s32 	%r69, %r68, %r37, %r3;
	mul.wide.s32 	%rd99, %r69, 8;
	add.s64 	%rd100, %rd2, %rd99;
	ld.global.f64 	%fd77, [%rd100];
	sub.f64 	%fd494, %fd493, %fd77;
	add.s64 	%rd101, %rd15, %rd85;
	ld.global.f64 	%fd495, [%rd101];
	add.f64 	%fd496, %fd494, %fd495;
	fma.rn.f64 	%fd497, %fd496, 0d3FD999999999999A, %fd491;
	mul.f64 	%fd498, %fd464, %fd497;
	sub.f64 	%fd1015, %fd488, %fd498;
	ld.const.f64 	%fd499, [dy4ty1];
	add.s64 	%rd16, %rd7, %rd8;
	ld.global.f64 	%fd79, [%rd16];
	sub.f64 	%fd500, %fd79, %fd28;
	add.s32 	%r70, %r14, -1;
	mad.lo.s32 	%r71, %r70, %r37, %r3;
	mul.wide.s32 	%rd102, %r71, 8;
	add.s64 	%rd103, %rd2, %rd102;
	ld.global.f64 	%fd80, [%rd103];
	add.f64 	%fd501, %fd80, %fd500;
	fma.rn.f64 	%fd502, %fd499, %fd501, %fd1009;
	cvta.to.global.u64 	%rd17, %rd295;
	add.s64 	%rd104, %rd17, %rd82;
	add.s64 	%rd105, %rd104, %rd8;
	ld.global.f64 	%fd503, [%rd105];
	sub.f64 	%fd504, %fd503, %fd31;
	add.s64 	%rd106, %rd17, %rd85;
	ld.global.f64 	%fd505, [%rd106];
	add.f64 	%fd506, %fd505, %fd504;
	fma.rn.f64 	%fd507, %fd471, %fd506, %fd502;
	mul.f64 	%fd508, %fd458, %fd79;
	mul.f64 	%fd509, %fd459, %fd80;
	sub.f64 	%fd510, %fd508, %fd509;
	mul.f64 	%fd511, %fd464, %fd510;
	sub.f64 	%fd1014, %fd507, %fd511;
	ld.const.f64 	%fd512, [dy5ty1];
	sub.f64 	%fd513, %fd76, %fd34;
	add.f64 	%fd514, %fd77, %fd513;
	fma.rn.f64 	%fd515, %fd512, %fd514, %fd1008;
	ld.const.f64 	%fd516, [yycon3];
	cvta.to.global.u64 	%rd18, %rd297;
	add.s64 	%rd107, %rd18, %rd82;
	add.s64 	%rd108, %rd107, %rd8;
	ld.global.f64 	%fd517, [%rd108];
	sub.f64 	%fd518, %fd517, %fd35;
	add.s64 	%rd109, %rd18, %rd85;
	ld.global.f64 	%fd519, [%rd109];
	add.f64 	%fd520, %fd519, %fd518;
	fma.rn.f64 	%fd521, %fd516, %fd520, %fd515;
	ld.const.f64 	%fd522, [yycon4];
	mul.f64 	%fd523, %fd458, %fd458;
	mul.f64 	%fd524, %fd23, %fd24;
	sub.f64 	%fd525, %fd523, %fd524;
	fma.rn.f64 	%fd526, %fd459, %fd459, %fd525;
	fma.rn.f64 	%fd527, %fd526, %fd522, %fd521;
	ld.const.f64 	%fd528, [yycon5];
	cvta.to.global.u64 	%rd19, %rd289;
	add.s64 	%rd110, %rd19, %rd82;
	add.s64 	%rd111, %rd110, %rd8;
	ld.global.f64 	%fd529, [%rd111];
	mul.f64 	%fd530, %fd76, %fd529;
	sub.f64 	%fd531, %fd530, %fd36;
	add.s64 	%rd112, %rd19, %rd85;
	ld.global.f64 	%fd532, [%rd112];
	fma.rn.f64 	%fd533, %fd77, %fd532, %fd531;
	fma.rn.f64 	%fd534, %fd528, %fd533, %fd527;
	mul.f64 	%fd535, %fd76, 0d3FF6666666666666;
	mul.f64 	%fd536, %fd492, 0d3FD999999999999A;
	sub.f64 	%fd537, %fd535, %fd536;
	mul.f64 	%fd538, %fd458, %fd537;
	mul.f64 	%fd539, %fd77, 0d3FF6666666666666;
	mul.f64 	%fd540, %fd495, 0d3FD999999999999A;
	sub.f64 	%fd541, %fd539, %fd540;
	mul.f64 	%fd542, %fd459, %fd541;
	sub.f64 	%fd543, %fd538, %fd542;
	mul.f64 	%fd544, %fd464, %fd543;
	sub.f64 	%fd1013, %fd534, %fd544;
	setp.eq.s32 	%p21, %r2, 2;
	@%p21 bra 	$L__BB6_16;
	setp.ne.s32 	%p22, %r2, 1;
	@%p22 bra 	$L__BB6_17;
	mad.lo.s32 	%r82, %r37, %r4, %r37;
	add.s32 	%r83, %r82, %r3;
	mul.wide.s32 	%rd138, %r83, 8;
	add.s64 	%rd139, %rd2, %rd138;
	ld.global.f64 	%fd600, [%rd139];
	mul.f64 	%fd601, %fd600, 0d4014000000000000;
	add.s64 	%rd140, %rd139, %rd8;
	ld.global.f64 	%fd602, [%rd140];
	mul.f64 	%fd603, %fd602, 0d4010000000000000;
	sub.f64 	%fd604, %fd601, %fd603;
	add.s64 	%rd141, %rd140, %rd8;
	ld.global.f64 	%fd605, [%rd141];
	add.f64 	%fd606, %fd605, %fd604;
	mul.f64 	%fd607, %fd606, 0d3FD0000000000000;
	sub.f64 	%fd1017, %fd1017, %fd607;
	mad.lo.s32 	%r84, %r37, %r25, %r37;
	add.s32 	%r85, %r84, %r3;
	mul.wide.s32 	%rd142, %r85, 8;
	add.s64 	%rd143, %rd2, %rd142;
	ld.global.f64 	%fd608, [%rd143];
	mul.f64 	%fd609, %fd608, 0d4014000000000000;
	add.s64 	%rd144, %rd143, %rd8;
	ld.global.f64 	%fd610, [%rd144];
	mul.f64 	%fd611, %fd610, 0d4010000000000000;
	sub.f64 	%fd612, %fd609, %fd611;
	add.s64 	%rd145, %rd144, %rd8;
	ld.global.f64 	%fd613, [%rd145];
	add.f64 	%fd614, %fd613, %fd612;
	mul.f64 	%fd615, %fd614, 0d3FD0000000000000;
	sub.f64 	%fd1016, %fd1016, %fd615;
	mad.lo.s32 	%r86, %r37, %r26, %r37;
	add.s32 	%r87, %r86, %r3;
	mul.wide.s32 	%rd146, %r87, 8;
	add.s64 	%rd147, %rd2, %rd146;
	ld.global.f64 	%fd616, [%rd147];
	mul.f64 	%fd617, %fd616, 0d4014000000000000;
	add.s64 	%rd148, %rd147, %rd8;
	ld.global.f64 	%fd618, [%rd148];
	mul.f64 	%fd619, %fd618, 0d4010000000000000;
	sub.f64 	%fd620, %fd617, %fd619;
	add.s64 	%rd149, %rd148, %rd8;
	ld.global.f64 	%fd621, [%rd149];
	add.f64 	%fd622, %fd621, %fd620;
	mul.f64 	%fd623, %fd622, 0d3FD0000000000000;
	sub.f64 	%fd1015, %fd1015, %fd623;
	mad.lo.s32 	%r88, %r37, %r13, %r37;
	add.s32 	%r89, %r88, %r3;
	mul.wide.s32 	%rd150, %r89, 8;
	add.s64 	%rd151, %rd2, %rd150;
	ld.global.f64 	%fd624, [%rd151];
	mul.f64 	%fd625, %fd624, 0d4014000000000000;
	add.s64 	%rd152, %rd151, %rd8;
	ld.global.f64 	%fd626, [%rd152];
	mul.f64 	%fd627, %fd626, 0d4010000000000000;
	sub.f64 	%fd628, %fd625, %fd627;
	add.s64 	%rd153, %rd152, %rd8;
	ld.global.f64 	%fd629, [%rd153];
	add.f64 	%fd630, %fd629, %fd628;
	mul.f64 	%fd631, %fd630, 0d3FD0000000000000;
	sub.f64 	%fd1014, %fd1014, %fd631;
	mad.lo.s32 	%r90, %r37, %r24, %r37;
	add.s32 	%r91, %r90, %r3;
	mul.wide.s32 	%rd154, %r91, 8;
	add.s64 	%rd155, %rd2, %rd154;
	ld.global.f64 	%fd632, [%rd155];
	mul.f64 	%fd633, %fd632, 0d4014000000000000;
	add.s64 	%rd156, %rd155, %rd8;
	ld.global.f64 	%fd634, [%rd156];
	mul.f64 	%fd635, %fd634, 0d4010000000000000;
	sub.f64 	%fd636, %fd633, %fd635;
	add.s64 	%rd157, %rd156, %rd8;
	ld.global.f64 	%fd637, [%rd157];
	add.f64 	%fd638, %fd637, %fd636;
	mul.f64 	%fd639, %fd638, 0d3FD0000000000000;
	sub.f64 	%fd1013, %fd1013, %fd639;
	bra.uni 	$L__BB6_23;
$L__BB6_16:
	mad.lo.s32 	%r72, %r37, %r4, %r37;
	add.s32 	%r73, %r72, %r3;
	mul.wide.s32 	%rd113, %r73, 8;
	add.s64 	%rd114, %rd2, %rd113;
	ld.global.f64 	%fd545, [%rd114];
	mul.f64 	%fd546, %fd545, 0d4010000000000000;
	add.s64 	%rd115, %rd114, %rd8;
	ld.global.f64 	%fd547, [%rd115];
	mul.f64 	%fd548, %fd547, 0d4018000000000000;
	sub.f64 	%fd549, %fd548, %fd546;
	add.s64 	%rd116, %rd115, %rd8;
	ld.global.f64 	%fd550, [%rd116];
	mul.f64 	%fd551, %fd550, 0d4010000000000000;
	sub.f64 	%fd552, %fd549, %fd551;
	add.s64 	%rd117, %rd116, %rd8;
	ld.global.f64 	%fd553, [%rd117];
	add.f64 	%fd554, %fd553, %fd552;
	mul.f64 	%fd555, %fd554, 0d3FD0000000000000;
	sub.f64 	%fd1017, %fd1017, %fd555;
	mad.lo.s32 	%r74, %r37, %r25, %r37;
	add.s32 	%r75, %r74, %r3;
	mul.wide.s32 	%rd118, %r75, 8;
	add.s64 	%rd119, %rd2, %rd118;
	ld.global.f64 	%fd556, [%rd119];
	mul.f64 	%fd557, %fd556, 0d4010000000000000;
	add.s64 	%rd120, %rd119, %rd8;
	ld.global.f64 	%fd558, [%rd120];
	mul.f64 	%fd559, %fd558, 0d4018000000000000;
	sub.f64 	%fd560, %fd559, %fd557;
	add.s64 	%rd121, %rd120, %rd8;
	ld.global.f64 	%fd561, [%rd121];
	mul.f64 	%fd562, %fd561, 0d4010000000000000;
	sub.f64 	%fd563, %fd560, %fd562;
	add.s64 	%rd122, %rd121, %rd8;
	ld.global.f64 	%fd564, [%rd122];
	add.f64 	%fd565, %fd564, %fd563;
	mul.f64 	%fd566, %fd565, 0d3FD0000000000000;
	sub.f64 	%fd1016, %fd1016, %fd566;
	mad.lo.s32 	%r76, %r37, %r26, %r37;
	add.s32 	%r77, %r76, %r3;
	mul.wide.s32 	%rd123, %r77, 8;
	add.s64 	%rd124, %rd2, %rd123;
	ld.global.f64 	%fd567, [%rd124];
	mul.f64 	%fd568, %fd567, 0d4010000000000000;
	add.s64 	%rd125, %rd124, %rd8;
	ld.global.f64 	%fd569, [%rd125];
	mul.f64 	%fd570, %fd569, 0d4018000000000000;
	sub.f64 	%fd571, %fd570, %fd568;
	add.s64 	%rd126, %rd125, %rd8;
	ld.global.f64 	%fd572, [%rd126];
	mul.f64 	%fd573, %fd572, 0d4010000000000000;
	sub.f64 	%fd574, %fd571, %fd573;
	add.s64 	%rd127, %rd126, %rd8;
	ld.global.f64 	%fd575, [%rd127];
	add.f64 	%fd576, %fd575, %fd574;
	mul.f64 	%fd577, %fd576, 0d3FD0000000000000;
	sub.f64 	%fd1015, %fd1015, %fd577;
	mad.lo.s32 	%r78, %r37, %r13, %r37;
	add.s32 	%r79, %r78, %r3;
	mul.wide.s32 	%rd128, %r79, 8;
	add.s64 	%rd129, %rd2, %rd128;
	ld.global.f64 	%fd578, [%rd129];
	mul.f64 	%fd579, %fd578, 0d4010000000000000;
	add.s64 	%rd130, %rd129, %rd8;
	ld.global.f64 	%fd580, [%rd130];
	mul.f64 	%fd581, %fd580, 0d4018000000000000;
	sub.f64 	%fd582, %fd581, %fd579;
	add.s64 	%rd131, %rd130, %rd8;
	ld.global.f64 	%fd583, [%rd131];
	mul.f64 	%fd584, %fd583, 0d4010000000000000;
	sub.f64 	%fd585, %fd582, %fd584;
	add.s64 	%rd132, %rd131, %rd8;
	ld.global.f64 	%fd586, [%rd132];
	add.f64 	%fd587, %fd586, %fd585;
	mul.f64 	%fd588, %fd587, 0d3FD0000000000000;
	sub.f64 	%fd1014, %fd1014, %fd588;
	mad.lo.s32 	%r80, %r37, %r24, %r37;
	add.s32 	%r81, %r80, %r3;
	mul.wide.s32 	%rd133, %r81, 8;
	add.s64 	%rd134, %rd2, %rd133;
	ld.global.f64 	%fd589, [%rd134];
	mul.f64 	%fd590, %fd589, 0d4010000000000000;
	add.s64 	%rd135, %rd134, %rd8;
	ld.global.f64 	%fd591, [%rd135];
	mul.f64 	%fd592, %fd591, 0d4018000000000000;
	sub.f64 	%fd593, %fd592, %fd590;
	add.s64 	%rd136, %rd135, %rd8;
	ld.global.f64 	%fd594, [%rd136];
	mul.f64 	%fd595, %fd594, 0d4010000000000000;
	sub.f64 	%fd596, %fd593, %fd595;
	add.s64 	%rd137, %rd136, %rd8;
	ld.global.f64 	%fd597, [%rd137];
	add.f64 	%fd598, %fd597, %fd596;
	mul.f64 	%fd599, %fd598, 0d3FD0000000000000;
	sub.f64 	%fd1013, %fd1013, %fd599;
	bra.uni 	$L__BB6_23;
$L__BB6_17:
	setp.lt.u32 	%p23, %r2, 3;
	add.s32 	%r29, %r38, -3;
	setp.ge.s32 	%p24, %r2, %r29;
	or.pred  	%p25, %p23, %p24;
	@%p25 bra 	$L__BB6_19;
	add.s32 	%r114, %r27, -2;
	mad.lo.s32 	%r115, %r114, %r37, %r3;
	mul.wide.s32 	%rd178, %r115, 8;
	add.s64 	%rd179, %rd2, %rd178;
	ld.global.f64 	%fd700, [%rd179];
	mul.f64 	%fd701, %fd69, 0d4010000000000000;
	sub.f64 	%fd702, %fd700, %fd701;
	fma.rn.f64 	%fd703, %fd7, 0d4018000000000000, %fd702;
	mul.f64 	%fd704, %fd68, 0d4010000000000000;
	sub.f64 	%fd705, %fd703, %fd704;
	add.s64 	%rd180, %rd10, %rd8;
	ld.global.f64 	%fd706, [%rd180];
	add.f64 	%fd707, %fd706, %fd705;
	mul.f64 	%fd708, %fd707, 0d3FD0000000000000;
	sub.f64 	%fd1017, %fd1017, %fd708;
	add.s32 	%r116, %r7, -2;
	mad.lo.s32 	%r117, %r116, %r37, %r3;
	mul.wide.s32 	%rd181, %r117, 8;
	add.s64 	%rd182, %rd2, %rd181;
	ld.global.f64 	%fd709, [%rd182];
	mul.f64 	%fd710, %fd74, 0d4010000000000000;
	sub.f64 	%fd711, %fd709, %fd710;
	fma.rn.f64 	%fd712, %fd13, 0d4018000000000000, %fd711;
	mul.f64 	%fd713, %fd73, 0d4010000000000000;
	sub.f64 	%fd714, %fd712, %fd713;
	add.s64 	%rd183, %rd12, %rd8;
	ld.global.f64 	%fd715, [%rd183];
	add.f64 	%fd716, %fd715, %fd714;
	mul.f64 	%fd717, %fd716, 0d3FD0000000000000;
	sub.f64 	%fd1016, %fd1016, %fd717;
	add.s32 	%r118, %r10, -2;
	mad.lo.s32 	%r119, %r118, %r37, %r3;
	mul.wide.s32 	%rd184, %r119, 8;
	add.s64 	%rd185, %rd2, %rd184;
	ld.global.f64 	%fd718, [%rd185];
	mul.f64 	%fd719, %fd71, 0d4010000000000000;
	sub.f64 	%fd720, %fd718, %fd719;
	fma.rn.f64 	%fd721, %fd20, 0d4018000000000000, %fd720;
	mul.f64 	%fd722, %fd70, 0d4010000000000000;
	sub.f64 	%fd723, %fd721, %fd722;
	add.s64 	%rd186, %rd11, %rd8;
	ld.global.f64 	%fd724, [%rd186];
	add.f64 	%fd725, %fd724, %fd723;
	mul.f64 	%fd726, %fd725, 0d3FD0000000000000;
	sub.f64 	%fd1015, %fd1015, %fd726;
	add.s32 	%r120, %r14, -2;
	mad.lo.s32 	%r121, %r120, %r37, %r3;
	mul.wide.s32 	%rd187, %r121, 8;
	add.s64 	%rd188, %rd2, %rd187;
	ld.global.f64 	%fd727, [%rd188];
	mul.f64 	%fd728, %fd80, 0d4010000000000000;
	sub.f64 	%fd729, %fd727, %fd728;
	fma.rn.f64 	%fd730, %fd27, 0d4018000000000000, %fd729;
	mul.f64 	%fd731, %fd79, 0d4010000000000000;
	sub.f64 	%fd732, %fd730, %fd731;
	add.s64 	%rd189, %rd16, %rd8;
	ld.global.f64 	%fd733, [%rd189];
	add.f64 	%fd734, %fd733, %fd732;
	mul.f64 	%fd735, %fd734, 0d3FD0000000000000;
	sub.f64 	%fd1014, %fd1014, %fd735;
	add.s32 	%r122, %r17, -2;
	mad.lo.s32 	%r123, %r122, %r37, %r3;
	mul.wide.s32 	%rd190, %r123, 8;
	add.s64 	%rd191, %rd2, %rd190;
	ld.global.f64 	%fd736, [%rd191];
	mul.f64 	%fd737, %fd77, 0d4010000000000000;
	sub.f64 	%fd738, %fd736, %fd737;
	fma.rn.f64 	%fd739, %fd33, 0d4018000000000000, %fd738;
	mul.f64 	%fd740, %fd76, 0d4010000000000000;
	sub.f64 	%fd741, %fd739, %fd740;
	add.s64 	%rd192, %rd14, %rd8;
	ld.global.f64 	%fd742, [%rd192];
	add.f64 	%fd743, %fd742, %fd741;
	mul.f64 	%fd744, %fd743, 0d3FD0000000000000;
	sub.f64 	%fd1013, %fd1013, %fd744;
	bra.uni 	$L__BB6_23;
$L__BB6_19:
	setp.ne.s32 	%p26, %r2, %r29;
	@%p26 bra 	$L__BB6_21;
	add.s32 	%r104, %r27, -2;
	mad.lo.s32 	%r105, %r104, %r37, %r3;
	mul.wide.s32 	%rd168, %r105, 8;
	add.s64 	%rd169, %rd2, %rd168;
	ld.global.f64 	%fd665, [%rd169];
	mul.f64 	%fd666, %fd69, 0d4010000000000000;
	sub.f64 	%fd667, %fd665, %fd666;
	fma.rn.f64 	%fd668, %fd7, 0d4018000000000000, %fd667;
	mul.f64 	%fd669, %fd68, 0d4010000000000000;
	sub.f64 	%fd670, %fd668, %fd669;
	mul.f64 	%fd671, %fd670, 0d3FD0000000000000;
	sub.f64 	%fd1017, %fd1017, %fd671;
	add.s32 	%r106, %r7, -2;
	mad.lo.s32 	%r107, %r106, %r37, %r3;
	mul.wide.s32 	%rd170, %r107, 8;
	add.s64 	%rd171, %rd2, %rd170;
	ld.global.f64 	%fd672, [%rd171];
	mul.f64 	%fd673, %fd74, 0d4010000000000000;
	sub.f64 	%fd674, %fd672, %fd673;
	fma.rn.f64 	%fd675, %fd13, 0d4018000000000000, %fd674;
	mul.f64 	%fd676, %fd73, 0d4010000000000000;
	sub.f64 	%fd677, %fd675, %fd676;
	mul.f64 	%fd678, %fd677, 0d3FD0000000000000;
	sub.f64 	%fd1016, %fd1016, %fd678;
	add.s32 	%r108, %r10, -2;
	mad.lo.s32 	%r109, %r108, %r37, %r3;
	mul.wide.s32 	%rd172, %r109, 8;
	add.s64 	%rd173, %rd2, %rd172;
	ld.global.f64 	%fd679, [%rd173];
	mul.f64 	%fd680, %fd71, 0d4010000000000000;
	sub.f64 	%fd681, %fd679, %fd680;
	fma.rn.f64 	%fd682, %fd20, 0d4018000000000000, %fd681;
	mul.f64 	%fd683, %fd70, 0d4010000000000000;
	sub.f64 	%fd684, %fd682, %fd683;
	mul.f64 	%fd685, %fd684, 0d3FD0000000000000;
	sub.f64 	%fd1015, %fd1015, %fd685;
	add.s32 	%r110, %r14, -2;
	mad.lo.s32 	%r111, %r110, %r37, %r3;
	mul.wide.s32 	%rd174, %r111, 8;
	add.s64 	%rd175, %rd2, %rd174;
	ld.global.f64 	%fd686, [%rd175];
	mul.f64 	%fd687, %fd80, 0d4010000000000000;
	sub.f64 	%fd688, %fd686, %fd687;
	fma.rn.f64 	%fd689, %fd27, 0d4018000000000000, %fd688;
	mul.f64 	%fd690, %fd79, 0d4010000000000000;
	sub.f64 	%fd691, %fd689, %fd690;
	mul.f64 	%fd692, %fd691, 0d3FD0000000000000;
	sub.f64 	%fd1014, %fd1014, %fd692;
	add.s32 	%r112, %r17, -2;
	mad.lo.s32 	%r113, %r112, %r37, %r3;
	mul.wide.s32 	%rd176, %r113, 8;
	add.s64 	%rd177, %rd2, %rd176;
	ld.global.f64 	%fd693, [%rd177];
	mul.f64 	%fd694, %fd77, 0d4010000000000000;
	sub.f64 	%fd695, %fd693, %fd694;
	fma.rn.f64 	%fd696, %fd33, 0d4018000000000000, %fd695;
	mul.f64 	%fd697, %fd76, 0d4010000000000000;
	sub.f64 	%fd698, %fd696, %fd697;
	mul.f64 	%fd699, %fd698, 0d3FD0000000000000;
	sub.f64 	%fd1013, %fd1013, %fd699;
	bra.uni 	$L__BB6_23;
$L__BB6_21:
	add.s32 	%r93, %r38, -2;
	setp.ne.s32 	%p27, %r2, %r93;
	@%p27 bra 	$L__BB6_23;
	add.s32 	%r94, %r27, -2;
	mad.lo.s32 	%r95, %r94, %r37, %r3;
	mul.wide.s32 	%rd158, %r95, 8;
	add.s64 	%rd159, %rd2, %rd158;
	ld.global.f64 	%fd640, [%rd159];
	mul.f64 	%fd641, %fd69, 0d4010000000000000;
	sub.f64 	%fd642, %fd640, %fd641;
	fma.rn.f64 	%fd643, %fd7, 0d4014000000000000, %fd642;
	mul.f64 	%fd644, %fd643, 0d3FD0000000000000;
	sub.f64 	%fd1017, %fd1017, %fd644;
	add.s32 	%r96, %r7, -2;
	mad.lo.s32 	%r97, %r96, %r37, %r3;
	mul.wide.s32 	%rd160, %r97, 8;
	add.s64 	%rd161, %rd2, %rd160;
	ld.global.f64 	%fd645, [%rd161];
	mul.f64 	%fd646, %fd74, 0d4010000000000000;
	sub.f64 	%fd647, %fd645, %fd646;
	fma.rn.f64 	%fd648, %fd13, 0d4014000000000000, %fd647;
	mul.f64 	%fd649, %fd648, 0d3FD0000000000000;
	sub.f64 	%fd1016, %fd1016, %fd649;
	add.s32 	%r98, %r10, -2;
	mad.lo.s32 	%r99, %r98, %r37, %r3;
	mul.wide.s32 	%rd162, %r99, 8;
	add.s64 	%rd163, %rd2, %rd162;
	ld.global.f64 	%fd650, [%rd163];
	mul.f64 	%fd651, %fd71, 0d4010000000000000;
	sub.f64 	%fd652, %fd650, %fd651;
	fma.rn.f64 	%fd653, %fd20, 0d4014000000000000, %fd652;
	mul.f64 	%fd654, %fd653, 0d3FD0000000000000;
	sub.f64 	%fd1015, %fd1015, %fd654;
	add.s32 	%r100, %r14, -2;
	mad.lo.s32 	%r101, %r100, %r37, %r3;
	mul.wide.s32 	%rd164, %r101, 8;
	add.s64 	%rd165, %rd2, %rd164;
	ld.global.f64 	%fd655, [%rd165];
	mul.f64 	%fd656, %fd80, 0d4010000000000000;
	sub.f64 	%fd657, %fd655, %fd656;
	fma.rn.f64 	%fd658, %fd27, 0d4014000000000000, %fd657;
	mul.f64 	%fd659, %fd658, 0d3FD0000000000000;
	sub.f64 	%fd1014, %fd1014, %fd659;
	add.s32 	%r102, %r17, -2;
	mad.lo.s32 	%r103, %r102, %r37, %r3;
	mul.wide.s32 	%rd166, %r103, 8;
	add.s64 	%rd167, %rd2, %rd166;
	ld.global.f64 	%fd660, [%rd167];
	mul.f64 	%fd661, %fd77, 0d4010000000000000;
	sub.f64 	%fd662, %fd660, %fd661;
	fma.rn.f64 	%fd663, %fd33, 0d4014000000000000, %fd662;
	mul.f64 	%fd664, %fd663, 0d3FD0000000000000;
	sub.f64 	%fd1013, %fd1013, %fd664;
$L__BB6_23:
	add.s32 	%r124, %r21, %r37;
	mad.lo.s32 	%r125, %r124, %r38, %r20;
	mul.wide.s32 	%rd193, %r125, 8;
	add.s64 	%rd194, %rd17, %rd193;
	ld.global.f64 	%fd745, [%rd194];
	sub.s32 	%r126, %r124, %r28;
	mad.lo.s32 	%r127, %r126, %r38, %r20;
	mul.wide.s32 	%rd195, %r127, 8;
	add.s64 	%rd196, %rd17, %rd195;
	ld.global.f64 	%fd746, [%rd196];
	ld.const.f64 	%fd747, [dz1tz1];
	add.s32 	%r128, %r4, %r38;
	add.s32 	%r30, %r27, %r38;
	add.s64 	%rd197, %rd2, %rd193;
	ld.global.f64 	%fd113, [%rd197];
	sub.f64 	%fd748, %fd113, %fd8;
	shl.b32 	%r129, %r38, 1;
	sub.s32 	%r31, %r128, %r129;
	add.s64 	%rd198, %rd2, %rd195;
	ld.global.f64 	%fd114, [%rd198];
	add.f64 	%fd749, %fd114, %fd748;
	fma.rn.f64 	%fd750, %fd747, %fd749, %fd1017;
	ld.const.f64 	%fd751, [tz2];
	add.s32 	%r32, %r14, %r38;
	mad.lo.s32 	%r130, %r32, %r37, %r3;
	mul.wide.s32 	%rd199, %r130, 8;
	add.s64 	%rd200, %rd2, %rd199;
	ld.global.f64 	%fd115, [%rd200];
	add.s32 	%r131, %r12, -1;
	mad.lo.s32 	%r132, %r131, %r38, %r2;
	mad.lo.s32 	%r133, %r132, %r37, %r3;
	mul.wide.s32 	%rd201, %r133, 8;
	add.s64 	%rd202, %rd2, %rd201;
	ld.global.f64 	%fd116, [%rd202];
	sub.f64 	%fd752, %fd115, %fd116;
	mul.f64 	%fd753, %fd751, %fd752;
	sub.f64 	%fd1022, %fd750, %fd753;
	ld.const.f64 	%fd754, [dz2tz1];
	add.s32 	%r33, %r7, %r38;
	mad.lo.s32 	%r134, %r33, %r37, %r3;
	mul.wide.s32 	%rd203, %r134, 8;
	add.s64 	%rd204, %rd2, %rd203;
	ld.global.f64 	%fd118, [%rd204];
	sub.f64 	%fd755, %fd118, %fd14;
	shl.b32 	%r135, %r40, 1;
	sub.s32 	%r136, %r131, %r135;
	mad.lo.s32 	%r137, %r136, %r38, %r2;
	mad.lo.s32 	%r138, %r137, %r37, %r3;
	mul.wide.s32 	%rd205, %r138, 8;
	add.s64 	%rd206, %rd2, %rd205;
	ld.global.f64 	%fd119, [%rd206];
	add.f64 	%fd756, %fd119, %fd755;
	fma.rn.f64 	%fd757, %fd754, %fd756, %fd1016;
	ld.const.f64 	%fd758, [zzcon2];
	add.s64 	%rd207, %rd13, %rd193;
	ld.global.f64 	%fd759, [%rd207];
	sub.f64 	%fd760, %fd759, %fd15;
	add.s64 	%rd208, %rd13, %rd195;
	ld.global.f64 	%fd761, [%rd208];
	add.f64 	%fd762, %fd761, %fd760;
	fma.rn.f64 	%fd763, %fd758, %fd762, %fd757;
	mul.f64 	%fd764, %fd745, %fd118;
	mul.f64 	%fd765, %fd746, %fd119;
	sub.f64 	%fd766, %fd764, %fd765;
	mul.f64 	%fd767, %fd751, %fd766;
	sub.f64 	%fd1021, %fd763, %fd767;
	ld.const.f64 	%fd768, [dz3tz1];
	add.s32 	%r34, %r10, %r38;
	mad.lo.s32 	%r139, %r34, %r37, %r3;
	mul.wide.s32 	%rd209, %r139, 8;
	add.s64 	%rd210, %rd2, %rd209;
	ld.global.f64 	%fd121, [%rd210];
	sub.f64 	%fd769, %fd121, %fd21;
	add.s32 	%r140, %r136, %r40;
	mad.lo.s32 	%r141, %r140, %r38, %r2;
	mad.lo.s32 	%r142, %r141, %r37, %r3;
	mul.wide.s32 	%rd211, %r142, 8;
	add.s64 	%rd212, %rd2, %rd211;
	ld.global.f64 	%fd122, [%rd212];
	add.f64 	%fd770, %fd122, %fd769;
	fma.rn.f64 	%fd771, %fd768, %fd770, %fd1015;
	add.s64 	%rd213, %rd9, %rd193;
	ld.global.f64 	%fd772, [%rd213];
	sub.f64 	%fd773, %fd772, %fd24;
	add.s64 	%rd214, %rd9, %rd195;
	ld.global.f64 	%fd774, [%rd214];
	add.f64 	%fd775, %fd774, %fd773;
	fma.rn.f64 	%fd776, %fd758, %fd775, %fd771;
	mul.f64 	%fd777, %fd745, %fd121;
	mul.f64 	%fd778, %fd746, %fd122;
	sub.f64 	%fd779, %fd777, %fd778;
	mul.f64 	%fd780, %fd751, %fd779;
	sub.f64 	%fd1020, %fd776, %fd780;
	ld.const.f64 	%fd781, [dz4tz1];
	sub.f64 	%fd782, %fd115, %fd28;
	add.f64 	%fd783, %fd116, %fd782;
	fma.rn.f64 	%fd784, %fd781, %fd783, %fd1014;
	mul.f64 	%fd785, %fd758, 0d3FF5555555555555;
	sub.f64 	%fd786, %fd745, %fd31;
	add.f64 	%fd787, %fd786, %fd746;
	fma.rn.f64 	%fd788, %fd787, %fd785, %fd784;
	mul.f64 	%fd789, %fd745, %fd115;
	mul.f64 	%fd790, %fd746, %fd116;
	sub.f64 	%fd791, %fd789, %fd790;
	add.s32 	%r35, %r17, %r38;
	mad.lo.s32 	%r143, %r35, %r37, %r3;
	mul.wide.s32 	%rd215, %r143, 8;
	add.s64 	%rd216, %rd2, %rd215;
	ld.global.f64 	%fd124, [%rd216];
	add.s64 	%rd217, %rd15, %rd193;
	ld.global.f64 	%fd792, [%rd217];
	sub.f64 	%fd793, %fd124, %fd792;
	add.s32 	%r144, %r140, %r135;
	mad.lo.s32 	%r145, %r144, %r38, %r2;
	mad.lo.s32 	%r146, %r145, %r37, %r3;
	mul.wide.s32 	%rd218, %r146, 8;
	add.s64 	%rd219, %rd2, %rd218;
	ld.global.f64 	%fd125, [%rd219];
	sub.f64 	%fd794, %fd793, %fd125;
	add.s64 	%rd220, %rd15, %rd195;
	ld.global.f64 	%fd795, [%rd220];
	add.f64 	%fd796, %fd794, %fd795;
	fma.rn.f64 	%fd797, %fd796, 0d3FD999999999999A, %fd791;
	mul.f64 	%fd798, %fd751, %fd797;
	sub.f64 	%fd1019, %fd788, %fd798;
	ld.const.f64 	%fd799, [dz5tz1];
	sub.f64 	%fd800, %fd124, %fd34;
	add.f64 	%fd801, %fd125, %fd800;
	fma.rn.f64 	%fd802, %fd799, %fd801, %fd1013;
	ld.const.f64 	%fd803, [zzcon3];
	add.s64 	%rd221, %rd18, %rd193;
	ld.global.f64 	%fd804, [%rd221];
	sub.f64 	%fd805, %fd804, %fd35;
	add.s64 	%rd222, %rd18, %rd195;
	ld.global.f64 	%fd806, [%rd222];
	add.f64 	%fd807, %fd806, %fd805;
	fma.rn.f64 	%fd808, %fd803, %fd807, %fd802;
	ld.const.f64 	%fd809, [zzcon4];
	mul.f64 	%fd810, %fd745, %fd745;
	mul.f64 	%fd811, %fd30, %fd31;
	sub.f64 	%fd812, %fd810, %fd811;
	fma.rn.f64 	%fd813, %fd746, %fd746, %fd812;
	fma.rn.f64 	%fd814, %fd813, %fd809, %fd808;
	ld.const.f64 	%fd815, [zzcon5];
	add.s64 	%rd223, %rd19, %rd193;
	ld.global.f64 	%fd816, [%rd223];
	mul.f64 	%fd817, %fd124, %fd816;
	sub.f64 	%fd818, %fd817, %fd36;
	add.s64 	%rd224, %rd19, %rd195;
	ld.global.f64 	%fd819, [%rd224];
	fma.rn.f64 	%fd820, %fd125, %fd819, %fd818;
	fma.rn.f64 	%fd821, %fd815, %fd820, %fd814;
	mul.f64 	%fd822, %fd124, 0d3FF6666666666666;
	mul.f64 	%fd823, %fd792, 0d3FD999999999999A;
	sub.f64 	%fd824, %fd822, %fd823;
	mul.f64 	%fd825, %fd745, %fd824;
	mul.f64 	%fd826, %fd125, 0d3FF6666666666666;
	mul.f64 	%fd827, %fd795, 0d3FD999999999999A;
	sub.f64 	%fd828, %fd826, %fd827;
	mul.f64 	%fd829, %fd746, %fd828;
	sub.f64 	%fd830, %fd825, %fd829;
	mul.f64 	%fd831, %fd751, %fd830;
	sub.f64 	%fd1018, %fd821, %fd831;
	cvt.u16.u32 	%rs1, %r41;
	setp.eq.s16 	%p28, %rs1, 2;
	@%p28 bra 	$L__BB6_26;
	setp.ne.s16 	%p29, %rs1, 1;
	@%p29 bra 	$L__BB6_27;
	mul.f64 	%fd872, %fd7, 0d4014000000000000;
	mul.f64 	%fd873, %fd113, 0d4010000000000000;
	sub.f64 	%fd874, %fd872, %fd873;
	add.s32 	%r157, %r30, %r38;
	mad.lo.s32 	%r158, %r157, %r37, %r3;
	mul.wide.s32 	%rd235, %r158, 8;
	add.s64 	%rd236, %rd2, %rd235;
	ld.global.f64 	%fd875, [%rd236];
	add.f64 	%fd876, %fd875, %fd874;
	mul.f64 	%fd877, %fd876, 0d3FD0000000000000;
	sub.f64 	%fd1022, %fd1022, %fd877;
	mul.f64 	%fd878, %fd13, 0d4014000000000000;
	mul.f64 	%fd879, %fd118, 0d4010000000000000;
	sub.f64 	%fd880, %fd878, %fd879;
	add.s32 	%r159, %r33, %r38;
	mad.lo.s32 	%r160, %r159, %r37, %r3;
	mul.wide.s32 	%rd237, %r160, 8;
	add.s64 	%rd238, %rd2, %rd237;
	ld.global.f64 	%fd881, [%rd238];
	add.f64 	%fd882, %fd881, %fd880;
	mul.f64 	%fd883, %fd882, 0d3FD0000000000000;
	sub.f64 	%fd1021, %fd1021, %fd883;
	mul.f64 	%fd884, %fd20, 0d4014000000000000;
	mul.f64 	%fd885, %fd121, 0d4010000000000000;
	sub.f64 	%fd886, %fd884, %fd885;
	add.s32 	%r161, %r34, %r38;
	mad.lo.s32 	%r162, %r161, %r37, %r3;
	mul.wide.s32 	%rd239, %r162, 8;
	add.s64 	%rd240, %rd2, %rd239;
	ld.global.f64 	%fd887, [%rd240];
	add.f64 	%fd888, %fd887, %fd886;
	mul.f64 	%fd889, %fd888, 0d3FD0000000000000;
	sub.f64 	%fd1020, %fd1020, %fd889;
	mul.f64 	%fd890, %fd27, 0d4014000000000000;
	mul.f64 	%fd891, %fd115, 0d4010000000000000;
	sub.f64 	%fd892, %fd890, %fd891;
	add.s32 	%r163, %r32, %r38;
	mad.lo.s32 	%r164, %r163, %r37, %r3;
	mul.wide.s32 	%rd241, %r164, 8;
	add.s64 	%rd242, %rd2, %rd241;
	ld.global.f64 	%fd893, [%rd242];
	add.f64 	%fd894, %fd893, %fd892;
	mul.f64 	%fd895, %fd894, 0d3FD0000000000000;
	sub.f64 	%fd1019, %fd1019, %fd895;
	mul.f64 	%fd896, %fd33, 0d4014000000000000;
	mul.f64 	%fd897, %fd124, 0d4010000000000000;
	sub.f64 	%fd898, %fd896, %fd897;
	add.s32 	%r165, %r35, %r38;
	mad.lo.s32 	%r166, %r165, %r37, %r3;
	mul.wide.s32 	%rd243, %r166, 8;
	add.s64 	%rd244, %rd2, %rd243;
	ld.global.f64 	%fd899, [%rd244];
	add.f64 	%fd900, %fd899, %fd898;
	mul.f64 	%fd901, %fd900, 0d3FD0000000000000;
	sub.f64 	%fd1018, %fd1018, %fd901;
	bra.uni 	$L__BB6_33;
$L__BB6_26:
	mul.f64 	%fd832, %fd114, 0d4010000000000000;
	mul.f64 	%fd833, %fd7, 0d4018000000000000;
	sub.f64 	%fd834, %fd833, %fd832;
	mul.f64 	%fd835, %fd113, 0d4010000000000000;
	sub.f64 	%fd836, %fd834, %fd835;
	add.s32 	%r147, %r30, %r38;
	mad.lo.s32 	%r148, %r147, %r37, %r3;
	mul.wide.s32 	%rd225, %r148, 8;
	add.s64 	%rd226, %rd2, %rd225;
	ld.global.f64 	%fd837, [%rd226];
	add.f64 	%fd838, %fd837, %fd836;
	mul.f64 	%fd839, %fd838, 0d3FD0000000000000;
	sub.f64 	%fd1022, %fd1022, %fd839;
	mul.f64 	%fd840, %fd119, 0d4010000000000000;
	mul.f64 	%fd841, %fd13, 0d4018000000000000;
	sub.f64 	%fd842, %fd841, %fd840;
	mul.f64 	%fd843, %fd118, 0d4010000000000000;
	sub.f64 	%fd844, %fd842, %fd843;
	add.s32 	%r149, %r33, %r38;
	mad.lo.s32 	%r150, %r149, %r37, %r3;
	mul.wide.s32 	%rd227, %r150, 8;
	add.s64 	%rd228, %rd2, %rd227;
	ld.global.f64 	%fd845, [%rd228];
	add.f64 	%fd846, %fd845, %fd844;
	mul.f64 	%fd847, %fd846, 0d3FD0000000000000;
	sub.f64 	%fd1021, %fd1021, %fd847;
	mul.f64 	%fd848, %fd122, 0d4010000000000000;
	mul.f64 	%fd849, %fd20, 0d4018000000000000;
	sub.f64 	%fd850, %fd849, %fd848;
	mul.f64 	%fd851, %fd121, 0d4010000000000000;
	sub.f64 	%fd852, %fd850, %fd851;
	add.s32 	%r151, %r34, %r38;
	mad.lo.s32 	%r152, %r151, %r37, %r3;
	mul.wide.s32 	%rd229, %r152, 8;
	add.s64 	%rd230, %rd2, %rd229;
	ld.global.f64 	%fd853, [%rd230];
	add.f64 	%fd854, %fd853, %fd852;
	mul.f64 	%fd855, %fd854, 0d3FD0000000000000;
	sub.f64 	%fd1020, %fd1020, %fd855;
	mul.f64 	%fd856, %fd116, 0d4010000000000000;
	mul.f64 	%fd857, %fd27, 0d4018000000000000;
	sub.f64 	%fd858, %fd857, %fd856;
	mul.f64 	%fd859, %fd115, 0d4010000000000000;
	sub.f64 	%fd860, %fd858, %fd859;
	add.s32 	%r153, %r32, %r38;
	mad.lo.s32 	%r154, %r153, %r37, %r3;
	mul.wide.s32 	%rd231, %r154, 8;
	add.s64 	%rd232, %rd2, %rd231;
	ld.global.f64 	%fd861, [%rd232];
	add.f64 	%fd862, %fd861, %fd860;
	mul.f64 	%fd863, %fd862, 0d3FD0000000000000;
	sub.f64 	%fd1019, %fd1019, %fd863;
	mul.f64 	%fd864, %fd125, 0d4010000000000000;
	mul.f64 	%fd865, %fd33, 0d4018000000000000;
	sub.f64 	%fd866, %fd865, %fd864;
	mul.f64 	%fd867, %fd124, 0d4010000000000000;
	sub.f64 	%fd868, %fd866, %fd867;
	add.s32 	%r155, %r35, %r38;
	mad.lo.s32 	%r156, %r155, %r37, %r3;
	mul.wide.s32 	%rd233, %r156, 8;
	add.s64 	%rd234, %rd2, %rd233;
	ld.global.f64 	%fd869, [%rd234];
	add.f64 	%fd870, %fd869, %fd868;
	mul.f64 	%fd871, %fd870, 0d3FD0000000000000;
	sub.f64 	%fd1018, %fd1018, %fd871;
	bra.uni 	$L__BB6_33;
$L__BB6_27:
	setp.lt.u32 	%p30, %r41, 3;
	add.s32 	%r36, %r40, -3;
	setp.ge.s32 	%p31, %r41, %r36;
	or.pred  	%p32, %p30, %p31;
	@%p32 bra 	$L__BB6_29;
	sub.s32 	%r198, %r31, %r38;
	add.s32 	%r199, %r198, %r2;
	mad.lo.s32 	%r200, %r199, %r37, %r3;
	mul.wide.s32 	%rd265, %r200, 8;
	add.s64 	%rd266, %rd2, %rd265;
	ld.global.f64 	%fd962, [%rd266];
	mul.f64 	%fd963, %fd114, 0d4010000000000000;
	sub.f64 	%fd964, %fd962, %fd963;
	fma.rn.f64 	%fd965, %fd7, 0d4018000000000000, %fd964;
	mul.f64 	%fd966, %fd113, 0d4010000000000000;
	sub.f64 	%fd967, %fd965, %fd966;
	add.s32 	%r201, %r30, %r38;
	mad.lo.s32 	%r202, %r201, %r37, %r3;
	mul.wide.s32 	%rd267, %r202, 8;
	add.s64 	%rd268, %rd2, %rd267;
	ld.global.f64 	%fd968, [%rd268];
	add.f64 	%fd969, %fd968, %fd967;
	mul.f64 	%fd970, %fd969, 0d3FD0000000000000;
	sub.f64 	%fd1022, %fd1022, %fd970;
	add.s32 	%r203, %r6, -2;
	mad.lo.s32 	%r204, %r203, %r38, %r2;
	mad.lo.s32 	%r205, %r204, %r37, %r3;
	mul.wide.s32 	%rd269, %r205, 8;
	add.s64 	%rd270, %rd2, %rd269;
	ld.global.f64 	%fd971, [%rd270];
	mul.f64 	%fd972, %fd119, 0d4010000000000000;
	sub.f64 	%fd973, %fd971, %fd972;
	fma.rn.f64 	%fd974, %fd13, 0d4018000000000000, %fd973;
	mul.f64 	%fd975, %fd118, 0d4010000000000000;
	sub.f64 	%fd976, %fd974, %fd975;
	add.s32 	%r206, %r33, %r38;
	mad.lo.s32 	%r207, %r206, %r37, %r3;
	mul.wide.s32 	%rd271, %r207, 8;
	add.s64 	%rd272, %rd2, %rd271;
	ld.global.f64 	%fd977, [%rd272];
	add.f64 	%fd978, %fd977, %fd976;
	mul.f64 	%fd979, %fd978, 0d3FD0000000000000;
	sub.f64 	%fd1021, %fd1021, %fd979;
	add.s32 	%r208, %r9, -2;
	mad.lo.s32 	%r209, %r208, %r38, %r2;
	mad.lo.s32 	%r210, %r209, %r37, %r3;
	mul.wide.s32 	%rd273, %r210, 8;
	add.s64 	%rd274, %rd2, %rd273;
	ld.global.f64 	%fd980, [%rd274];
	mul.f64 	%fd981, %fd122, 0d4010000000000000;
	sub.f64 	%fd982, %fd980, %fd981;
	fma.rn.f64 	%fd983, %fd20, 0d4018000000000000, %fd982;
	mul.f64 	%fd984, %fd121, 0d4010000000000000;
	sub.f64 	%fd985, %fd983, %fd984;
	add.s32 	%r211, %r34, %r38;
	mad.lo.s32 	%r212, %r211, %r37, %r3;
	mul.wide.s32 	%rd275, %r212, 8;
	add.s64 	%rd276, %rd2, %rd275;
	ld.global.f64 	%fd986, [%rd276];
	add.f64 	%fd987, %fd986, %fd985;
	mul.f64 	%fd988, %fd987, 0d3FD0000000000000;
	sub.f64 	%fd1020, %fd1020, %fd988;
	add.s32 	%r213, %r12, -2;
	mad.lo.s32 	%r214, %r213, %r38, %r2;
	mad.lo.s32 	%r215, %r214, %r37, %r3;
	mul.wide.s32 	%rd277, %r215, 8;
	add.s64 	%rd278, %rd2, %rd277;
	ld.global.f64 	%fd989, [%rd278];
	mul.f64 	%fd990, %fd116, 0d4010000000000000;
	sub.f64 	%fd991, %fd989, %fd990;
	fma.rn.f64 	%fd992, %fd27, 0d4018000000000000, %fd991;
	mul.f64 	%fd993, %fd115, 0d4010000000000000;
	sub.f64 	%fd994, %fd992, %fd993;
	add.s32 	%r216, %r32, %r38;
	mad.lo.s32 	%r217, %r216, %r37, %r3;
	mul.wide.s32 	%rd279, %r217, 8;
	add.s64 	%rd280, %rd2, %rd279;
	ld.global.f64 	%fd995, [%rd280];
	add.f64 	%fd996, %fd995, %fd994;
	mul.f64 	%fd997, %fd996, 0d3FD0000000000000;
	sub.f64 	%fd1019, %fd1019, %fd997;
	add.s32 	%r218, %r16, -2;
	mad.lo.s32 	%r219, %r218, %r38, %r2;
	mad.lo.s32 	%r220, %r219, %r37, %r3;
	mul.wide.s32 	%rd281, %r220, 8;
	add.s64 	%rd282, %rd2, %rd281;
	ld.global.f64 	%fd998, [%rd282];
	mul.f64 	%fd999, %fd125, 0d4010000000000000;
	sub.f64 	%fd1000, %fd998, %fd999;
	fma.rn.f64 	%fd1001, %fd33, 0d4018000000000000, %fd1000;
	mul.f64 	%fd1002, %fd124, 0d4010000000000000;
	sub.f64 	%fd1003, %fd1001, %fd1002;
	add.s32 	%r221, %r35, %r38;
	mad.lo.s32 	%r222, %r221, %r37, %r3;
	mul.wide.s32 	%rd283, %r222, 8;
	add.s64 	%rd284, %rd2, %rd283;
	ld.global.f64 	%fd1004, [%rd284];
	add.f64 	%fd1005, %fd1004, %fd1003;
	mul.f64 	%fd1006, %fd1005, 0d3FD0000000000000;
	sub.f64 	%fd1018, %fd1018, %fd1006;
	bra.uni 	$L__BB6_33;
$L__BB6_29:
	setp.ne.s32 	%p33, %r41, %r36;
	@%p33 bra 	$L__BB6_31;
	sub.s32 	%r183, %r31, %r38;
	add.s32 	%r184, %r183, %r2;
	mad.lo.s32 	%r185, %r184, %r37, %r3;
	mul.wide.s32 	%rd255, %r185, 8;
	add.s64 	%rd256, %rd2, %rd255;
	ld.global.f64 	%fd927, [%rd256];
	mul.f64 	%fd928, %fd114, 0d4010000000000000;
	sub.f64 	%fd929, %fd927, %fd928;
	fma.rn.f64 	%fd930, %fd7, 0d4018000000000000, %fd929;
	mul.f64 	%fd931, %fd113, 0d4010000000000000;
	sub.f64 	%fd932, %fd930, %fd931;
	mul.f64 	%fd933, %fd932, 0d3FD0000000000000;
	sub.f64 	%fd1022, %fd1022, %fd933;
	add.s32 	%r186, %r6, -2;
	mad.lo.s32 	%r187, %r186, %r38, %r2;
	mad.lo.s32 	%r188, %r187, %r37, %r3;
	mul.wide.s32 	%rd257, %r188, 8;
	add.s64 	%rd258, %rd2, %rd257;
	ld.global.f64 	%fd934, [%rd258];
	mul.f64 	%fd935, %fd119, 0d4010000000000000;
	sub.f64 	%fd936, %fd934, %fd935;
	fma.rn.f64 	%fd937, %fd13, 0d4018000000000000, %fd936;
	mul.f64 	%fd938, %fd118, 0d4010000000000000;
	sub.f64 	%fd939, %fd937, %fd938;
	mul.f64 	%fd940, %fd939, 0d3FD0000000000000;
	sub.f64 	%fd1021, %fd1021, %fd940;
	add.s32 	%r189, %r9, -2;
	mad.lo.s32 	%r190, %r189, %r38, %r2;
	mad.lo.s32 	%r191, %r190, %r37, %r3;
	mul.wide.s32 	%rd259, %r191, 8;
	add.s64 	%rd260, %rd2, %rd259;
	ld.global.f64 	%fd941, [%rd260];
	mul.f64 	%fd942, %fd122, 0d4010000000000000;
	sub.f64 	%fd943, %fd941, %fd942;
	fma.rn.f64 	%fd944, %fd20, 0d4018000000000000, %fd943;
	mul.f64 	%fd945, %fd121, 0d4010000000000000;
	sub.f64 	%fd946, %fd944, %fd945;
	mul.f64 	%fd947, %fd946, 0d3FD0000000000000;
	sub.f64 	%fd1020, %fd1020, %fd947;
	add.s32 	%r192, %r12, -2;
	mad.lo.s32 	%r193, %r192, %r38, %r2;
	mad.lo.s32 	%r194, %r193, %r37, %r3;
	mul.wide.s32 	%rd261, %r194, 8;
	add.s64 	%rd262, %rd2, %rd261;
	ld.global.f64 	%fd948, [%rd262];
	mul.f64 	%fd949, %fd116, 0d4010000000000000;
	sub.f64 	%fd950, %fd948, %fd949;
	fma.rn.f64 	%fd951, %fd27, 0d4018000000000000, %fd950;
	mul.f64 	%fd952, %fd115, 0d4010000000000000;
	sub.f64 	%fd953, %fd951, %fd952;
	mul.f64 	%fd954, %fd953, 0d3FD0000000000000;
	sub.f64 	%fd1019, %fd1019, %fd954;
	add.s32 	%r195, %r16, -2;
	mad.lo.s32 	%r196, %r195, %r38, %r2;
	mad.lo.s32 	%r197, %r196, %r37, %r3;
	mul.wide.s32 	%rd263, %r197, 8;
	add.s64 	%rd264, %rd2, %rd263;
	ld.global.f64 	%fd955, [%rd264];
	mul.f64 	%fd956, %fd125, 0d4010000000000000;
	sub.f64 	%fd957, %fd955, %fd956;
	fma.rn.f64 	%fd958, %fd33, 0d4018000000000000, %fd957;
	mul.f64 	%fd959, %fd124, 0d4010000000000000;
	sub.f64 	%fd960, %fd958, %fd959;
	mul.f64 	%fd961, %fd960, 0d3FD0000000000000;
	sub.f64 	%fd1018, %fd1018, %fd961;
	bra.uni 	$L__BB6_33;
$L__BB6_31:
	add.s32 	%r167, %r40, -2;
	setp.ne.s32 	%p34, %r41, %r167;
	@%p34 bra 	$L__BB6_33;
	sub.s32 	%r168, %r31, %r38;
	add.s32 	%r169, %r168, %r2;
	mad.lo.s32 	%r170, %r169, %r37, %r3;
	mul.wide.s32 	%rd245, %r170, 8;
	add.s64 	%rd246, %rd2, %rd245;
	ld.global.f64 	%fd902, [%rd246];
	mul.f64 	%fd903, %fd114, 0d4010000000000000;
	sub.f64 	%fd904, %fd902, %fd903;
	fma.rn.f64 	%fd905, %fd7, 0d4014000000000000, %fd904;
	mul.f64 	%fd906, %fd905, 0d3FD0000000000000;
	sub.f64 	%fd1022, %fd1022, %fd906;
	add.s32 	%r171, %r6, -2;
	mad.lo.s32 	%r172, %r171, %r38, %r2;
	mad.lo.s32 	%r173, %r172, %r37, %r3;
	mul.wide.s32 	%rd247, %r173, 8;
	add.s64 	%rd248, %rd2, %rd247;
	ld.global.f64 	%fd907, [%rd248];
	mul.f64 	%fd908, %fd119, 0d4010000000000000;
	sub.f64 	%fd909, %fd907, %fd908;
	fma.rn.f64 	%fd910, %fd13, 0d4014000000000000, %fd909;
	mul.f64 	%fd911, %fd910, 0d3FD0000000000000;
	sub.f64 	%fd1021, %fd1021, %fd911;
	add.s32 	%r174, %r9, -2;
	mad.lo.s32 	%r175, %r174, %r38, %r2;
	mad.lo.s32 	%r176, %r175, %r37, %r3;
	mul.wide.s32 	%rd249, %r176, 8;
	add.s64 	%rd250, %rd2, %rd249;
	ld.global.f64 	%fd912, [%rd250];
	mul.f64 	%fd913, %fd122, 0d4010000000000000;
	sub.f64 	%fd914, %fd912, %fd913;
	fma.rn.f64 	%fd915, %fd20, 0d4014000000000000, %fd914;
	mul.f64 	%fd916, %fd915, 0d3FD0000000000000;
	sub.f64 	%fd1020, %fd1020, %fd916;
	add.s32 	%r177, %r12, -2;
	mad.lo.s32 	%r178, %r177, %r38, %r2;
	mad.lo.s32 	%r179, %r178, %r37, %r3;
	mul.wide.s32 	%rd251, %r179, 8;
	add.s64 	%rd252, %rd2, %rd251;
	ld.global.f64 	%fd917, [%rd252];
	mul.f64 	%fd918, %fd116, 0d4010000000000000;
	sub.f64 	%fd919, %fd917, %fd918;
	fma.rn.f64 	%fd920, %fd27, 0d4014000000000000, %fd919;
	mul.f64 	%fd921, %fd920, 0d3FD0000000000000;
	sub.f64 	%fd1019, %fd1019, %fd921;
	add.s32 	%r180, %r16, -2;
	mad.lo.s32 	%r181, %r180, %r38, %r2;
	mad.lo.s32 	%r182, %r181, %r37, %r3;
	mul.wide.s32 	%rd253, %r182, 8;
	add.s64 	%rd254, %rd2, %rd253;
	ld.global.f64 	%fd922, [%rd254];
	mul.f64 	%fd923, %fd125, 0d4010000000000000;
	sub.f64 	%fd924, %fd922, %fd923;
	fma.rn.f64 	%fd925, %fd33, 0d4014000000000000, %fd924;
	mul.f64 	%fd926, %fd925, 0d3FD0000000000000;
	sub.f64 	%fd1018, %fd1018, %fd926;
$L__BB6_33:
	ld.const.f64 	%fd1007, [dt];
	mul.f64 	%fd1027, %fd1007, %fd1022;
	mul.f64 	%fd1026, %fd1007, %fd1021;
	mul.f64 	%fd1025, %fd1007, %fd1020;
	mul.f64 	%fd1024, %fd1007, %fd1019;
	mul.f64 	%fd1023, %fd1007, %fd1018;
$L__BB6_34:
	ld.param.u64 	%rd300, [_Z20compute_rhs_kernel_2PKdS0_S0_S0_S0_S0_PdS0_S0_iii_param_6];
	mul.lo.s32 	%r223, %r5, 5;
	cvta.to.global.u64 	%rd285, %rd300;
	mul.wide.s32 	%rd286, %r223, 8;
	add.s64 	%rd287, %rd285, %rd286;
	st.global.f64 	[%rd287], %fd1027;
	st.global.f64 	[%rd287+8], %fd1026;
	st.global.f64 	[%rd287+16], %fd1025;
	st.global.f64 	[%rd287+24], %fd1024;
	st.global.f64 	[%rd287+32], %fd1023;
	ret;

}
.entry _Z13txinvr_kernelPKdS0_S0_S0_S0_S0_Pdiii(
	.param .u64 .ptr .align 1 _Z13txinvr_kernelPKdS0_S0_S0_S0_S0_Pdiii_param_0,
	.param .u64 .ptr .align 1 _Z13txinvr_kernelPKdS0_S0_S0_S0_S0_Pdiii_param_1,
	.param .u64 .ptr .align 1 _Z13txinvr_kernelPKdS0_S0_S0_S0_S0_Pdiii_param_2,
	.param .u64 .ptr .align 1 _Z13txinvr_kernelPKdS0_S0_S0_S0_S0_Pdiii_param_3,
	.param .u64 .ptr .align 1 _Z13txinvr_kernelPKdS0_S0_S0_S0_S0_Pdiii_param_4,
	.param .u64 .ptr .align 1 _Z13txinvr_kernelPKdS0_S0_S0_S0_S0_Pdiii_param_5,
	.param .u64 .ptr .align 1 _Z13txinvr_kernelPKdS0_S0_S0_S0_S0_Pdiii_param_6,
	.param .u32 _Z13txinvr_kernelPKdS0_S0_S0_S0_S0_Pdiii_param_7,
	.param .u32 _Z13txinvr_kernelPKdS0_S0_S0_S0_S0_Pdiii_param_8,
	.param .u32 _Z13txinvr_kernelPKdS0_S0_S0_S0_S0_Pdiii_param_9
)
{
	.reg .b32 	%r<18>;
	.reg .b64 	%rd<24>;
	.reg .b64 	%fd<41>;

	ld.param.u64 	%rd1, [_Z13txinvr_kernelPKdS0_S0_S0_S0_S0_Pdiii_param_0];
	ld.param.u64 	%rd2, [_Z13txinvr_kernelPKdS0_S0_S0_S0_S0_Pdiii_param_1];
	ld.param.u64 	%rd3, [_Z13txinvr_kernelPKdS0_S0_S0_S0_S0_Pdiii_param_2];
	ld.param.u64 	%rd4, [_Z13txinvr_kernelPKdS0_S0_S0_S0_S0_Pdiii_param_3];
	ld.param.u64 	%rd5, [_Z13txinvr_kernelPKdS0_S0_S0_S0_S0_Pdiii_param_4];
	ld.param.u64 	%rd6, [_Z13txinvr_kernelPKdS0_S0_S0_S0_S0_Pdiii_param_5];
	ld.param.u64 	%rd7, [_Z13txinvr_kernelPKdS0_S0_S0_S0_S0_Pdiii_param_6];
	ld.param.u32 	%r1, [_Z13txinvr_kernelPKdS0_S0_S0_S0_S0_Pdiii_param_7];
	ld.param.u32 	%r2, [_Z13txinvr_kernelPKdS0_S0_S0_S0_S0_Pdiii_param_8];
	cvta.to.global.u64 	%rd8, %rd6;
	cvta.to.global.u64 	%rd9, %rd7;
	cvta.to.global.u64 	%rd10, %rd5;
	cvta.to.global.u64 	%rd11, %rd4;
	cvta.to.global.u64 	%rd12, %rd3;
	cvta.to.global.u64 	%rd13, %rd2;
	cvta.to.global.u64 	%rd14, %rd1;
	mov.u32 	%r3, %ctaid.y;
	mov.u32 	%r4, %ctaid.x;
	mad.lo.s32 	%r5, %r2, %r3, %r2;
	add.s32 	%r6, %r4, %r5;
	mov.u32 	%r7, %tid.x;
	mad.lo.s32 	%r8, %r1, %r6, %r1;
	add.s32 	%r9, %r7, %r8;
	add.s32 	%r10, %r9, 1;
	mul.wide.s32 	%rd15, %r10, 8;
	add.s64 	%rd16, %rd14, %rd15;
	ld.global.f64 	%fd1, [%rd16];
	add.s64 	%rd17, %rd13, %rd15;
	ld.global.f64 	%fd2, [%rd17];
	add.s64 	%rd18, %rd12, %rd15;
	ld.global.f64 	%fd3, [%rd18];
	add.s64 	%rd19, %rd11, %rd15;
	ld.global.f64 	%fd4, [%rd19];
	add.s64 	%rd20, %rd10, %rd15;
	ld.global.f64 	%fd5, [%rd20];
	mul.f64 	%fd6, %fd5, %fd5;
	rcp.rn.f64 	%fd7, %fd6;
	mad.lo.s32 	%r11, %r1, %r4, %r1;
	mul.lo.s32 	%r12, %r11, 5;
	mad.lo.s32 	%r13, %r7, 5, %r12;
	mad.lo.s32 	%r14, %r1, %r3, %r1;
	mul.lo.s32 	%r15, %r14, %r2;
	mad.lo.s32 	%r16, %r15, 5, %r13;
	add.s32 	%r17, %r16, 5;
	mul.wide.s32 	%rd21, %r17, 8;
	add.s64 	%rd22, %rd9, %rd21;
	ld.global.f64 	%fd8, [%rd22];
	ld.global.f64 	%fd9, [%rd22+8];
	ld.global.f64 	%fd10, [%rd22+16];
	ld.global.f64 	%fd11, [%rd22+24];
	ld.global.f64 	%fd12, [%rd22+32];
	mul.f64 	%fd13, %fd7, 0d3FD999999999999A;
	add.s64 	%rd23, %rd8, %rd15;
	ld.global.f64 	%fd14, [%rd23];
	mul.f64 	%fd15, %fd8, %fd14;
	mul.f64 	%fd16, %fd2, %fd9;
	sub.f64 	%fd17, %fd15, %fd16;
	mul.f64 	%fd18, %fd3, %fd10;
	sub.f64 	%fd19, %fd17, %fd18;
	mul.f64 	%fd20, %fd4, %fd11;
	sub.f64 	%fd21, %fd19, %fd20;
	add.f64 	%fd22, %fd12, %fd21;
	mul.f64 	%fd23, %fd13, %fd22;
	ld.const.f64 	%fd24, [bt];
	mul.f64 	%fd25, %fd1, %fd24;
	mul.f64 	%fd26, %fd2, %fd8;
	sub.f64 	%fd27, %fd26, %fd9;
	mul.f64 	%fd28, %fd27, %fd25;
	mul.f64 	%fd29, %fd5, %fd25;
	mul.f64 	%fd30, %fd29, %fd23;
	sub.f64 	%fd31, %fd8, %fd23;
	st.global.f64 	[%rd22], %fd31;
	neg.f64 	%fd32, %fd1;
	mul.f64 	%fd33, %fd4, %fd8;
	sub.f64 	%fd34, %fd33, %fd11;
	mul.f64 	%fd35, %fd34, %fd32;
	st.global.f64 	[%rd22+8], %fd35;
	mul.f64 	%fd36, %fd3, %fd8;
	sub.f64 	%fd37, %fd36, %fd10;
	mul.f64 	%fd38, %fd1, %fd37;
	st.global.f64 	[%rd22+16], %fd38;
	sub.f64 	%fd39, %fd30, %fd28;
	st.global.f64 	[%rd22+24], %fd39;
	add.f64 	%fd40, %fd28, %fd30;
	st.global.f64 	[%rd22+32], %fd40;
	ret;

}
.entry _Z14x_solve_kernelPKdS0_S0_PdS1_S1_iii(
	.param .u64 .ptr .align 1 _Z14x_solve_kernelPKdS0_S0_PdS1_S1_iii_param_0,
	.param .u64 .ptr .align 1 _Z14x_solve_kernelPKdS0_S0_PdS1_S1_iii_param_1,
	.param .u64 .ptr .align 1 _Z14x_solve_kernelPKdS0_S0_PdS1_S1_iii_param_2,
	.param .u64 .ptr .align 1 _Z14x_solve_kernelPKdS0_S0_PdS1_S1_iii_param_3,
	.param .u64 .ptr .align 1 _Z14x_solve_kernelPKdS0_S0_PdS1_S1_iii_param_4,
	.param .u64 .ptr .align 1 _Z14x_solve_kernelPKdS0_S0_PdS1_S1_iii_param_5,
	.param .u32 _Z14x_solve_kernelPKdS0_S0_PdS1_S1_iii_param_6,
	.param .u32 _Z14x_solve_kernelPKdS0_S0_PdS1_S1_iii_param_7,
	.param .u32 _Z14x_solve_kernelPKdS0_S0_PdS1_S1_iii_param_8
)
{
	.reg .pred 	%p<29>;
	.reg .b32 	%r<326>;
	.reg .b64 	%rd<168>;
	.reg .b64 	%fd<506>;

	ld.param.u64 	%rd19, [_Z14x_solve_kernelPKdS0_S0_PdS1_S1_iii_param_0];
	ld.param.u64 	%rd20, [_Z14x_solve_kernelPKdS0_S0_PdS1_S1_iii_param_1];
	ld.param.u64 	%rd22, [_Z14x_solve_kernelPKdS0_S0_PdS1_S1_iii_param_3];
	ld.param.u64 	%rd23, [_Z14x_solve_kernelPKdS0_S0_PdS1_S1_iii_param_4];
	ld.param.u64 	%rd24, [_Z14x_solve_kernelPKdS0_S0_PdS1_S1_iii_param_5];
	ld.param.u32 	%r148, [_Z14x_solve_kernelPKdS0_S0_PdS1_S1_iii_param_6];
	ld.param.u32 	%r151, [_Z14x_solve_kernelPKdS0_S0_PdS1_S1_iii_param_7];
	ld.param.u32 	%r150, [_Z14x_solve_kernelPKdS0_S0_PdS1_S1_iii_param_8];
	cvta.to.global.u64 	%rd1, %rd20;
	cvta.to.global.u64 	%rd2, %rd19;
	cvta.to.global.u64 	%rd3, %rd24;
	cvta.to.global.u64 	%rd4, %rd22;
	cvta.to.global.u64 	%rd5, %rd23;
	mov.u32 	%r152, %ctaid.x;
	mov.u32 	%r153, %ntid.x;
	mul.lo.s32 	%r1, %r152, %r153;
	mov.u32 	%r2, %tid.x;
	add.s32 	%r3, %r1, %r2;
	add.s32 	%r4, %r3, 1;
	mov.u32 	%r154, %ctaid.y;
	mov.u32 	%r155, %ntid.y;
	mov.u32 	%r156, %tid.y;
	mad.lo.s32 	%r157, %r154, %r155, %r156;
	add.s32 	%r6, %r157, 1;
	add.s32 	%r158, %r150, -1;
	setp.ge.s32 	%p1, %r4, %r158;
	add.s32 	%r159, %r151, -1;
	setp.ge.s32 	%p2, %r6, %r159;
	or.pred  	%p3, %p1, %p2;
	@%p3 bra 	$L__BB8_26;
	add.s32 	%r7, %r151, -2;
	add.s32 	%r8, %r150, -2;
	shl.b32 	%r9, %r148, 2;
	mul.lo.s32 	%r160, %r8, %r9;
	add.s32 	%r161, %r160, %r3;
	mad.lo.s32 	%r162, %r161, %r7, %r157;
	mul.wide.s32 	%rd25, %r162, 8;
	add.s64 	%rd26, %rd5, %rd25;
	mov.b64 	%rd27, 0;
	st.global.u64 	[%rd26], %rd27;
	mul.lo.s32 	%r10, %r148, 5;
	mad.lo.s32 	%r163, %r8, %r10, %r3;
	mad.lo.s32 	%r164, %r163, %r7, %r157;
	mul.wide.s32 	%rd28, %r164, 8;
	add.s64 	%rd29, %rd5, %rd28;
	st.global.u64 	[%rd29], %rd27;
	mul.lo.s32 	%r11, %r148, 6;
	mad.lo.s32 	%r165, %r8, %r11, %r3;
	mad.lo.s32 	%r166, %r165, %r7, %r157;
	mul.wide.s32 	%rd30, %r166, 8;
	add.s64 	%rd6, %rd5, %rd30;
	mov.b64 	%rd31, 4607182418800017408;
	st.global.u64 	[%rd6], %rd31;
	mul.lo.s32 	%r12, %r148, 7;
	mul.lo.s32 	%r13, %r8, %r12;
	add.s32 	%r167, %r13, %r3;
	mad.lo.s32 	%r168, %r167, %r7, %r157;
	mul.wide.s32 	%rd32, %r168, 8;
	add.s64 	%rd7, %rd5, %rd32;
	st.global.u64 	[%rd7], %rd27;
	add.s32 	%r169, %r161, %r160;
	mad.lo.s32 	%r170, %r169, %r7, %r157;
	mul.wide.s32 	%rd33, %r170, 8;
	add.s64 	%rd8, %rd5, %rd33;
	st.global.u64 	[%rd8], %rd27;
	mul.lo.s32 	%r14, %r151, %r4;
	add.s32 	%r171, %r14, %r6;
	mul.lo.s32 	%r15, %r171, %r148;
	mul.wide.s32 	%rd34, %r15, 8;
	add.s64 	%rd35, %rd2, %rd34;
	ld.global.f64 	%fd215, [%rd35];
	mul.f64 	%fd216, %fd215, 0d3FB999999999999A;
	fma.rn.f64 	%fd217, %fd216, 0d3FF5555555555555, 0d3FE8000000000000;
	fma.rn.f64 	%fd218, %fd216, 0d3FFF5C28F5C28F5B, 0d3FE8000000000000;
	setp.ge.f64 	%p4, %fd217, %fd218;
	selp.f64 	%fd219, 0d3FF5555555555555, 0d3FFF5C28F5C28F5B, %p4;
	mul.f64 	%fd220, %fd216, %fd219;
	add.f64 	%fd221, %fd220, 0d3FE8000000000000;
	add.f64 	%fd222, %fd216, 0d3FE8000000000000;
	setp.ge.f64 	%p5, %fd221, %fd222;
	selp.f64 	%fd223, %fd220, %fd216, %p5;
	add.f64 	%fd224, %fd223, 0d3FE8000000000000;
	setp.ltu.f64 	%p6, %fd224, 0d3FE8000000000000;
	selp.f64 	%fd225, %fd221, %fd222, %p5;
	selp.f64 	%fd226, 0d3FE8000000000000, %fd225, %p6;
	add.s64 	%rd36, %rd1, %rd34;
	ld.global.f64 	%fd227, [%rd36];
	ld.global.f64 	%fd228, [%rd35+8];
	mul.f64 	%fd229, %fd228, 0d3FB999999999999A;
	fma.rn.f64 	%fd230, %fd229, 0d3FF5555555555555, 0d3FE8000000000000;
	fma.rn.f64 	%fd231, %fd229, 0d3FFF5C28F5C28F5B, 0d3FE8000000000000;
	setp.ge.f64 	%p7, %fd230, %fd231;
	selp.f64 	%fd232, 0d3FF5555555555555, 0d3FFF5C28F5C28F5B, %p7;
	mul.f64 	%fd233, %fd229, %fd232;
	add.f64 	%fd234, %fd233, 0d3FE8000000000000;
	add.f64 	%fd235, %fd229, 0d3FE8000000000000;
	setp.ge.f64 	%p8, %fd234, %fd235;
	selp.f64 	%fd236, %fd233, %fd229, %p8;
	add.f64 	%fd237, %fd236, 0d3FE8000000000000;
	setp.ltu.f64 	%p9, %fd237, 0d3FE8000000000000;
	selp.f64 	%fd238, %fd234, %fd235, %p8;
	selp.f64 	%fd413, 0d3FE8000000000000, %fd238, %p9;
	ld.global.f64 	%fd414, [%rd36+8];
	ld.global.f64 	%fd239, [%rd35+16];
	mul.f64 	%fd240, %fd239, 0d3FB999999999999A;
	fma.rn.f64 	%fd241, %fd240, 0d3FF5555555555555, 0d3FE8000000000000;
	fma.rn.f64 	%fd242, %fd240, 0d3FFF5C28F5C28F5B, 0d3FE8000000000000;
	setp.ge.f64 	%p10, %fd241, %fd242;
	selp.f64 	%fd243, 0d3FF5555555555555, 0d3FFF5C28F5C28F5B, %p10;
	mul.f64 	%fd244, %fd240, %fd243;
	add.f64 	%fd245, %fd244, 0d3FE8000000000000;
	add.f64 	%fd246, %fd240, 0d3FE8000000000000;
	setp.ge.f64 	%p11, %fd245, %fd246;
	selp.f64 	%fd247, %fd244, %fd240, %p11;
	add.f64 	%fd248, %fd247, 0d3FE8000000000000;
	setp.ltu.f64 	%p12, %fd248, 0d3FE8000000000000;
	selp.f64 	%fd249, %fd245, %fd246, %p11;
	selp.f64 	%fd427, 0d3FE8000000000000, %fd249, %p12;
	ld.global.f64 	%fd428, [%rd36+16];
	ld.const.f64 	%fd5, [dttx2];
	neg.f64 	%fd6, %fd5;
	mul.f64 	%fd250, %fd227, %fd6;
	ld.const.f64 	%fd7, [dttx1];
	mul.f64 	%fd251, %fd7, %fd226;
	sub.f64 	%fd430, %fd250, %fd251;
	ld.const.f64 	%fd9, [c2dttx1];
	fma.rn.f64 	%fd252, %fd9, %fd413, 0d3FF0000000000000;
	mul.f64 	%fd253, %fd5, %fd428;
	mul.f64 	%fd254, %fd7, %fd427;
	sub.f64 	%fd255, %fd253, %fd254;
	ld.const.f64 	%fd10, [comz5];
	add.f64 	%fd429, %fd10, %fd252;
	ld.const.f64 	%fd12, [comz4];
	sub.f64 	%fd399, %fd255, %fd12;
	ld.const.f64 	%fd256, [comz1];
	add.f64 	%fd14, %fd256, 0d0000000000000000;
	add.s32 	%r172, %r161, %r8;
	mad.lo.s32 	%r173, %r172, %r7, %r157;
	mul.wide.s32 	%rd37, %r173, 8;
	add.s64 	%rd38, %rd5, %rd37;
	st.global.u64 	[%rd38], %rd27;
	add.s32 	%r174, %r163, %r8;
	mad.lo.s32 	%r175, %r174, %r7, %r157;
	mul.wide.s32 	%rd39, %r175, 8;
	add.s64 	%rd9, %rd5, %rd39;
	st.global.f64 	[%rd9], %fd430;
	add.s32 	%r176, %r165, %r8;
	mad.lo.s32 	%r177, %r176, %r7, %r157;
	mul.wide.s32 	%rd40, %r177, 8;
	add.s64 	%rd10, %rd5, %rd40;
	st.global.f64 	[%rd10], %fd429;
	add.s32 	%r178, %r167, %r8;
	mad.lo.s32 	%r179, %r178, %r7, %r157;
	mul.wide.s32 	%rd41, %r179, 8;
	add.s64 	%rd11, %rd5, %rd41;
	st.global.f64 	[%rd11], %fd399;
	add.s32 	%r180, %r172, %r160;
	mad.lo.s32 	%r181, %r180, %r7, %r157;
	mul.wide.s32 	%rd42, %r181, 8;
	add.s64 	%rd12, %rd5, %rd42;
	st.global.f64 	[%rd12], %fd14;
	mul.lo.s32 	%r16, %r10, %r6;
	mul.lo.s32 	%r17, %r14, %r10;
	add.s32 	%r182, %r17, %r16;
	mul.wide.s32 	%rd43, %r182, 8;
	add.s64 	%rd13, %rd4, %rd43;
	ld.global.f64 	%fd439, [%rd13];
	ld.global.f64 	%fd436, [%rd13+40];
	ld.global.f64 	%fd438, [%rd13+8];
	ld.global.f64 	%fd435, [%rd13+48];
	ld.global.f64 	%fd437, [%rd13+16];
	ld.global.f64 	%fd434, [%rd13+56];
	add.s32 	%r325, %r148, -2;
	setp.lt.s32 	%p13, %r148, 3;
	mov.f64 	%fd433, 0d3FF0000000000000;
	mov.f64 	%fd431, 0d0000000000000000;
	mov.f64 	%fd432, %fd431;
	@%p13 bra 	$L__BB8_15;
	add.s32 	%r296, %r148, -5;
	ld.const.f64 	%fd21, [comz6];
	add.s32 	%r184, %r10, %r148;
	add.s32 	%r185, %r184, %r148;
	add.s32 	%r186, %r185, -1;
	mad.lo.s32 	%r187, %r186, %r8, %r3;
	mad.lo.s32 	%r188, %r187, %r7, %r157;
	mul.wide.s32 	%rd44, %r188, 8;
	add.s64 	%rd14, %rd5, %rd44;
	add.s32 	%r189, %r186, %r148;
	mad.lo.s32 	%r190, %r189, %r8, %r3;
	mad.lo.s32 	%r191, %r190, %r7, %r157;
	mul.wide.s32 	%rd45, %r191, 8;
	add.s64 	%rd15, %rd5, %rd45;
	mul.lo.s32 	%r192, %r150, %r148;
	shl.b32 	%r193, %r192, 1;
	add.s32 	%r194, %r2, %r193;
	add.s32 	%r195, %r194, %r1;
	mad.lo.s32 	%r295, %r151, %r195, %r151;
	add.s32 	%r196, %r3, %r192;
	mad.lo.s32 	%r294, %r151, %r196, %r151;
	mad.lo.s32 	%r197, %r148, %r8, %r3;
	mad.lo.s32 	%r293, %r197, %r7, %r157;
	mad.lo.s32 	%r292, %r3, %r7, %r157;
	add.s32 	%r198, %r10, 2;
	mad.lo.s32 	%r199, %r8, %r198, %r3;
	mad.lo.s32 	%r291, %r199, %r7, %r157;
	add.s32 	%r200, %r11, 2;
	mad.lo.s32 	%r201, %r8, %r200, %r3;
	mad.lo.s32 	%r290, %r201, %r7, %r157;
	add.s32 	%r202, %r12, 2;
	mad.lo.s32 	%r203, %r8, %r202, %r3;
	mad.lo.s32 	%r289, %r203, %r7, %r157;
	shl.b32 	%r204, %r148, 3;
	or.b32  	%r205, %r204, 2;
	mad.lo.s32 	%r206, %r8, %r205, %r3;
	mad.lo.s32 	%r288, %r206, %r7, %r157;
	add.s32 	%r207, %r9, 2;
	mad.lo.s32 	%r208, %r8, %r207, %r3;
	mad.lo.s32 	%r287, %r208, %r7, %r157;
	add.s32 	%r285, %r15, 3;
	mul.lo.s32 	%r284, %r15, 5;
	mov.f64 	%fd433, 0d3FF0000000000000;
	mov.f64 	%fd402, 0d0000000000000000;
	mov.b32 	%r286, 2;
	mov.u32 	%r297, %r14;
	mov.f64 	%fd415, %fd14;
	mov.f64 	%fd432, %fd402;
$L__BB8_3:
	mov.f64 	%fd431, %fd415;
	add.s32 	%r45, %r296, 3;
	setp.ne.s32 	%p14, %r45, 1;
	@%p14 bra 	$L__BB8_5;
	add.s32 	%r210, %r10, -1;
	mad.lo.s32 	%r211, %r210, %r8, %r3;
	mad.lo.s32 	%r212, %r211, %r7, %r157;
	mul.wide.s32 	%rd61, %r212, 8;
	add.s64 	%rd62, %rd5, %rd61;
	mov.b64 	%rd63, 0;
	st.global.u64 	[%rd62], %rd63;
	add.s32 	%r213, %r210, %r148;
	mad.lo.s32 	%r214, %r213, %r8, %r3;
	mad.lo.s32 	%r215, %r214, %r7, %r157;
	mul.wide.s32 	%rd64, %r215, 8;
	add.s64 	%rd65, %rd5, %rd64;
	st.global.u64 	[%rd65], %rd63;
	mov.b64 	%rd66, 4607182418800017408;
	st.global.u64 	[%rd14], %rd66;
	st.global.u64 	[%rd15], %rd63;
	mad.lo.s32 	%r216, %r8, %r9, %r211;
	mad.lo.s32 	%r217, %r216, %r7, %r157;
	mul.wide.s32 	%rd67, %r217, 8;
	add.s64 	%rd68, %rd5, %rd67;
	st.global.u64 	[%rd68], %rd63;
	mov.f64 	%fd417, 0d3FF0000000000000;
	mov.f64 	%fd415, 0d0000000000000000;
	mov.f64 	%fd416, %fd415;
	mov.f64 	%fd418, %fd415;
	mov.f64 	%fd419, %fd415;
	bra.uni 	$L__BB8_14;
$L__BB8_5:
	ld.param.u64 	%rd165, [_Z14x_solve_kernelPKdS0_S0_PdS1_S1_iii_param_1];
	ld.param.u64 	%rd164, [_Z14x_solve_kernelPKdS0_S0_PdS1_S1_iii_param_0];
	mul.wide.s32 	%rd46, %r285, 8;
	cvta.to.global.u64 	%rd47, %rd164;
	add.s64 	%rd48, %rd47, %rd46;
	ld.global.f64 	%fd259, [%rd48];
	mul.f64 	%fd260, %fd259, 0d3FB999999999999A;
	fma.rn.f64 	%fd261, %fd260, 0d3FF5555555555555, 0d3FE8000000000000;
	fma.rn.f64 	%fd262, %fd260, 0d3FFF5C28F5C28F5B, 0d3FE8000000000000;
	setp.ge.f64 	%p15, %fd261, %fd262;
	selp.f64 	%fd263, 0d3FF5555555555555, 0d3FFF5C28F5C28F5B, %p15;
	mul.f64 	%fd264, %fd260, %fd263;
	add.f64 	%fd265, %fd264, 0d3FE8000000000000;
	add.f64 	%fd266, %fd260, 0d3FE8000000000000;
	setp.ge.f64 	%p16, %fd265, %fd266;
	selp.f64 	%fd267, %fd264, %fd260, %p16;
	add.f64 	%fd268, %fd267, 0d3FE8000000000000;
	setp.ltu.f64 	%p17, %fd268, 0d3FE8000000000000;
	selp.f64 	%fd269, %fd265, %fd266, %p16;
	selp.f64 	%fd426, 0d3FE8000000000000, %fd269, %p17;
	cvta.to.global.u64 	%rd49, %rd165;
	add.s64 	%rd50, %rd49, %rd46;
	ld.global.f64 	%fd425, [%rd50];
	mul.f64 	%fd270, %fd414, %fd6;
	mul.f64 	%fd271, %fd7, %fd413;
	sub.f64 	%fd418, %fd270, %fd271;
	fma.rn.f64 	%fd417, %fd9, %fd427, 0d3FF0000000000000;
	mul.f64 	%fd272, %fd5, %fd425;
	mul.f64 	%fd273, %fd7, %fd426;
	sub.f64 	%fd416, %fd272, %fd273;
	setp.ne.s32 	%p18, %r286, 2;
	mov.f64 	%fd419, 0d0000000000000000;
	@%p18 bra 	$L__BB8_7;
	sub.f64 	%fd418, %fd418, %fd12;
	add.f64 	%fd417, %fd21, %fd417;
	sub.f64 	%fd416, %fd416, %fd12;
	mov.f64 	%fd415, %fd14;
	bra.uni 	$L__BB8_13;
$L__BB8_7:
	add.s32 	%r209, %r148, -3;
	setp.ge.s32 	%p19, %r286, %r209;
	@%p19 bra 	$L__BB8_9;
	sub.f64 	%fd418, %fd418, %fd12;
	add.f64 	%fd417, %fd21, %fd417;
	sub.f64 	%fd416, %fd416, %fd12;
	mov.f64 	%fd415, %fd14;
	mov.f64 	%fd419, %fd14;
	bra.uni 	$L__BB8_13;
$L__BB8_9:
	setp.ne.s32 	%p20, %r45, 3;
	mov.f64 	%fd415, 0d0000000000000000;
	@%p20 bra 	$L__BB8_11;
	sub.f64 	%fd418, %fd418, %fd12;
	add.f64 	%fd417, %fd21, %fd417;
	sub.f64 	%fd416, %fd416, %fd12;
	mov.f64 	%fd419, %fd14;
	bra.uni 	$L__BB8_13;
$L__BB8_11:
	setp.ne.s32 	%p21, %r45, 2;
	@%p21 bra 	$L__BB8_13;
	sub.f64 	%fd418, %fd418, %fd12;
	add.f64 	%fd417, %fd10, %fd417;
	mov.f64 	%fd419, %fd14;
$L__BB8_13:
	mul.wide.s32 	%rd51, %r287, 8;
	add.s64 	%rd52, %rd5, %rd51;
	st.global.f64 	[%rd52], %fd419;
	mul.wide.s32 	%rd53, %r291, 8;
	add.s64 	%rd54, %rd5, %rd53;
	st.global.f64 	[%rd54], %fd418;
	mul.wide.s32 	%rd55, %r290, 8;
	add.s64 	%rd56, %rd5, %rd55;
	st.global.f64 	[%rd56], %fd417;
	mul.wide.s32 	%rd57, %r289, 8;
	add.s64 	%rd58, %rd5, %rd57;
	st.global.f64 	[%rd58], %fd416;
	mul.wide.s32 	%rd59, %r288, 8;
	add.s64 	%rd60, %rd5, %rd59;
	st.global.f64 	[%rd60], %fd415;
	mov.f64 	%fd414, %fd428;
	mov.f64 	%fd413, %fd427;
	mov.f64 	%fd428, %fd425;
	mov.f64 	%fd427, %fd426;
$L__BB8_14:
	mul.wide.s32 	%rd69, %r284, 8;
	add.s64 	%rd70, %rd4, %rd69;
	ld.global.f64 	%fd280, [%rd70+80];
	ld.global.f64 	%fd281, [%rd70+88];
	ld.global.f64 	%fd282, [%rd70+96];
	rcp.rn.f64 	%fd283, %fd433;
	mul.f64 	%fd284, %fd432, %fd283;
	mul.f64 	%fd285, %fd283, %fd402;
	mul.f64 	%fd286, %fd283, %fd439;
	mul.f64 	%fd287, %fd283, %fd438;
	mul.f64 	%fd288, %fd283, %fd437;
	mul.f64 	%fd289, %fd430, %fd284;
	sub.f64 	%fd433, %fd429, %fd289;
	mul.f64 	%fd290, %fd430, %fd285;
	sub.f64 	%fd432, %fd399, %fd290;
	mul.f64 	%fd291, %fd430, %fd286;
	sub.f64 	%fd439, %fd436, %fd291;
	mul.f64 	%fd292, %fd430, %fd287;
	sub.f64 	%fd438, %fd435, %fd292;
	mul.f64 	%fd293, %fd430, %fd288;
	sub.f64 	%fd437, %fd434, %fd293;
	mul.f64 	%fd294, %fd419, %fd284;
	sub.f64 	%fd430, %fd418, %fd294;
	mul.f64 	%fd295, %fd419, %fd285;
	sub.f64 	%fd429, %fd417, %fd295;
	mul.f64 	%fd296, %fd419, %fd286;
	sub.f64 	%fd436, %fd280, %fd296;
	mul.f64 	%fd297, %fd419, %fd287;
	sub.f64 	%fd435, %fd281, %fd297;
	mul.f64 	%fd298, %fd419, %fd288;
	sub.f64 	%fd434, %fd282, %fd298;
	mul.wide.s32 	%rd71, %r292, 8;
	add.s64 	%rd72, %rd5, %rd71;
	st.global.f64 	[%rd72], %fd284;
	mul.wide.s32 	%rd73, %r293, 8;
	add.s64 	%rd74, %rd5, %rd73;
	st.global.f64 	[%rd74], %fd285;
	cvt.s64.s32 	%rd75, %r297;
	cvt.u64.u32 	%rd76, %r157;
	add.s64 	%rd77, %rd75, %rd76;
	shl.b64 	%rd78, %rd77, 3;
	add.s64 	%rd79, %rd3, %rd78;
	st.global.f64 	[%rd79+8], %fd286;
	cvt.s64.s32 	%rd80, %r294;
	add.s64 	%rd81, %rd80, %rd76;
	shl.b64 	%rd82, %rd81, 3;
	add.s64 	%rd83, %rd3, %rd82;
	st.global.f64 	[%rd83+8], %fd287;
	cvt.s64.s32 	%rd84, %r295;
	add.s64 	%rd85, %rd84, %rd76;
	shl.b64 	%rd86, %rd85, 3;
	add.s64 	%rd87, %rd3, %rd86;
	st.global.f64 	[%rd87+8], %fd288;
	mul.lo.s32 	%r218, %r150, %r151;
	add.s32 	%r297, %r297, %r218;
	add.s32 	%r296, %r296, -1;
	add.s32 	%r295, %r295, %r218;
	add.s32 	%r294, %r294, %r218;
	mul.lo.s32 	%r219, %r8, %r7;
	add.s32 	%r293, %r293, %r219;
	add.s32 	%r292, %r292, %r219;
	add.s32 	%r291, %r291, %r219;
	add.s32 	%r290, %r290, %r219;
	add.s32 	%r289, %r289, %r219;
	add.s32 	%r288, %r288, %r219;
	add.s32 	%r287, %r287, %r219;
	add.s32 	%r286, %r286, 1;
	add.s32 	%r285, %r285, 1;
	add.s32 	%r284, %r284, 5;
	setp.ne.s32 	%p22, %r296, -3;
	mov.f64 	%fd399, %fd416;
	mov.f64 	%fd402, %fd431;
	@%p22 bra 	$L__BB8_3;
$L__BB8_15:
	ld.param.u64 	%rd166, [_Z14x_solve_kernelPKdS0_S0_PdS1_S1_iii_param_2];
	rcp.rn.f64 	%fd299, %fd433;
	mul.f64 	%fd300, %fd432, %fd299;
	mul.f64 	%fd301, %fd299, %fd431;
	mul.f64 	%fd90, %fd299, %fd439;
	mul.f64 	%fd91, %fd299, %fd438;
	mul.f64 	%fd92, %fd299, %fd437;
	mul.f64 	%fd302, %fd430, %fd300;
	sub.f64 	%fd303, %fd429, %fd302;
	mul.f64 	%fd304, %fd430, %fd90;
	sub.f64 	%fd305, %fd436, %fd304;
	mul.f64 	%fd306, %fd430, %fd91;
	sub.f64 	%fd307, %fd435, %fd306;
	mul.f64 	%fd308, %fd430, %fd92;
	sub.f64 	%fd309, %fd434, %fd308;
	rcp.rn.f64 	%fd310, %fd303;
	mul.f64 	%fd495, %fd310, %fd305;
	mul.f64 	%fd494, %fd310, %fd307;
	mul.f64 	%fd493, %fd310, %fd309;
	mad.lo.s32 	%r220, %r8, %r325, %r3;
	mad.lo.s32 	%r221, %r220, %r7, %r157;
	mul.wide.s32 	%rd88, %r221, 8;
	add.s64 	%rd16, %rd5, %rd88;
	st.global.f64 	[%rd16], %fd300;
	add.s32 	%r222, %r325, %r148;
	mad.lo.s32 	%r223, %r8, %r222, %r3;
	mad.lo.s32 	%r224, %r223, %r7, %r157;
	mul.wide.s32 	%rd89, %r224, 8;
	add.s64 	%rd90, %rd5, %rd89;
	st.global.f64 	[%rd90], %fd301;
	cvta.to.global.u64 	%rd91, %rd166;
	mul.wide.s32 	%rd92, %r15, 8;
	add.s64 	%rd17, %rd91, %rd92;
	ld.global.f64 	%fd311, [%rd17];
	ld.global.f64 	%fd456, [%rd17+16];
	ld.global.f64 	%fd312, [%rd9];
	ld.global.f64 	%fd467, [%rd6];
	ld.global.f64 	%fd464, [%rd10];
	ld.global.f64 	%fd466, [%rd7];
	ld.global.f64 	%fd313, [%rd11];
	mul.f64 	%fd314, %fd5, %fd311;
	sub.f64 	%fd469, %fd312, %fd314;
	mul.f64 	%fd315, %fd5, %fd456;
	add.f64 	%fd446, %fd313, %fd315;
	add.f64 	%fd465, %fd312, %fd314;
	sub.f64 	%fd440, %fd313, %fd315;
	cvt.s64.s32 	%rd93, %r17;
	cvt.s64.s32 	%rd94, %r16;
	add.s64 	%rd95, %rd94, %rd93;
	shl.b64 	%rd96, %rd95, 3;
	add.s64 	%rd18, %rd4, %rd96;
	ld.global.f64 	%fd475, [%rd18+24];
	ld.global.f64 	%fd474, [%rd18+32];
	ld.global.f64 	%fd473, [%rd18+64];
	ld.global.f64 	%fd472, [%rd18+72];
	mov.f64 	%fd468, %fd464;
	mov.f64 	%fd470, %fd466;
	mov.f64 	%fd471, %fd467;
	@%p13 bra 	$L__BB8_20;
	ld.global.f64 	%fd445, [%rd12];
	ld.global.f64 	%fd449, [%rd8];
	ld.global.f64 	%fd463, [%rd17+8];
	add.s32 	%r60, %r148, -1;
	neg.s32 	%r311, %r148;
	add.s32 	%r226, %r10, 2;
	mad.lo.s32 	%r227, %r8, %r226, %r3;
	mad.lo.s32 	%r310, %r227, %r7, %r157;
	mul.lo.s32 	%r63, %r8, %r7;
	add.s32 	%r228, %r2, %r13;
	add.s32 	%r229, %r228, %r1;
	mad.lo.s32 	%r309, %r229, %r7, %r157;
	add.s32 	%r230, %r11, 2;
	mad.lo.s32 	%r231, %r8, %r230, %r3;
	mad.lo.s32 	%r308, %r231, %r7, %r157;
	add.s32 	%r232, %r12, 2;
	mad.lo.s32 	%r233, %r8, %r232, %r3;
	mad.lo.s32 	%r307, %r233, %r7, %r157;
	mul.lo.s32 	%r234, %r148, %r8;
	shl.b32 	%r235, %r234, 3;
	add.s32 	%r236, %r2, %r235;
	add.s32 	%r237, %r236, %r1;
	mad.lo.s32 	%r306, %r237, %r7, %r157;
	shl.b32 	%r238, %r234, 1;
	add.s32 	%r239, %r2, %r238;
	add.s32 	%r240, %r239, %r1;
	mad.lo.s32 	%r305, %r240, %r7, %r157;
	mad.lo.s32 	%r241, %r234, 3, %r2;
	add.s32 	%r242, %r241, %r1;
	mad.lo.s32 	%r304, %r242, %r7, %r157;
	mul.lo.s32 	%r243, %r150, %r148;
	mad.lo.s32 	%r244, %r243, 3, %r2;
	add.s32 	%r245, %r244, %r1;
	mad.lo.s32 	%r303, %r151, %r245, %r151;
	mul.lo.s32 	%r71, %r150, %r151;
	shl.b32 	%r246, %r243, 2;
	add.s32 	%r247, %r2, %r246;
	add.s32 	%r248, %r247, %r1;
	mad.lo.s32 	%r302, %r151, %r248, %r151;
	shl.b32 	%r249, %r148, 3;
	or.b32  	%r250, %r249, 2;
	mad.lo.s32 	%r251, %r8, %r250, %r3;
	mad.lo.s32 	%r301, %r251, %r7, %r157;
	add.s32 	%r252, %r9, 2;
	mad.lo.s32 	%r253, %r8, %r252, %r3;
	mad.lo.s32 	%r300, %r253, %r7, %r157;
	add.s32 	%r254, %r157, %r14;
	mad.lo.s32 	%r255, %r254, 5, 5;
	mul.lo.s32 	%r299, %r148, %r255;
	add.s32 	%r298, %r15, 3;
	mov.b32 	%r312, 0;
	mov.f64 	%fd468, %fd464;
	mov.f64 	%fd470, %fd466;
	mov.f64 	%fd471, %fd467;
$L__BB8_17:
	mov.f64 	%fd116, %fd445;
	add.s32 	%r256, %r312, 2;
	mul.wide.s32 	%rd97, %r300, 8;
	add.s64 	%rd98, %rd5, %rd97;
	ld.global.f64 	%fd129, [%rd98];
	mul.wide.s32 	%rd99, %r310, 8;
	add.s64 	%rd100, %rd5, %rd99;
	ld.global.f64 	%fd459, [%rd100];
	mul.wide.s32 	%rd101, %r308, 8;
	add.s64 	%rd102, %rd5, %rd101;
	ld.global.f64 	%fd131, [%rd102];
	mul.wide.s32 	%rd103, %r307, 8;
	add.s64 	%rd104, %rd5, %rd103;
	ld.global.f64 	%fd458, [%rd104];
	mul.wide.s32 	%rd105, %r301, 8;
	add.s64 	%rd106, %rd5, %rd105;
	ld.global.f64 	%fd445, [%rd106];
	add.s32 	%r257, %r299, 13;
	mul.wide.s32 	%rd107, %r257, 8;
	add.s64 	%rd108, %rd4, %rd107;
	ld.global.f64 	%fd134, [%rd108];
	ld.global.f64 	%fd135, [%rd108+8];
	setp.ge.s32 	%p24, %r256, %r60;
	mov.f64 	%fd460, %fd458;
	mov.f64 	%fd461, %fd459;
	@%p24 bra 	$L__BB8_19;
	ld.param.u64 	%rd167, [_Z14x_solve_kernelPKdS0_S0_PdS1_S1_iii_param_2];
	mul.wide.s32 	%rd109, %r298, 8;
	cvta.to.global.u64 	%rd110, %rd167;
	add.s64 	%rd111, %rd110, %rd109;
	ld.global.f64 	%fd501, [%rd111];
	mul.f64 	%fd316, %fd5, %fd463;
	sub.f64 	%fd461, %fd459, %fd316;
	mul.f64 	%fd317, %fd5, %fd501;
	add.f64 	%fd460, %fd458, %fd317;
	add.f64 	%fd459, %fd459, %fd316;
	sub.f64 	%fd458, %fd458, %fd317;
	mov.f64 	%fd463, %fd456;
	mov.f64 	%fd456, %fd501;
$L__BB8_19:
	rcp.rn.f64 	%fd318, %fd471;
	mul.f64 	%fd319, %fd470, %fd318;
	mul.f64 	%fd320, %fd318, %fd449;
	mul.f64 	%fd321, %fd318, %fd475;
	mul.f64 	%fd322, %fd469, %fd319;
	sub.f64 	%fd471, %fd468, %fd322;
	mul.f64 	%fd323, %fd469, %fd320;
	sub.f64 	%fd470, %fd446, %fd323;
	mul.f64 	%fd324, %fd469, %fd321;
	sub.f64 	%fd475, %fd473, %fd324;
	mul.f64 	%fd325, %fd129, %fd319;
	sub.f64 	%fd469, %fd461, %fd325;
	mul.f64 	%fd326, %fd129, %fd320;
	sub.f64 	%fd468, %fd131, %fd326;
	mul.f64 	%fd327, %fd129, %fd321;
	sub.f64 	%fd473, %fd134, %fd327;
	rcp.rn.f64 	%fd328, %fd467;
	mul.f64 	%fd329, %fd466, %fd328;
	mul.f64 	%fd330, %fd328, %fd449;
	mul.f64 	%fd331, %fd328, %fd474;
	mul.f64 	%fd332, %fd465, %fd329;
	sub.f64 	%fd467, %fd464, %fd332;
	mul.f64 	%fd333, %fd465, %fd330;
	sub.f64 	%fd466, %fd440, %fd333;
	mul.f64 	%fd334, %fd465, %fd331;
	sub.f64 	%fd474, %fd472, %fd334;
	mul.f64 	%fd335, %fd129, %fd329;
	sub.f64 	%fd465, %fd459, %fd335;
	mul.f64 	%fd336, %fd129, %fd330;
	sub.f64 	%fd464, %fd131, %fd336;
	mul.f64 	%fd337, %fd129, %fd331;
	sub.f64 	%fd472, %fd135, %fd337;
	mul.wide.s32 	%rd112, %r309, 8;
	add.s64 	%rd113, %rd5, %rd112;
	st.global.f64 	[%rd113], %fd319;
	mul.wide.s32 	%rd114, %r305, 8;
	add.s64 	%rd115, %rd5, %rd114;
	st.global.f64 	[%rd115], %fd329;
	cvt.s64.s32 	%rd116, %r303;
	cvt.u64.u32 	%rd117, %r157;
	add.s64 	%rd118, %rd116, %rd117;
	shl.b64 	%rd119, %rd118, 3;
	add.s64 	%rd120, %rd3, %rd119;
	st.global.f64 	[%rd120+8], %fd321;
	mul.wide.s32 	%rd121, %r306, 8;
	add.s64 	%rd122, %rd5, %rd121;
	st.global.f64 	[%rd122], %fd320;
	mul.wide.s32 	%rd123, %r304, 8;
	add.s64 	%rd124, %rd5, %rd123;
	st.global.f64 	[%rd124], %fd330;
	cvt.s64.s32 	%rd125, %r302;
	add.s64 	%rd126, %rd125, %rd117;
	shl.b64 	%rd127, %rd126, 3;
	add.s64 	%rd128, %rd3, %rd127;
	st.global.f64 	[%rd128+8], %fd331;
	add.s32 	%r312, %r312, 1;
	add.s32 	%r311, %r311, 1;
	add.s32 	%r310, %r310, %r63;
	add.s32 	%r309, %r309, %r63;
	add.s32 	%r308, %r308, %r63;
	add.s32 	%r307, %r307, %r63;
	add.s32 	%r306, %r306, %r63;
	add.s32 	%r305, %r305, %r63;
	add.s32 	%r304, %r304, %r63;
	add.s32 	%r303, %r303, %r71;
	add.s32 	%r302, %r302, %r71;
	add.s32 	%r301, %r301, %r63;
	add.s32 	%r300, %r300, %r63;
	add.s32 	%r299, %r299, 5;
	add.s32 	%r298, %r298, 1;
	setp.ne.s32 	%p25, %r311, -2;
	mov.f64 	%fd440, %fd458;
	mov.f64 	%fd446, %fd460;
	mov.f64 	%fd449, %fd116;
	@%p25 bra 	$L__BB8_17;
$L__BB8_20:
	setp.lt.s32 	%p26, %r148, 3;
	rcp.rn.f64 	%fd338, %fd471;
	mul.f64 	%fd339, %fd470, %fd338;
	mul.f64 	%fd340, %fd338, %fd475;
	mul.f64 	%fd341, %fd469, %fd339;
	sub.f64 	%fd342, %fd468, %fd341;
	mul.f64 	%fd343, %fd469, %fd340;
	sub.f64 	%fd344, %fd473, %fd343;
	rcp.rn.f64 	%fd345, %fd467;
	mul.f64 	%fd346, %fd466, %fd345;
	mul.f64 	%fd347, %fd345, %fd474;
	mul.f64 	%fd348, %fd465, %fd346;
	sub.f64 	%fd349, %fd464, %fd348;
	mul.f64 	%fd350, %fd465, %fd347;
	sub.f64 	%fd351, %fd472, %fd350;
	div.rn.f64 	%fd492, %fd344, %fd342;
	div.rn.f64 	%fd491, %fd351, %fd349;
	ld.global.f64 	%fd352, [%rd16];
	mul.f64 	%fd353, %fd352, %fd495;
	sub.f64 	%fd500, %fd90, %fd353;
	mul.f64 	%fd354, %fd352, %fd494;
	sub.f64 	%fd499, %fd91, %fd354;
	mul.f64 	%fd355, %fd352, %fd493;
	sub.f64 	%fd498, %fd92, %fd355;
	mul.f64 	%fd356, %fd339, %fd492;
	sub.f64 	%fd497, %fd340, %fd356;
	mul.f64 	%fd357, %fd346, %fd491;
	sub.f64 	%fd496, %fd347, %fd357;
	ld.const.f64 	%fd178, [bt];
	@%p26 bra 	$L__BB8_25;
	add.s32 	%r107, %r148, -1;
	add.s32 	%r258, %r148, -3;
	mad.lo.s32 	%r259, %r8, %r258, %r3;
	shl.b32 	%r260, %r148, 1;
	add.s32 	%r261, %r259, %r260;
	add.s32 	%r262, %r261, -5;
	mul.lo.s32 	%r324, %r151, %r262;
	mul.lo.s32 	%r109, %r150, %r151;
	mad.lo.s32 	%r323, %r259, %r7, %r157;
	sub.s32 	%r263, 2, %r150;
	mul.lo.s32 	%r111, %r7, %r263;
	add.s32 	%r264, %r157, %r14;
	mad.lo.s32 	%r265, %r264, 5, 10;
	mul.lo.s32 	%r322, %r148, %r265;
	mad.lo.s32 	%r266, %r148, 3, -3;
	mad.lo.s32 	%r267, %r8, %r266, %r3;
	mad.lo.s32 	%r321, %r267, %r7, %r157;
	mad.lo.s32 	%r268, %r150, %r266, %r3;
	mad.lo.s32 	%r320, %r151, %r268, %r151;
	add.s32 	%r269, %r9, -3;
	mad.lo.s32 	%r270, %r8, %r269, %r3;
	mad.lo.s32 	%r319, %r270, %r7, %r157;
	mad.lo.s32 	%r271, %r150, %r269, %r3;
	mad.lo.s32 	%r318, %r151, %r271, %r151;
	add.s32 	%r272, %r10, -3;
	mad.lo.s32 	%r273, %r150, %r272, %r3;
	mad.lo.s32 	%r317, %r151, %r273, %r151;
	add.s32 	%r274, %r260, -3;
	mad.lo.s32 	%r275, %r8, %r274, %r3;
	add.s32 	%r276, %r275, %r9;
	add.s32 	%r277, %r276, -5;
	mul.lo.s32 	%r316, %r151, %r277;
	shl.b32 	%r278, %r148, 3;
	add.s32 	%r279, %r278, -3;
	mad.lo.s32 	%r280, %r8, %r279, %r3;
	mad.lo.s32 	%r315, %r280, %r7, %r157;
	mad.lo.s32 	%r281, %r148, 9, -3;
	mad.lo.s32 	%r282, %r8, %r281, %r3;
	mad.lo.s32 	%r314, %r282, %r7, %r157;
	mad.lo.s32 	%r313, %r275, %r7, %r157;
	cvt.u64.u32 	%rd134, %r157;
	mov.f64 	%fd486, %fd491;
	mov.f64 	%fd487, %fd492;
	mov.f64 	%fd488, %fd493;
	mov.f64 	%fd489, %fd494;
	mov.f64 	%fd490, %fd495;
$L__BB8_22:
	mov.f64 	%fd495, %fd500;
	mov.f64 	%fd494, %fd499;
	mov.f64 	%fd493, %fd498;
	mov.f64 	%fd492, %fd497;
	mov.f64 	%fd491, %fd496;
	mul.wide.s32 	%rd129, %r323, 8;
	add.s64 	%rd130, %rd5, %rd129;
	mul.wide.s32 	%rd131, %r313, 8;
	add.s64 	%rd132, %rd5, %rd131;
	ld.global.f64 	%fd358, [%rd132];
	ld.global.f64 	%fd359, [%rd130];
	cvt.s64.s32 	%rd133, %r324;
	add.s64 	%rd135, %rd133, %rd134;
	shl.b64 	%rd136, %rd135, 3;
	add.s64 	%rd137, %rd3, %rd136;
	ld.global.f64 	%fd360, [%rd137+8];
	mul.f64 	%fd361, %fd359, %fd495;
	sub.f64 	%fd362, %fd360, %fd361;
	mul.f64 	%fd363, %fd358, %fd490;
	sub.f64 	%fd500, %fd362, %fd363;
	cvt.s64.s32 	%rd138, %r316;
	add.s64 	%rd139, %rd138, %rd134;
	shl.b64 	%rd140, %rd139, 3;
	add.s64 	%rd141, %rd3, %rd140;
	ld.global.f64 	%fd364, [%rd141+8];
	mul.f64 	%fd365, %fd359, %fd494;
	sub.f64 	%fd366, %fd364, %fd365;
	mul.f64 	%fd367, %fd358, %fd489;
	sub.f64 	%fd499, %fd366, %fd367;
	cvt.s64.s32 	%rd142, %r320;
	add.s64 	%rd143, %rd142, %rd134;
	shl.b64 	%rd144, %rd143, 3;
	add.s64 	%rd145, %rd3, %rd144;
	ld.global.f64 	%fd368, [%rd145+8];
	mul.f64 	%fd369, %fd359, %fd493;
	sub.f64 	%fd370, %fd368, %fd369;
	mul.f64 	%fd371, %fd358, %fd488;
	sub.f64 	%fd498, %fd370, %fd371;
	cvt.s64.s32 	%rd146, %r318;
	add.s64 	%rd147, %rd146, %rd134;
	shl.b64 	%rd148, %rd147, 3;
	add.s64 	%rd149, %rd3, %rd148;
	ld.global.f64 	%fd372, [%rd149+8];
	mul.wide.s32 	%rd150, %r315, 8;
	add.s64 	%rd151, %rd5, %rd150;
	ld.global.f64 	%fd373, [%rd151];
	mul.f64 	%fd374, %fd373, %fd492;
	sub.f64 	%fd375, %fd372, %fd374;
	mul.wide.s32 	%rd152, %r314, 8;
	add.s64 	%rd153, %rd5, %rd152;
	ld.global.f64 	%fd376, [%rd153];
	mul.f64 	%fd377, %fd376, %fd487;
	sub.f64 	%fd497, %fd375, %fd377;
	cvt.s64.s32 	%rd154, %r317;
	add.s64 	%rd155, %rd154, %rd134;
	shl.b64 	%rd156, %rd155, 3;
	add.s64 	%rd157, %rd3, %rd156;
	ld.global.f64 	%fd378, [%rd157+8];
	mul.wide.s32 	%rd158, %r321, 8;
	add.s64 	%rd159, %rd5, %rd158;
	ld.global.f64 	%fd379, [%rd159];
	mul.f64 	%fd380, %fd379, %fd491;
	sub.f64 	%fd381, %fd378, %fd380;
	mul.wide.s32 	%rd160, %r319, 8;
	add.s64 	%rd161, %rd5, %rd160;
	ld.global.f64 	%fd382, [%rd161];
	mul.f64 	%fd383, %fd382, %fd486;
	sub.f64 	%fd496, %fd381, %fd383;
	add.s32 	%r283, %r325, 1;
	setp.ge.s32 	%p27, %r283, %r107;
	@%p27 bra 	$L__BB8_24;
	mul.f64 	%fd384, %fd488, %fd178;
	add.f64 	%fd385, %fd487, %fd486;
	mul.f64 	%fd386, %fd385, 0d3FE0000000000000;
	neg.f64 	%fd194, %fd489;
	sub.f64 	%fd387, %fd487, %fd486;
	mul.f64 	%fd488, %fd387, %fd178;
	sub.f64 	%fd487, %fd386, %fd384;
	add.f64 	%fd486, %fd384, %fd386;
	mov.f64 	%fd489, %fd490;
	mov.f64 	%fd490, %fd194;
$L__BB8_24:
	add.s32 	%r322, %r322, -5;
	mul.wide.s32 	%rd162, %r322, 8;
	add.s64 	%rd163, %rd4, %rd162;
	st.global.f64 	[%rd163], %fd490;
	st.global.f64 	[%rd163+8], %fd489;
	st.global.f64 	[%rd163+16], %fd488;
	st.global.f64 	[%rd163+24], %fd487;
	st.global.f64 	[%rd163+32], %fd486;
	add.s32 	%r136, %r325, -1;
	sub.s32 	%r324, %r324, %r109;
	add.s32 	%r323, %r323, %r111;
	add.s32 	%r321, %r321, %r111;
	sub.s32 	%r320, %r320, %r109;
	add.s32 	%r319, %r319, %r111;
	sub.s32 	%r318, %r318, %r109;
	sub.s32 	%r317, %r317, %r109;
	sub.s32 	%r316, %r316, %r109;
	add.s32 	%r315, %r315, %r111;
	add.s32 	%r314, %r314, %r111;
	add.s32 	%r313, %r313, %r111;
	setp.ne.s32 	%p28, %r325, 1;
	mov.u32 	%r325, %r136;
	mov.f64 	%fd486, %fd491;
	mov.f64 	%fd487, %fd492;
	mov.f64 	%fd488, %fd493;
	mov.f64 	%fd489, %fd494;
	mov.f64 	%fd490, %fd495;
	@%p28 bra 	$L__BB8_22;
$L__BB8_25:
	mul.f64 	%fd388, %fd178, %fd493;
	add.f64 	%fd389, %fd492, %fd491;
	mul.f64 	%fd390, %fd389, 0d3FE0000000000000;
	neg.f64 	%fd391, %fd494;
	st.global.f64 	[%rd13+40], %fd391;
	st.global.f64 	[%rd18+48], %fd495;
	sub.f64 	%fd392, %fd492, %fd491;
	mul.f64 	%fd393, %fd178, %fd392;
	st.global.f64 	[%rd18+56], %fd393;
	sub.f64 	%fd394, %fd390, %fd388;
	st.global.f64 	[%rd18+64], %fd394;
	add.f64 	%fd395, %fd388, %fd390;
	st.global.f64 	[%rd18+72], %fd395;
	st.global.f64 	[%rd13], %fd500;
	st.global.f64 	[%rd13+8], %fd499;
	st.global.f64 	[%rd13+16], %fd498;
	st.global.f64 	[%rd13+24], %fd497;
	st.global.f64 	[%rd13+32], %fd496;
$L__BB8_26:
	ret;

}
.entry _Z14y_solve_kernelPKdS0_S0_PdS1_S1_iii(
	.param .u64 .ptr .align 1 _Z14y_solve_kernelPKdS0_S0_PdS1_S1_iii_param_0,
	.param .u64 .ptr .align 1 _Z14y_solve_kernelPKdS0_S0_PdS1_S1_iii_param_1,
	.param .u64 .ptr .align 1 _Z14y_solve_kernelPKdS0_S0_PdS1_S1_iii_param_2,
	.param .u64 .ptr .align 1 _Z14y_solve_kernelPKdS0_S0_PdS1_S1_iii_param_3,
	.param .u64 .ptr .align 1 _Z14y_solve_kernelPKdS0_S0_PdS1_S1_iii_param_4,
	.param .u64 .ptr .align 1 _Z14y_solve_kernelPKdS0_S0_PdS1_S1_iii_param_5,
	.param .u32 _Z14y_solve_kernelPKdS0_S0_PdS1_S1_iii_param_6,
	.param .u32 _Z14y_solve_kernelPKdS0_S0_PdS1_S1_iii_param_7,
	.param .u32 _Z14y_solve_kernelPKdS0_S0_PdS1_S1_iii_param_8
)
{
	.reg .pred 	%p<29>;
	.reg .b32 	%r<332>;
	.reg .b64 	%rd<182>;
	.reg .b64 	%fd<506>;

	ld.param.u64 	%rd23, [_Z14y_solve_kernelPKdS0_S0_PdS1_S1_iii_param_0];
	ld.param.u64 	%rd24, [_Z14y_solve_kernelPKdS0_S0_PdS1_S1_iii_param_1];
	ld.param.u64 	%rd26, [_Z14y_solve_kernelPKdS0_S0_PdS1_S1_iii_param_3];
	ld.param.u64 	%rd27, [_Z14y_solve_kernelPKdS0_S0_PdS1_S1_iii_param_4];
	ld.param.u64 	%rd28, [_Z14y_solve_kernelPKdS0_S0_PdS1_S1_iii_param_5];
	ld.param.u32 	%r150, [_Z14y_solve_kernelPKdS0_S0_PdS1_S1_iii_param_6];
	ld.param.u32 	%r148, [_Z14y_solve_kernelPKdS0_S0_PdS1_S1_iii_param_7];
	ld.param.u32 	%r149, [_Z14y_solve_kernelPKdS0_S0_PdS1_S1_iii_param_8];
	cvta.to.global.u64 	%rd1, %rd24;
	cvta.to.global.u64 	%rd2, %rd23;
	cvta.to.global.u64 	%rd3, %rd28;
	cvta.to.global.u64 	%rd4, %rd26;
	cvta.to.global.u64 	%rd5, %rd27;
	mov.u32 	%r151, %ctaid.x;
	mov.u32 	%r152, %ntid.x;
	mul.lo.s32 	%r1, %r151, %r152;
	mov.u32 	%r2, %tid.x;
	add.s32 	%r3, %r1, %r2;
	add.s32 	%r4, %r3, 1;
	mov.u32 	%r153, %ctaid.y;
	mov.u32 	%r154, %ntid.y;
	mov.u32 	%r155, %tid.y;
	mad.lo.s32 	%r156, %r153, %r154, %r155;
	add.s32 	%r6, %r156, 1;
	add.s32 	%r157, %r149, -1;
	setp.ge.s32 	%p1, %r4, %r157;
	add.s32 	%r158, %r150, -1;
	setp.ge.s32 	%p2, %r6, %r158;
	or.pred  	%p3, %p1, %p2;
	@%p3 bra 	$L__BB9_26;
	add.s32 	%r7, %r150, -2;
	add.s32 	%r8, %r149, -2;
	shl.b32 	%r9, %r148, 2;
	mul.lo.s32 	%r159, %r8, %r9;
	add.s32 	%r160, %r159, %r3;
	mad.lo.s32 	%r161, %r160, %r7, %r156;
	mul.wide.s32 	%rd29, %r161, 8;
	add.s64 	%rd30, %rd5, %rd29;
	mov.b64 	%rd31, 0;
	st.global.u64 	[%rd30], %rd31;
	mul.lo.s32 	%r10, %r148, 5;
	mad.lo.s32 	%r162, %r8, %r10, %r3;
	mad.lo.s32 	%r163, %r162, %r7, %r156;
	mul.wide.s32 	%rd32, %r163, 8;
	add.s64 	%rd33, %rd5, %rd32;
	st.global.u64 	[%rd33], %rd31;
	mul.lo.s32 	%r11, %r148, 6;
	mad.lo.s32 	%r164, %r8, %r11, %r3;
	mad.lo.s32 	%r165, %r164, %r7, %r156;
	mul.wide.s32 	%rd34, %r165, 8;
	add.s64 	%rd6, %rd5, %rd34;
	mov.b64 	%rd35, 4607182418800017408;
	st.global.u64 	[%rd6], %rd35;
	mul.lo.s32 	%r12, %r148, 7;
	mad.lo.s32 	%r166, %r8, %r12, %r3;
	mad.lo.s32 	%r167, %r166, %r7, %r156;
	mul.wide.s32 	%rd36, %r167, 8;
	add.s64 	%rd7, %rd5, %rd36;
	st.global.u64 	[%rd7], %rd31;
	add.s32 	%r168, %r160, %r159;
	mad.lo.s32 	%r169, %r168, %r7, %r156;
	mul.wide.s32 	%rd37, %r169, 8;
	add.s64 	%rd8, %rd5, %rd37;
	st.global.u64 	[%rd8], %rd31;
	mul.lo.s32 	%r13, %r148, %r4;
	mad.lo.s32 	%r14, %r13, %r150, %r6;
	mul.wide.s32 	%rd38, %r14, 8;
	add.s64 	%rd39, %rd2, %rd38;
	ld.global.f64 	%fd215, [%rd39];
	mul.f64 	%fd216, %fd215, 0d3FB999999999999A;
	fma.rn.f64 	%fd217, %fd216, 0d3FF5555555555555, 0d3FE8000000000000;
	fma.rn.f64 	%fd218, %fd216, 0d3FFF5C28F5C28F5B, 0d3FE8000000000000;
	setp.ge.f64 	%p4, %fd217, %fd218;
	selp.f64 	%fd219, 0d3FF5555555555555, 0d3FFF5C28F5C28F5B, %p4;
	mul.f64 	%fd220, %fd216, %fd219;
	add.f64 	%fd221, %fd220, 0d3FE8000000000000;
	add.f64 	%fd222, %fd216, 0d3FE8000000000000;
	setp.ge.f64 	%p5, %fd221, %fd222;
	selp.f64 	%fd223, %fd220, %fd216, %p5;
	add.f64 	%fd224, %fd223, 0d3FE8000000000000;
	setp.ltu.f64 	%p6, %fd224, 0d3FE8000000000000;
	selp.f64 	%fd225, %fd221, %fd222, %p5;
	selp.f64 	%fd226, 0d3FE8000000000000, %fd225, %p6;
	add.s64 	%rd40, %rd1, %rd38;
	ld.global.f64 	%fd227, [%rd40];
	mul.wide.s32 	%rd9, %r150, 8;
	add.s64 	%rd41, %rd39, %rd9;
	ld.global.f64 	%fd228, [%rd41];
	mul.f64 	%fd229, %fd228, 0d3FB999999999999A;
	fma.rn.f64 	%fd230, %fd229, 0d3FF5555555555555, 0d3FE8000000000000;
	fma.rn.f64 	%fd231, %fd229, 0d3FFF5C28F5C28F5B, 0d3FE8000000000000;
	setp.ge.f64 	%p7, %fd230, %fd231;
	selp.f64 	%fd232, 0d3FF5555555555555, 0d3FFF5C28F5C28F5B, %p7;
	mul.f64 	%fd233, %fd229, %fd232;
	add.f64 	%fd234, %fd233, 0d3FE8000000000000;
	add.f64 	%fd235, %fd229, 0d3FE8000000000000;
	setp.ge.f64 	%p8, %fd234, %fd235;
	selp.f64 	%fd236, %fd233, %fd229, %p8;
	add.f64 	%fd237, %fd236, 0d3FE8000000000000;
	setp.ltu.f64 	%p9, %fd237, 0d3FE8000000000000;
	selp.f64 	%fd238, %fd234, %fd235, %p8;
	selp.f64 	%fd413, 0d3FE8000000000000, %fd238, %p9;
	add.s64 	%rd42, %rd40, %rd9;
	ld.global.f64 	%fd414, [%rd42];
	add.s64 	%rd43, %rd41, %rd9;
	ld.global.f64 	%fd239, [%rd43];
	mul.f64 	%fd240, %fd239, 0d3FB999999999999A;
	fma.rn.f64 	%fd241, %fd240, 0d3FF5555555555555, 0d3FE8000000000000;
	fma.rn.f64 	%fd242, %fd240, 0d3FFF5C28F5C28F5B, 0d3FE8000000000000;
	setp.ge.f64 	%p10, %fd241, %fd242;
	selp.f64 	%fd243, 0d3FF5555555555555, 0d3FFF5C28F5C28F5B, %p10;
	mul.f64 	%fd244, %fd240, %fd243;
	add.f64 	%fd245, %fd244, 0d3FE8000000000000;
	add.f64 	%fd246, %fd240, 0d3FE8000000000000;
	setp.ge.f64 	%p11, %fd245, %fd246;
	selp.f64 	%fd247, %fd244, %fd240, %p11;
	add.f64 	%fd248, %fd247, 0d3FE8000000000000;
	setp.ltu.f64 	%p12, %fd248, 0d3FE8000000000000;
	selp.f64 	%fd249, %fd245, %fd246, %p11;
	selp.f64 	%fd427, 0d3FE8000000000000, %fd249, %p12;
	add.s64 	%rd44, %rd42, %rd9;
	ld.global.f64 	%fd428, [%rd44];
	ld.const.f64 	%fd5, [dtty2];
	neg.f64 	%fd6, %fd5;
	mul.f64 	%fd250, %fd227, %fd6;
	ld.const.f64 	%fd7, [dtty1];
	mul.f64 	%fd251, %fd7, %fd226;
	sub.f64 	%fd430, %fd250, %fd251;
	ld.const.f64 	%fd9, [c2dtty1];
	fma.rn.f64 	%fd252, %fd9, %fd413, 0d3FF0000000000000;
	mul.f64 	%fd253, %fd5, %fd428;
	mul.f64 	%fd254, %fd7, %fd427;
	sub.f64 	%fd255, %fd253, %fd254;
	ld.const.f64 	%fd10, [comz5];
	add.f64 	%fd429, %fd10, %fd252;
	ld.const.f64 	%fd12, [comz4];
	sub.f64 	%fd399, %fd255, %fd12;
	ld.const.f64 	%fd256, [comz1];
	add.f64 	%fd14, %fd256, 0d0000000000000000;
	add.s32 	%r170, %r160, %r8;
	mad.lo.s32 	%r171, %r170, %r7, %r156;
	mul.wide.s32 	%rd45, %r171, 8;
	add.s64 	%rd46, %rd5, %rd45;
	st.global.u64 	[%rd46], %rd31;
	add.s32 	%r172, %r162, %r8;
	mad.lo.s32 	%r173, %r172, %r7, %r156;
	mul.wide.s32 	%rd47, %r173, 8;
	add.s64 	%rd10, %rd5, %rd47;
	st.global.f64 	[%rd10], %fd430;
	add.s32 	%r174, %r164, %r8;
	mad.lo.s32 	%r175, %r174, %r7, %r156;
	mul.wide.s32 	%rd48, %r175, 8;
	add.s64 	%rd11, %rd5, %rd48;
	st.global.f64 	[%rd11], %fd429;
	add.s32 	%r176, %r166, %r8;
	mad.lo.s32 	%r177, %r176, %r7, %r156;
	mul.wide.s32 	%rd49, %r177, 8;
	add.s64 	%rd12, %rd5, %rd49;
	st.global.f64 	[%rd12], %fd399;
	add.s32 	%r178, %r170, %r159;
	mad.lo.s32 	%r179, %r178, %r7, %r156;
	mul.wide.s32 	%rd50, %r179, 8;
	add.s64 	%rd13, %rd5, %rd50;
	st.global.f64 	[%rd13], %fd14;
	mul.lo.s32 	%r15, %r150, 5;
	mul.lo.s32 	%r180, %r15, %r4;
	mul.lo.s32 	%r181, %r180, %r148;
	mul.lo.s32 	%r182, %r6, 5;
	add.s32 	%r183, %r182, %r181;
	mul.wide.s32 	%rd51, %r183, 8;
	add.s64 	%rd14, %rd4, %rd51;
	ld.global.f64 	%fd439, [%rd14];
	add.s32 	%r184, %r183, %r15;
	mul.wide.s32 	%rd52, %r184, 8;
	add.s64 	%rd15, %rd4, %rd52;
	ld.global.f64 	%fd436, [%rd15];
	cvt.s64.s32 	%rd53, %r181;
	cvt.u64.u32 	%rd54, %r182;
	add.s64 	%rd55, %rd54, %rd53;
	shl.b64 	%rd56, %rd55, 3;
	add.s64 	%rd16, %rd4, %rd56;
	ld.global.f64 	%fd438, [%rd16+8];
	ld.global.f64 	%fd435, [%rd15+8];
	ld.global.f64 	%fd437, [%rd16+16];
	ld.global.f64 	%fd434, [%rd15+16];
	setp.lt.s32 	%p13, %r148, 3;
	mov.f64 	%fd433, 0d3FF0000000000000;
	mov.f64 	%fd431, 0d0000000000000000;
	mov.f64 	%fd432, %fd431;
	@%p13 bra 	$L__BB9_15;
	add.s32 	%r302, %r148, -5;
	ld.const.f64 	%fd21, [comz6];
	add.s32 	%r186, %r10, %r148;
	add.s32 	%r187, %r186, %r148;
	add.s32 	%r188, %r187, -1;
	mad.lo.s32 	%r189, %r188, %r8, %r3;
	mad.lo.s32 	%r190, %r189, %r7, %r156;
	mul.wide.s32 	%rd57, %r190, 8;
	add.s64 	%rd17, %rd5, %rd57;
	add.s32 	%r191, %r188, %r148;
	mad.lo.s32 	%r192, %r191, %r8, %r3;
	mad.lo.s32 	%r193, %r192, %r7, %r156;
	mul.wide.s32 	%rd58, %r193, 8;
	add.s64 	%rd18, %rd5, %rd58;
	mul.lo.s32 	%r303, %r150, %r4;
	mul.lo.s32 	%r194, %r149, %r148;
	shl.b32 	%r195, %r194, 1;
	add.s32 	%r196, %r2, %r195;
	add.s32 	%r197, %r196, %r1;
	mad.lo.s32 	%r301, %r150, %r197, %r150;
	add.s32 	%r198, %r3, %r194;
	mad.lo.s32 	%r300, %r150, %r198, %r150;
	mad.lo.s32 	%r199, %r148, %r8, %r3;
	mad.lo.s32 	%r299, %r199, %r7, %r156;
	mad.lo.s32 	%r298, %r3, %r7, %r156;
	add.s32 	%r200, %r10, 2;
	mad.lo.s32 	%r201, %r8, %r200, %r3;
	mad.lo.s32 	%r297, %r201, %r7, %r156;
	add.s32 	%r202, %r11, 2;
	mad.lo.s32 	%r203, %r8, %r202, %r3;
	mad.lo.s32 	%r296, %r203, %r7, %r156;
	add.s32 	%r204, %r12, 2;
	mad.lo.s32 	%r205, %r8, %r204, %r3;
	mad.lo.s32 	%r295, %r205, %r7, %r156;
	shl.b32 	%r206, %r148, 3;
	or.b32  	%r207, %r206, 2;
	mad.lo.s32 	%r208, %r8, %r207, %r3;
	mad.lo.s32 	%r294, %r208, %r7, %r156;
	add.s32 	%r209, %r9, 2;
	mad.lo.s32 	%r210, %r8, %r209, %r3;
	mad.lo.s32 	%r293, %r210, %r7, %r156;
	add.s32 	%r211, %r13, 3;
	mad.lo.s32 	%r291, %r150, %r211, %r156;
	mad.lo.s32 	%r212, %r13, 5, 10;
	mul.lo.s32 	%r213, %r150, %r212;
	mad.lo.s32 	%r290, %r156, 5, %r213;
	mov.f64 	%fd433, 0d3FF0000000000000;
	mov.f64 	%fd402, 0d0000000000000000;
	mov.b32 	%r292, 2;
	mov.f64 	%fd415, %fd14;
	mov.f64 	%fd432, %fd402;
$L__BB9_3:
	mov.f64 	%fd431, %fd415;
	add.s32 	%r43, %r302, 3;
	setp.ne.s32 	%p14, %r43, 1;
	@%p14 bra 	$L__BB9_5;
	add.s32 	%r216, %r10, -1;
	mad.lo.s32 	%r217, %r216, %r8, %r3;
	mad.lo.s32 	%r218, %r217, %r7, %r156;
	mul.wide.s32 	%rd74, %r218, 8;
	add.s64 	%rd75, %rd5, %rd74;
	mov.b64 	%rd76, 0;
	st.global.u64 	[%rd75], %rd76;
	add.s32 	%r219, %r216, %r148;
	mad.lo.s32 	%r220, %r219, %r8, %r3;
	mad.lo.s32 	%r221, %r220, %r7, %r156;
	mul.wide.s32 	%rd77, %r221, 8;
	add.s64 	%rd78, %rd5, %rd77;
	st.global.u64 	[%rd78], %rd76;
	mov.b64 	%rd79, 4607182418800017408;
	st.global.u64 	[%rd17], %rd79;
	st.global.u64 	[%rd18], %rd76;
	mad.lo.s32 	%r222, %r8, %r9, %r217;
	mad.lo.s32 	%r223, %r222, %r7, %r156;
	mul.wide.s32 	%rd80, %r223, 8;
	add.s64 	%rd81, %rd5, %rd80;
	st.global.u64 	[%rd81], %rd76;
	mov.f64 	%fd417, 0d3FF0000000000000;
	mov.f64 	%fd415, 0d0000000000000000;
	mov.f64 	%fd416, %fd415;
	mov.f64 	%fd418, %fd415;
	mov.f64 	%fd419, %fd415;
	bra.uni 	$L__BB9_14;
$L__BB9_5:
	ld.param.u64 	%rd178, [_Z14y_solve_kernelPKdS0_S0_PdS1_S1_iii_param_1];
	ld.param.u64 	%rd177, [_Z14y_solve_kernelPKdS0_S0_PdS1_S1_iii_param_0];
	add.s32 	%r214, %r291, 1;
	cvta.to.global.u64 	%rd59, %rd177;
	mul.wide.s32 	%rd60, %r214, 8;
	add.s64 	%rd61, %rd59, %rd60;
	ld.global.f64 	%fd259, [%rd61];
	mul.f64 	%fd260, %fd259, 0d3FB999999999999A;
	fma.rn.f64 	%fd261, %fd260, 0d3FF5555555555555, 0d3FE8000000000000;
	fma.rn.f64 	%fd262, %fd260, 0d3FFF5C28F5C28F5B, 0d3FE8000000000000;
	setp.ge.f64 	%p15, %fd261, %fd262;
	selp.f64 	%fd263, 0d3FF5555555555555, 0d3FFF5C28F5C28F5B, %p15;
	mul.f64 	%fd264, %fd260, %fd263;
	add.f64 	%fd265, %fd264, 0d3FE8000000000000;
	add.f64 	%fd266, %fd260, 0d3FE8000000000000;
	setp.ge.f64 	%p16, %fd265, %fd266;
	selp.f64 	%fd267, %fd264, %fd260, %p16;
	add.f64 	%fd268, %fd267, 0d3FE8000000000000;
	setp.ltu.f64 	%p17, %fd268, 0d3FE8000000000000;
	selp.f64 	%fd269, %fd265, %fd266, %p16;
	selp.f64 	%fd426, 0d3FE8000000000000, %fd269, %p17;
	cvta.to.global.u64 	%rd62, %rd178;
	add.s64 	%rd63, %rd62, %rd60;
	ld.global.f64 	%fd425, [%rd63];
	mul.f64 	%fd270, %fd414, %fd6;
	mul.f64 	%fd271, %fd7, %fd413;
	sub.f64 	%fd418, %fd270, %fd271;
	fma.rn.f64 	%fd417, %fd9, %fd427, 0d3FF0000000000000;
	mul.f64 	%fd272, %fd5, %fd425;
	mul.f64 	%fd273, %fd7, %fd426;
	sub.f64 	%fd416, %fd272, %fd273;
	setp.ne.s32 	%p18, %r292, 2;
	mov.f64 	%fd419, 0d0000000000000000;
	@%p18 bra 	$L__BB9_7;
	sub.f64 	%fd418, %fd418, %fd12;
	add.f64 	%fd417, %fd21, %fd417;
	sub.f64 	%fd416, %fd416, %fd12;
	mov.f64 	%fd415, %fd14;
	bra.uni 	$L__BB9_13;
$L__BB9_7:
	add.s32 	%r215, %r148, -3;
	setp.ge.s32 	%p19, %r292, %r215;
	@%p19 bra 	$L__BB9_9;
	sub.f64 	%fd418, %fd418, %fd12;
	add.f64 	%fd417, %fd21, %fd417;
	sub.f64 	%fd416, %fd416, %fd12;
	mov.f64 	%fd415, %fd14;
	mov.f64 	%fd419, %fd14;
	bra.uni 	$L__BB9_13;
$L__BB9_9:
	setp.ne.s32 	%p20, %r43, 3;
	mov.f64 	%fd415, 0d0000000000000000;
	@%p20 bra 	$L__BB9_11;
	sub.f64 	%fd418, %fd418, %fd12;
	add.f64 	%fd417, %fd21, %fd417;
	sub.f64 	%fd416, %fd416, %fd12;
	mov.f64 	%fd419, %fd14;
	bra.uni 	$L__BB9_13;
$L__BB9_11:
	setp.ne.s32 	%p21, %r43, 2;
	@%p21 bra 	$L__BB9_13;
	sub.f64 	%fd418, %fd418, %fd12;
	add.f64 	%fd417, %fd10, %fd417;
	mov.f64 	%fd419, %fd14;
$L__BB9_13:
	mul.wide.s32 	%rd64, %r293, 8;
	add.s64 	%rd65, %rd5, %rd64;
	st.global.f64 	[%rd65], %fd419;
	mul.wide.s32 	%rd66, %r297, 8;
	add.s64 	%rd67, %rd5, %rd66;
	st.global.f64 	[%rd67], %fd418;
	mul.wide.s32 	%rd68, %r296, 8;
	add.s64 	%rd69, %rd5, %rd68;
	st.global.f64 	[%rd69], %fd417;
	mul.wide.s32 	%rd70, %r295, 8;
	add.s64 	%rd71, %rd5, %rd70;
	st.global.f64 	[%rd71], %fd416;
	mul.wide.s32 	%rd72, %r294, 8;
	add.s64 	%rd73, %rd5, %rd72;
	st.global.f64 	[%rd73], %fd415;
	mov.f64 	%fd414, %fd428;
	mov.f64 	%fd413, %fd427;
	mov.f64 	%fd428, %fd425;
	mov.f64 	%fd427, %fd426;
$L__BB9_14:
	ld.param.u64 	%rd181, [_Z14y_solve_kernelPKdS0_S0_PdS1_S1_iii_param_3];
	add.s32 	%r224, %r290, 5;
	cvta.to.global.u64 	%rd82, %rd181;
	mul.wide.s32 	%rd83, %r224, 8;
	add.s64 	%rd84, %rd82, %rd83;
	ld.global.f64 	%fd280, [%rd84];
	ld.global.f64 	%fd281, [%rd84+8];
	ld.global.f64 	%fd282, [%rd84+16];
	rcp.rn.f64 	%fd283, %fd433;
	mul.f64 	%fd284, %fd432, %fd283;
	mul.f64 	%fd285, %fd283, %fd402;
	mul.f64 	%fd286, %fd283, %fd439;
	mul.f64 	%fd287, %fd283, %fd438;
	mul.f64 	%fd288, %fd283, %fd437;
	mul.f64 	%fd289, %fd430, %fd284;
	sub.f64 	%fd433, %fd429, %fd289;
	mul.f64 	%fd290, %fd430, %fd285;
	sub.f64 	%fd432, %fd399, %fd290;
	mul.f64 	%fd291, %fd430, %fd286;
	sub.f64 	%fd439, %fd436, %fd291;
	mul.f64 	%fd292, %fd430, %fd287;
	sub.f64 	%fd438, %fd435, %fd292;
	mul.f64 	%fd293, %fd430, %fd288;
	sub.f64 	%fd437, %fd434, %fd293;
	mul.f64 	%fd294, %fd419, %fd284;
	sub.f64 	%fd430, %fd418, %fd294;
	mul.f64 	%fd295, %fd419, %fd285;
	sub.f64 	%fd429, %fd417, %fd295;
	mul.f64 	%fd296, %fd419, %fd286;
	sub.f64 	%fd436, %fd280, %fd296;
	mul.f64 	%fd297, %fd419, %fd287;
	sub.f64 	%fd435, %fd281, %fd297;
	mul.f64 	%fd298, %fd419, %fd288;
	sub.f64 	%fd434, %fd282, %fd298;
	mul.wide.s32 	%rd85, %r298, 8;
	add.s64 	%rd86, %rd5, %rd85;
	st.global.f64 	[%rd86], %fd284;
	mul.wide.s32 	%rd87, %r299, 8;
	add.s64 	%rd88, %rd5, %rd87;
	st.global.f64 	[%rd88], %fd285;
	cvt.s64.s32 	%rd89, %r303;
	cvt.u64.u32 	%rd90, %r156;
	add.s64 	%rd91, %rd89, %rd90;
	shl.b64 	%rd92, %rd91, 3;
	add.s64 	%rd93, %rd3, %rd92;
	st.global.f64 	[%rd93+8], %fd286;
	cvt.s64.s32 	%rd94, %r300;
	add.s64 	%rd95, %rd94, %rd90;
	shl.b64 	%rd96, %rd95, 3;
	add.s64 	%rd97, %rd3, %rd96;
	st.global.f64 	[%rd97+8], %fd287;
	cvt.s64.s32 	%rd98, %r301;
	add.s64 	%rd99, %rd98, %rd90;
	shl.b64 	%rd100, %rd99, 3;
	add.s64 	%rd101, %rd3, %rd100;
	st.global.f64 	[%rd101+8], %fd288;
	mul.lo.s32 	%r225, %r149, %r150;
	add.s32 	%r303, %r303, %r225;
	add.s32 	%r302, %r302, -1;
	add.s32 	%r301, %r301, %r225;
	add.s32 	%r300, %r300, %r225;
	mul.lo.s32 	%r226, %r8, %r7;
	add.s32 	%r299, %r299, %r226;
	add.s32 	%r298, %r298, %r226;
	add.s32 	%r297, %r297, %r226;
	add.s32 	%r296, %r296, %r226;
	add.s32 	%r295, %r295, %r226;
	add.s32 	%r294, %r294, %r226;
	add.s32 	%r293, %r293, %r226;
	add.s32 	%r292, %r292, 1;
	add.s32 	%r291, %r291, %r150;
	add.s32 	%r290, %r290, %r15;
	setp.ne.s32 	%p22, %r302, -3;
	mov.f64 	%fd399, %fd416;
	mov.f64 	%fd402, %fd431;
	@%p22 bra 	$L__BB9_3;
$L__BB9_15:
	ld.param.u64 	%rd179, [_Z14y_solve_kernelPKdS0_S0_PdS1_S1_iii_param_2];
	rcp.rn.f64 	%fd299, %fd433;
	mul.f64 	%fd300, %fd432, %fd299;
	mul.f64 	%fd301, %fd299, %fd431;
	mul.f64 	%fd90, %fd299, %fd439;
	mul.f64 	%fd91, %fd299, %fd438;
	mul.f64 	%fd92, %fd299, %fd437;
	mul.f64 	%fd302, %fd430, %fd300;
	sub.f64 	%fd303, %fd429, %fd302;
	mul.f64 	%fd304, %fd430, %fd90;
	sub.f64 	%fd305, %fd436, %fd304;
	mul.f64 	%fd306, %fd430, %fd91;
	sub.f64 	%fd307, %fd435, %fd306;
	mul.f64 	%fd308, %fd430, %fd92;
	sub.f64 	%fd309, %fd434, %fd308;
	rcp.rn.f64 	%fd310, %fd303;
	mul.f64 	%fd495, %fd310, %fd305;
	mul.f64 	%fd494, %fd310, %fd307;
	mul.f64 	%fd493, %fd310, %fd309;
	add.s32 	%r227, %r148, -2;
	mad.lo.s32 	%r228, %r8, %r227, %r3;
	mad.lo.s32 	%r229, %r228, %r7, %r156;
	mul.wide.s32 	%rd102, %r229, 8;
	add.s64 	%rd19, %rd5, %rd102;
	st.global.f64 	[%rd19], %fd300;
	add.s32 	%r230, %r227, %r148;
	mad.lo.s32 	%r231, %r8, %r230, %r3;
	mad.lo.s32 	%r232, %r231, %r7, %r156;
	mul.wide.s32 	%rd103, %r232, 8;
	add.s64 	%rd104, %rd5, %rd103;
	st.global.f64 	[%rd104], %fd301;
	cvta.to.global.u64 	%rd105, %rd179;
	mul.wide.s32 	%rd106, %r14, 8;
	add.s64 	%rd107, %rd105, %rd106;
	ld.global.f64 	%fd311, [%rd107];
	add.s64 	%rd20, %rd107, %rd9;
	add.s64 	%rd108, %rd20, %rd9;
	ld.global.f64 	%fd456, [%rd108];
	ld.global.f64 	%fd312, [%rd10];
	ld.global.f64 	%fd467, [%rd6];
	ld.global.f64 	%fd464, [%rd11];
	ld.global.f64 	%fd466, [%rd7];
	ld.global.f64 	%fd313, [%rd12];
	mul.f64 	%fd314, %fd5, %fd311;
	sub.f64 	%fd469, %fd312, %fd314;
	mul.f64 	%fd315, %fd5, %fd456;
	add.f64 	%fd446, %fd313, %fd315;
	add.f64 	%fd465, %fd312, %fd314;
	sub.f64 	%fd440, %fd313, %fd315;
	add.s64 	%rd21, %rd14, 24;
	ld.global.f64 	%fd475, [%rd14+24];
	ld.global.f64 	%fd474, [%rd14+32];
	mul.wide.s32 	%rd109, %r15, 8;
	add.s64 	%rd22, %rd16, %rd109;
	ld.global.f64 	%fd473, [%rd22+24];
	ld.global.f64 	%fd472, [%rd22+32];
	mov.f64 	%fd468, %fd464;
	mov.f64 	%fd470, %fd466;
	mov.f64 	%fd471, %fd467;
	@%p13 bra 	$L__BB9_20;
	ld.global.f64 	%fd445, [%rd13];
	ld.global.f64 	%fd449, [%rd8];
	ld.global.f64 	%fd463, [%rd20];
	add.s32 	%r58, %r148, -1;
	neg.s32 	%r317, %r148;
	add.s32 	%r234, %r13, 3;
	mad.lo.s32 	%r316, %r150, %r234, %r156;
	add.s32 	%r235, %r10, 2;
	mad.lo.s32 	%r236, %r8, %r235, %r3;
	mad.lo.s32 	%r315, %r236, %r7, %r156;
	mul.lo.s32 	%r62, %r8, %r7;
	mad.lo.s32 	%r237, %r8, %r12, %r2;
	add.s32 	%r238, %r237, %r1;
	mad.lo.s32 	%r314, %r238, %r7, %r156;
	add.s32 	%r239, %r11, 2;
	mad.lo.s32 	%r240, %r8, %r239, %r3;
	mad.lo.s32 	%r313, %r240, %r7, %r156;
	add.s32 	%r241, %r12, 2;
	mad.lo.s32 	%r242, %r8, %r241, %r3;
	mad.lo.s32 	%r312, %r242, %r7, %r156;
	mul.lo.s32 	%r243, %r148, %r8;
	shl.b32 	%r244, %r243, 3;
	add.s32 	%r245, %r2, %r244;
	add.s32 	%r246, %r245, %r1;
	mad.lo.s32 	%r311, %r246, %r7, %r156;
	shl.b32 	%r247, %r243, 1;
	add.s32 	%r248, %r2, %r247;
	add.s32 	%r249, %r248, %r1;
	mad.lo.s32 	%r310, %r249, %r7, %r156;
	mad.lo.s32 	%r250, %r243, 3, %r2;
	add.s32 	%r251, %r250, %r1;
	mad.lo.s32 	%r309, %r251, %r7, %r156;
	mul.lo.s32 	%r252, %r149, %r148;
	mad.lo.s32 	%r253, %r252, 3, %r2;
	add.s32 	%r254, %r253, %r1;
	mad.lo.s32 	%r308, %r150, %r254, %r150;
	mul.lo.s32 	%r70, %r149, %r150;
	shl.b32 	%r255, %r252, 2;
	add.s32 	%r256, %r2, %r255;
	add.s32 	%r257, %r256, %r1;
	mad.lo.s32 	%r307, %r150, %r257, %r150;
	shl.b32 	%r258, %r148, 3;
	or.b32  	%r259, %r258, 2;
	mad.lo.s32 	%r260, %r8, %r259, %r3;
	mad.lo.s32 	%r306, %r260, %r7, %r156;
	add.s32 	%r261, %r9, 2;
	mad.lo.s32 	%r262, %r8, %r261, %r3;
	mad.lo.s32 	%r305, %r262, %r7, %r156;
	mul.lo.s32 	%r304, %r150, 10;
	mov.b32 	%r318, 0;
	mov.f64 	%fd468, %fd464;
	mov.f64 	%fd470, %fd466;
	mov.f64 	%fd471, %fd467;
$L__BB9_17:
	mov.f64 	%fd116, %fd445;
	add.s32 	%r263, %r318, 2;
	mul.wide.s32 	%rd110, %r305, 8;
	add.s64 	%rd111, %rd5, %rd110;
	ld.global.f64 	%fd129, [%rd111];
	mul.wide.s32 	%rd112, %r315, 8;
	add.s64 	%rd113, %rd5, %rd112;
	ld.global.f64 	%fd459, [%rd113];
	mul.wide.s32 	%rd114, %r313, 8;
	add.s64 	%rd115, %rd5, %rd114;
	ld.global.f64 	%fd131, [%rd115];
	mul.wide.s32 	%rd116, %r312, 8;
	add.s64 	%rd117, %rd5, %rd116;
	ld.global.f64 	%fd458, [%rd117];
	mul.wide.s32 	%rd118, %r306, 8;
	add.s64 	%rd119, %rd5, %rd118;
	ld.global.f64 	%fd445, [%rd119];
	mul.wide.s32 	%rd120, %r304, 8;
	add.s64 	%rd121, %rd21, %rd120;
	ld.global.f64 	%fd134, [%rd121];
	ld.global.f64 	%fd135, [%rd121+8];
	setp.ge.s32 	%p24, %r263, %r58;
	mov.f64 	%fd460, %fd458;
	mov.f64 	%fd461, %fd459;
	@%p24 bra 	$L__BB9_19;
	ld.param.u64 	%rd180, [_Z14y_solve_kernelPKdS0_S0_PdS1_S1_iii_param_2];
	add.s32 	%r264, %r316, 1;
	cvta.to.global.u64 	%rd122, %rd180;
	mul.wide.s32 	%rd123, %r264, 8;
	add.s64 	%rd124, %rd122, %rd123;
	ld.global.f64 	%fd501, [%rd124];
	mul.f64 	%fd316, %fd5, %fd463;
	sub.f64 	%fd461, %fd459, %fd316;
	mul.f64 	%fd317, %fd5, %fd501;
	add.f64 	%fd460, %fd458, %fd317;
	add.f64 	%fd459, %fd459, %fd316;
	sub.f64 	%fd458, %fd458, %fd317;
	mov.f64 	%fd463, %fd456;
	mov.f64 	%fd456, %fd501;
$L__BB9_19:
	rcp.rn.f64 	%fd318, %fd471;
	mul.f64 	%fd319, %fd470, %fd318;
	mul.f64 	%fd320, %fd318, %fd449;
	mul.f64 	%fd321, %fd318, %fd475;
	mul.f64 	%fd322, %fd469, %fd319;
	sub.f64 	%fd471, %fd468, %fd322;
	mul.f64 	%fd323, %fd469, %fd320;
	sub.f64 	%fd470, %fd446, %fd323;
	mul.f64 	%fd324, %fd469, %fd321;
	sub.f64 	%fd475, %fd473, %fd324;
	mul.f64 	%fd325, %fd129, %fd319;
	sub.f64 	%fd469, %fd461, %fd325;
	mul.f64 	%fd326, %fd129, %fd320;
	sub.f64 	%fd468, %fd131, %fd326;
	mul.f64 	%fd327, %fd129, %fd321;
	sub.f64 	%fd473, %fd134, %fd327;
	rcp.rn.f64 	%fd328, %fd467;
	mul.f64 	%fd329, %fd466, %fd328;
	mul.f64 	%fd330, %fd328, %fd449;
	mul.f64 	%fd331, %fd328, %fd474;
	mul.f64 	%fd332, %fd465, %fd329;
	sub.f64 	%fd467, %fd464, %fd332;
	mul.f64 	%fd333, %fd465, %fd330;
	sub.f64 	%fd466, %fd440, %fd333;
	mul.f64 	%fd334, %fd465, %fd331;
	sub.f64 	%fd474, %fd472, %fd334;
	mul.f64 	%fd335, %fd129, %fd329;
	sub.f64 	%fd465, %fd459, %fd335;
	mul.f64 	%fd336, %fd129, %fd330;
	sub.f64 	%fd464, %fd131, %fd336;
	mul.f64 	%fd337, %fd129, %fd331;
	sub.f64 	%fd472, %fd135, %fd337;
	mul.wide.s32 	%rd125, %r314, 8;
	add.s64 	%rd126, %rd5, %rd125;
	st.global.f64 	[%rd126], %fd319;
	mul.wide.s32 	%rd127, %r310, 8;
	add.s64 	%rd128, %rd5, %rd127;
	st.global.f64 	[%rd128], %fd329;
	cvt.s64.s32 	%rd129, %r308;
	cvt.u64.u32 	%rd130, %r156;
	add.s64 	%rd131, %rd129, %rd130;
	shl.b64 	%rd132, %rd131, 3;
	add.s64 	%rd133, %rd3, %rd132;
	st.global.f64 	[%rd133+8], %fd321;
	mul.wide.s32 	%rd134, %r311, 8;
	add.s64 	%rd135, %rd5, %rd134;
	st.global.f64 	[%rd135], %fd320;
	mul.wide.s32 	%rd136, %r309, 8;
	add.s64 	%rd137, %rd5, %rd136;
	st.global.f64 	[%rd137], %fd330;
	cvt.s64.s32 	%rd138, %r307;
	add.s64 	%rd139, %rd138, %rd130;
	shl.b64 	%rd140, %rd139, 3;
	add.s64 	%rd141, %rd3, %rd140;
	st.global.f64 	[%rd141+8], %fd331;
	add.s32 	%r318, %r318, 1;
	add.s32 	%r317, %r317, 1;
	add.s32 	%r316, %r316, %r150;
	add.s32 	%r315, %r315, %r62;
	add.s32 	%r314, %r314, %r62;
	add.s32 	%r313, %r313, %r62;
	add.s32 	%r312, %r312, %r62;
	add.s32 	%r311, %r311, %r62;
	add.s32 	%r310, %r310, %r62;
	add.s32 	%r309, %r309, %r62;
	add.s32 	%r308, %r308, %r70;
	add.s32 	%r307, %r307, %r70;
	add.s32 	%r306, %r306, %r62;
	add.s32 	%r305, %r305, %r62;
	add.s32 	%r304, %r304, %r15;
	setp.ne.s32 	%p25, %r317, -2;
	mov.f64 	%fd440, %fd458;
	mov.f64 	%fd446, %fd460;
	mov.f64 	%fd449, %fd116;
	@%p25 bra 	$L__BB9_17;
$L__BB9_20:
	setp.lt.s32 	%p26, %r148, 3;
	rcp.rn.f64 	%fd338, %fd471;
	mul.f64 	%fd339, %fd470, %fd338;
	mul.f64 	%fd340, %fd338, %fd475;
	mul.f64 	%fd341, %fd469, %fd339;
	sub.f64 	%fd342, %fd468, %fd341;
	mul.f64 	%fd343, %fd469, %fd340;
	sub.f64 	%fd344, %fd473, %fd343;
	rcp.rn.f64 	%fd345, %fd467;
	mul.f64 	%fd346, %fd466, %fd345;
	mul.f64 	%fd347, %fd345, %fd474;
	mul.f64 	%fd348, %fd465, %fd346;
	sub.f64 	%fd349, %fd464, %fd348;
	mul.f64 	%fd350, %fd465, %fd347;
	sub.f64 	%fd351, %fd472, %fd350;
	div.rn.f64 	%fd492, %fd344, %fd342;
	div.rn.f64 	%fd491, %fd351, %fd349;
	ld.global.f64 	%fd352, [%rd19];
	mul.f64 	%fd353, %fd352, %fd495;
	sub.f64 	%fd500, %fd90, %fd353;
	mul.f64 	%fd354, %fd352, %fd494;
	sub.f64 	%fd499, %fd91, %fd354;
	mul.f64 	%fd355, %fd352, %fd493;
	sub.f64 	%fd498, %fd92, %fd355;
	mul.f64 	%fd356, %fd339, %fd492;
	sub.f64 	%fd497, %fd340, %fd356;
	mul.f64 	%fd357, %fd346, %fd491;
	sub.f64 	%fd496, %fd347, %fd357;
	ld.const.f64 	%fd178, [bt];
	@%p26 bra 	$L__BB9_25;
	add.s32 	%r331, %r148, -2;
	add.s32 	%r106, %r148, -1;
	add.s32 	%r265, %r148, -3;
	mad.lo.s32 	%r266, %r8, %r265, %r3;
	shl.b32 	%r267, %r148, 1;
	add.s32 	%r268, %r266, %r267;
	add.s32 	%r269, %r268, -5;
	mul.lo.s32 	%r330, %r150, %r269;
	mul.lo.s32 	%r108, %r149, %r150;
	mad.lo.s32 	%r329, %r266, %r7, %r156;
	sub.s32 	%r270, 2, %r149;
	mul.lo.s32 	%r110, %r7, %r270;
	add.s32 	%r271, %r10, -5;
	mul.lo.s32 	%r328, %r150, %r271;
	mad.lo.s32 	%r272, %r148, 3, -3;
	mad.lo.s32 	%r273, %r8, %r272, %r3;
	mad.lo.s32 	%r327, %r273, %r7, %r156;
	mad.lo.s32 	%r274, %r149, %r272, %r3;
	mad.lo.s32 	%r326, %r150, %r274, %r150;
	add.s32 	%r275, %r9, -3;
	mad.lo.s32 	%r276, %r8, %r275, %r3;
	mad.lo.s32 	%r325, %r276, %r7, %r156;
	mad.lo.s32 	%r277, %r149, %r275, %r3;
	mad.lo.s32 	%r324, %r150, %r277, %r150;
	add.s32 	%r278, %r10, -3;
	mad.lo.s32 	%r279, %r149, %r278, %r3;
	mad.lo.s32 	%r323, %r150, %r279, %r150;
	add.s32 	%r280, %r267, -3;
	mad.lo.s32 	%r281, %r8, %r280, %r3;
	add.s32 	%r282, %r281, %r9;
	add.s32 	%r283, %r282, -5;
	mul.lo.s32 	%r322, %r150, %r283;
	shl.b32 	%r284, %r148, 3;
	add.s32 	%r285, %r284, -3;
	mad.lo.s32 	%r286, %r8, %r285, %r3;
	mad.lo.s32 	%r321, %r286, %r7, %r156;
	mad.lo.s32 	%r287, %r148, 9, -3;
	mad.lo.s32 	%r288, %r8, %r287, %r3;
	mad.lo.s32 	%r320, %r288, %r7, %r156;
	mad.lo.s32 	%r319, %r281, %r7, %r156;
	cvt.u64.u32 	%rd147, %r156;
	mov.f64 	%fd486, %fd491;
	mov.f64 	%fd487, %fd492;
	mov.f64 	%fd488, %fd493;
	mov.f64 	%fd489, %fd494;
	mov.f64 	%fd490, %fd495;
$L__BB9_22:
	mov.f64 	%fd495, %fd500;
	mov.f64 	%fd494, %fd499;
	mov.f64 	%fd493, %fd498;
	mov.f64 	%fd492, %fd497;
	mov.f64 	%fd491, %fd496;
	mul.wide.s32 	%rd142, %r329, 8;
	add.s64 	%rd143, %rd5, %rd142;
	mul.wide.s32 	%rd144, %r319, 8;
	add.s64 	%rd145, %rd5, %rd144;
	ld.global.f64 	%fd358, [%rd145];
	ld.global.f64 	%fd359, [%rd143];
	cvt.s64.s32 	%rd146, %r330;
	add.s64 	%rd148, %rd146, %rd147;
	shl.b64 	%rd149, %rd148, 3;
	add.s64 	%rd150, %rd3, %rd149;
	ld.global.f64 	%fd360, [%rd150+8];
	mul.f64 	%fd361, %fd359, %fd495;
	sub.f64 	%fd362, %fd360, %fd361;
	mul.f64 	%fd363, %fd358, %fd490;
	sub.f64 	%fd500, %fd362, %fd363;
	cvt.s64.s32 	%rd151, %r322;
	add.s64 	%rd152, %rd151, %rd147;
	shl.b64 	%rd153, %rd152, 3;
	add.s64 	%rd154, %rd3, %rd153;
	ld.global.f64 	%fd364, [%rd154+8];
	mul.f64 	%fd365, %fd359, %fd494;
	sub.f64 	%fd366, %fd364, %fd365;
	mul.f64 	%fd367, %fd358, %fd489;
	sub.f64 	%fd499, %fd366, %fd367;
	cvt.s64.s32 	%rd155, %r326;
	add.s64 	%rd156, %rd155, %rd147;
	shl.b64 	%rd157, %rd156, 3;
	add.s64 	%rd158, %rd3, %rd157;
	ld.global.f64 	%fd368, [%rd158+8];
	mul.f64 	%fd369, %fd359, %fd493;
	sub.f64 	%fd370, %fd368, %fd369;
	mul.f64 	%fd371, %fd358, %fd488;
	sub.f64 	%fd498, %fd370, %fd371;
	cvt.s64.s32 	%rd159, %r324;
	add.s64 	%rd160, %rd159, %rd147;
	shl.b64 	%rd161, %rd160, 3;
	add.s64 	%rd162, %rd3, %rd161;
	ld.global.f64 	%fd372, [%rd162+8];
	mul.wide.s32 	%rd163, %r321, 8;
	add.s64 	%rd164, %rd5, %rd163;
	ld.global.f64 	%fd373, [%rd164];
	mul.f64 	%fd374, %fd373, %fd492;
	sub.f64 	%fd375, %fd372, %fd374;
	mul.wide.s32 	%rd165, %r320, 8;
	add.s64 	%rd166, %rd5, %rd165;
	ld.global.f64 	%fd376, [%rd166];
	mul.f64 	%fd377, %fd376, %fd487;
	sub.f64 	%fd497, %fd375, %fd377;
	cvt.s64.s32 	%rd167, %r323;
	add.s64 	%rd168, %rd167, %rd147;
	shl.b64 	%rd169, %rd168, 3;
	add.s64 	%rd170, %rd3, %rd169;
	ld.global.f64 	%fd378, [%rd170+8];
	mul.wide.s32 	%rd171, %r327, 8;
	add.s64 	%rd172, %rd5, %rd171;
	ld.global.f64 	%fd379, [%rd172];
	mul.f64 	%fd380, %fd379, %fd491;
	sub.f64 	%fd381, %fd378, %fd380;
	mul.wide.s32 	%rd173, %r325, 8;
	add.s64 	%rd174, %rd5, %rd173;
	ld.global.f64 	%fd382, [%rd174];
	mul.f64 	%fd383, %fd382, %fd486;
	sub.f64 	%fd496, %fd381, %fd383;
	add.s32 	%r289, %r331, 1;
	setp.ge.s32 	%p27, %r289, %r106;
	@%p27 bra 	$L__BB9_24;
	mul.f64 	%fd384, %fd490, %fd178;
	add.f64 	%fd385, %fd487, %fd486;
	mul.f64 	%fd386, %fd385, 0d3FE0000000000000;
	sub.f64 	%fd387, %fd487, %fd486;
	mul.f64 	%fd490, %fd178, %fd387;
	neg.f64 	%fd195, %fd488;
	sub.f64 	%fd487, %fd386, %fd384;
	add.f64 	%fd486, %fd384, %fd386;
	mov.f64 	%fd488, %fd489;
	mov.f64 	%fd489, %fd195;
$L__BB9_24:
	mul.wide.s32 	%rd175, %r328, 8;
	add.s64 	%rd176, %rd14, %rd175;
	st.global.f64 	[%rd176], %fd490;
	st.global.f64 	[%rd176+8], %fd489;
	st.global.f64 	[%rd176+16], %fd488;
	st.global.f64 	[%rd176+24], %fd487;
	st.global.f64 	[%rd176+32], %fd486;
	add.s32 	%r134, %r331, -1;
	sub.s32 	%r330, %r330, %r108;
	add.s32 	%r329, %r329, %r110;
	sub.s32 	%r328, %r328, %r15;
	add.s32 	%r327, %r327, %r110;
	sub.s32 	%r326, %r326, %r108;
	add.s32 	%r325, %r325, %r110;
	sub.s32 	%r324, %r324, %r108;
	sub.s32 	%r323, %r323, %r108;
	sub.s32 	%r322, %r322, %r108;
	add.s32 	%r321, %r321, %r110;
	add.s32 	%r320, %r320, %r110;
	add.s32 	%r319, %r319, %r110;
	setp.ne.s32 	%p28, %r331, 1;
	mov.u32 	%r331, %r134;
	mov.f64 	%fd486, %fd491;
	mov.f64 	%fd487, %fd492;
	mov.f64 	%fd488, %fd493;
	mov.f64 	%fd489, %fd494;
	mov.f64 	%fd490, %fd495;
	@%p28 bra 	$L__BB9_22;
$L__BB9_25:
	mul.f64 	%fd388, %fd178, %fd495;
	add.f64 	%fd389, %fd492, %fd491;
	mul.f64 	%fd390, %fd389, 0d3FE0000000000000;
	sub.f64 	%fd391, %fd492, %fd491;
	mul.f64 	%fd392, %fd178, %fd391;
	st.global.f64 	[%rd15], %fd392;
	neg.f64 	%fd393, %fd493;
	st.global.f64 	[%rd15+8], %fd393;
	st.global.f64 	[%rd15+16], %fd494;
	sub.f64 	%fd394, %fd390, %fd388;
	st.global.f64 	[%rd22+24], %fd394;
	add.f64 	%fd395, %fd388, %fd390;
	st.global.f64 	[%rd22+32], %fd395;
	st.global.f64 	[%rd14], %fd500;
	st.global.f64 	[%rd14+8], %fd499;
	st.global.f64 	[%rd14+16], %fd498;
	st.global.f64 	[%rd14+24], %fd497;
	st.global.f64 	[%rd14+32], %fd496;
$L__BB9_26:
	ret;

}
.entry _Z14z_solve_kernelPKdS0_S0_S0_S0_S0_S0_PdS1_S1_iii(
	.param .u64 .ptr .align 1 _Z14z_solve_kernelPKdS0_S0_S0_S0_S0_S0_PdS1_S1_iii_param_0,
	.param .u64 .ptr .align 1 _Z14z_solve_kernelPKdS0_S0_S0_S0_S0_S0_PdS1_S1_iii_param_1,
	.param .u64 .ptr .align 1 _Z14z_solve_kernelPKdS0_S0_S0_S0_S0_S0_PdS1_S1_iii_param_2,
	.param .u64 .ptr .align 1 _Z14z_solve_kernelPKdS0_S0_S0_S0_S0_S0_PdS1_S1_iii_param_3,
	.param .u64 .ptr .align 1 _Z14z_solve_kernelPKdS0_S0_S0_S0_S0_S0_PdS1_S1_iii_param_4,
	.param .u64 .ptr .align 1 _Z14z_solve_kernelPKdS0_S0_S0_S0_S0_S0_PdS1_S1_iii_param_5,
	.param .u64 .ptr .align 1 _Z14z_solve_kernelPKdS0_S0_S0_S0_S0_S0_PdS1_S1_iii_param_6,
	.param .u64 .ptr .align 1 _Z14z_solve_kernelPKdS0_S0_S0_S0_S0_S0_PdS1_S1_iii_param_7,
	.param .u64 .ptr .align 1 _Z14z_solve_kernelPKdS0_S0_S0_S0_S0_S0_PdS1_S1_iii_param_8,
	.param .u64 .ptr .align 1 _Z14z_solve_kernelPKdS0_S0_S0_S0_S0_S0_PdS1_S1_iii_param_9,
	.param .u32 _Z14z_solve_kernelPKdS0_S0_S0_S0_S0_S0_PdS1_S1_iii_param_10,
	.param .u32 _Z14z_solve_kernelPKdS0_S0_S0_S0_S0_S0_PdS1_S1_iii_param_11,
	.param .u32 _Z14z_solve_kernelPKdS0_S0_S0_S0_S0_S0_PdS1_S1_iii_param_12
)
{
	.reg .pred 	%p<29>;
	.reg .b32 	%r<353>;
	.reg .b64 	%rd<216>;
	.reg .b64 	%fd<548>;

	ld.param.u64 	%rd26, [_Z14z_solve_kernelPKdS0_S0_S0_S0_S0_S0_PdS1_S1_iii_param_0];
	ld.param.u64 	%rd29, [_Z14z_solve_kernelPKdS0_S0_S0_S0_S0_S0_PdS1_S1_iii_param_3];
	ld.param.u64 	%rd33, [_Z14z_solve_kernelPKdS0_S0_S0_S0_S0_S0_PdS1_S1_iii_param_7];
	ld.param.u64 	%rd34, [_Z14z_solve_kernelPKdS0_S0_S0_S0_S0_S0_PdS1_S1_iii_param_8];
	ld.param.u64 	%rd35, [_Z14z_solve_kernelPKdS0_S0_S0_S0_S0_S0_PdS1_S1_iii_param_9];
	ld.param.u32 	%r154, [_Z14z_solve_kernelPKdS0_S0_S0_S0_S0_S0_PdS1_S1_iii_param_10];
	ld.param.u32 	%r152, [_Z14z_solve_kernelPKdS0_S0_S0_S0_S0_S0_PdS1_S1_iii_param_11];
	ld.param.u32 	%r153, [_Z14z_solve_kernelPKdS0_S0_S0_S0_S0_S0_PdS1_S1_iii_param_12];
	cvta.to.global.u64 	%rd1, %rd26;
	cvta.to.global.u64 	%rd2, %rd35;
	cvta.to.global.u64 	%rd3, %rd29;
	cvta.to.global.u64 	%rd4, %rd33;
	cvta.to.global.u64 	%rd5, %rd34;
	mov.u32 	%r155, %ctaid.x;
	mov.u32 	%r156, %ntid.x;
	mul.lo.s32 	%r1, %r155, %r156;
	mov.u32 	%r2, %tid.x;
	add.s32 	%r3, %r1, %r2;
	add.s32 	%r4, %r3, 1;
	mov.u32 	%r157, %ctaid.y;
	mov.u32 	%r158, %ntid.y;
	mov.u32 	%r159, %tid.y;
	mad.lo.s32 	%r160, %r157, %r158, %r159;
	add.s32 	%r6, %r160, 1;
	add.s32 	%r161, %r152, -1;
	setp.ge.s32 	%p1, %r4, %r161;
	add.s32 	%r162, %r154, -1;
	setp.ge.s32 	%p2, %r6, %r162;
	or.pred  	%p3, %p1, %p2;
	@%p3 bra 	$L__BB10_26;
	add.s32 	%r7, %r154, -2;
	add.s32 	%r8, %r152, -2;
	shl.b32 	%r9, %r153, 2;
	mul.lo.s32 	%r163, %r9, %r8;
	add.s32 	%r164, %r163, %r3;
	mad.lo.s32 	%r165, %r164, %r7, %r160;
	mul.wide.s32 	%rd36, %r165, 8;
	add.s64 	%rd37, %rd5, %rd36;
	mov.b64 	%rd38, 0;
	st.global.u64 	[%rd37], %rd38;
	mul.lo.s32 	%r10, %r153, 5;
	mad.lo.s32 	%r166, %r10, %r8, %r3;
	mad.lo.s32 	%r167, %r166, %r7, %r160;
	mul.wide.s32 	%rd39, %r167, 8;
	add.s64 	%rd40, %rd5, %rd39;
	st.global.u64 	[%rd40], %rd38;
	mul.lo.s32 	%r11, %r153, 6;
	mad.lo.s32 	%r168, %r11, %r8, %r3;
	mad.lo.s32 	%r169, %r168, %r7, %r160;
	mul.wide.s32 	%rd41, %r169, 8;
	add.s64 	%rd6, %rd5, %rd41;
	mov.b64 	%rd42, 4607182418800017408;
	st.global.u64 	[%rd6], %rd42;
	mul.lo.s32 	%r12, %r153, 7;
	mad.lo.s32 	%r170, %r12, %r8, %r3;
	mad.lo.s32 	%r171, %r170, %r7, %r160;
	mul.wide.s32 	%rd43, %r171, 8;
	add.s64 	%rd7, %rd5, %rd43;
	st.global.u64 	[%rd7], %rd38;
	add.s32 	%r172, %r164, %r163;
	mad.lo.s32 	%r173, %r172, %r7, %r160;
	mul.wide.s32 	%rd44, %r173, 8;
	add.s64 	%rd8, %rd5, %rd44;
	st.global.u64 	[%rd8], %rd38;
	mul.lo.s32 	%r13, %r4, %r154;
	add.s32 	%r174, %r13, %r6;
	mul.wide.s32 	%rd45, %r174, 8;
	add.s64 	%rd46, %rd1, %rd45;
	ld.global.f64 	%fd215, [%rd46];
	mul.f64 	%fd216, %fd215, 0d3FB999999999999A;
	fma.rn.f64 	%fd217, %fd216, 0d3FF5555555555555, 0d3FF0000000000000;
	fma.rn.f64 	%fd218, %fd216, 0d3FFF5C28F5C28F5B, 0d3FF0000000000000;
	setp.ge.f64 	%p4, %fd217, %fd218;
	selp.f64 	%fd219, 0d3FF5555555555555, 0d3FFF5C28F5C28F5B, %p4;
	mul.f64 	%fd220, %fd216, %fd219;
	add.f64 	%fd221, %fd220, 0d3FF0000000000000;
	add.f64 	%fd222, %fd216, 0d3FF0000000000000;
	setp.ge.f64 	%p5, %fd221, %fd222;
	selp.f64 	%fd223, %fd220, %fd216, %p5;
	add.f64 	%fd224, %fd223, 0d3FF0000000000000;
	setp.ltu.f64 	%p6, %fd224, 0d3FF0000000000000;
	selp.f64 	%fd225, %fd221, %fd222, %p5;
	selp.f64 	%fd226, 0d3FF0000000000000, %fd225, %p6;
	add.s64 	%rd47, %rd3, %rd45;
	ld.global.f64 	%fd227, [%rd47];
	add.s32 	%r175, %r152, %r4;
	mad.lo.s32 	%r14, %r175, %r154, %r6;
	mul.wide.s32 	%rd48, %r14, 8;
	add.s64 	%rd49, %rd1, %rd48;
	ld.global.f64 	%fd228, [%rd49];
	mul.f64 	%fd229, %fd228, 0d3FB999999999999A;
	fma.rn.f64 	%fd230, %fd229, 0d3FF5555555555555, 0d3FF0000000000000;
	fma.rn.f64 	%fd231, %fd229, 0d3FFF5C28F5C28F5B, 0d3FF0000000000000;
	setp.ge.f64 	%p7, %fd230, %fd231;
	selp.f64 	%fd232, 0d3FF5555555555555, 0d3FFF5C28F5C28F5B, %p7;
	mul.f64 	%fd233, %fd229, %fd232;
	add.f64 	%fd234, %fd233, 0d3FF0000000000000;
	add.f64 	%fd235, %fd229, 0d3FF0000000000000;
	setp.ge.f64 	%p8, %fd234, %fd235;
	selp.f64 	%fd236, %fd233, %fd229, %p8;
	add.f64 	%fd237, %fd236, 0d3FF0000000000000;
	setp.ltu.f64 	%p9, %fd237, 0d3FF0000000000000;
	selp.f64 	%fd238, %fd234, %fd235, %p8;
	selp.f64 	%fd455, 0d3FF0000000000000, %fd238, %p9;
	add.s64 	%rd9, %rd3, %rd48;
	ld.global.f64 	%fd456, [%rd9];
	add.s32 	%r176, %r175, %r152;
	mad.lo.s32 	%r15, %r176, %r154, %r6;
	mul.wide.s32 	%rd50, %r15, 8;
	add.s64 	%rd51, %rd1, %rd50;
	ld.global.f64 	%fd239, [%rd51];
	mul.f64 	%fd240, %fd239, 0d3FB999999999999A;
	fma.rn.f64 	%fd241, %fd240, 0d3FF5555555555555, 0d3FF0000000000000;
	fma.rn.f64 	%fd242, %fd240, 0d3FFF5C28F5C28F5B, 0d3FF0000000000000;
	setp.ge.f64 	%p10, %fd241, %fd242;
	selp.f64 	%fd243, 0d3FF5555555555555, 0d3FFF5C28F5C28F5B, %p10;
	mul.f64 	%fd244, %fd240, %fd243;
	add.f64 	%fd245, %fd244, 0d3FF0000000000000;
	add.f64 	%fd246, %fd240, 0d3FF0000000000000;
	setp.ge.f64 	%p11, %fd245, %fd246;
	selp.f64 	%fd247, %fd244, %fd240, %p11;
	add.f64 	%fd248, %fd247, 0d3FF0000000000000;
	setp.ltu.f64 	%p12, %fd248, 0d3FF0000000000000;
	selp.f64 	%fd249, %fd245, %fd246, %p11;
	selp.f64 	%fd469, 0d3FF0000000000000, %fd249, %p12;
	add.s64 	%rd52, %rd3, %rd50;
	ld.global.f64 	%fd470, [%rd52];
	ld.const.f64 	%fd5, [dttz2];
	neg.f64 	%fd6, %fd5;
	mul.f64 	%fd250, %fd227, %fd6;
	ld.const.f64 	%fd7, [dttz1];
	mul.f64 	%fd251, %fd7, %fd226;
	sub.f64 	%fd472, %fd250, %fd251;
	ld.const.f64 	%fd9, [c2dttz1];
	fma.rn.f64 	%fd252, %fd9, %fd455, 0d3FF0000000000000;
	mul.f64 	%fd253, %fd5, %fd470;
	mul.f64 	%fd254, %fd7, %fd469;
	sub.f64 	%fd255, %fd253, %fd254;
	ld.const.f64 	%fd10, [comz5];
	add.f64 	%fd471, %fd10, %fd252;
	ld.const.f64 	%fd12, [comz4];
	sub.f64 	%fd441, %fd255, %fd12;
	ld.const.f64 	%fd256, [comz1];
	add.f64 	%fd14, %fd256, 0d0000000000000000;
	add.s32 	%r177, %r164, %r8;
	mad.lo.s32 	%r178, %r177, %r7, %r160;
	mul.wide.s32 	%rd53, %r178, 8;
	add.s64 	%rd54, %rd5, %rd53;
	st.global.u64 	[%rd54], %rd38;
	add.s32 	%r179, %r166, %r8;
	mad.lo.s32 	%r180, %r179, %r7, %r160;
	mul.wide.s32 	%rd55, %r180, 8;
	add.s64 	%rd10, %rd5, %rd55;
	st.global.f64 	[%rd10], %fd472;
	add.s32 	%r181, %r168, %r8;
	mad.lo.s32 	%r182, %r181, %r7, %r160;
	mul.wide.s32 	%rd56, %r182, 8;
	add.s64 	%rd11, %rd5, %rd56;
	st.global.f64 	[%rd11], %fd471;
	add.s32 	%r183, %r170, %r8;
	mad.lo.s32 	%r184, %r183, %r7, %r160;
	mul.wide.s32 	%rd57, %r184, 8;
	add.s64 	%rd12, %rd5, %rd57;
	st.global.f64 	[%rd12], %fd441;
	add.s32 	%r185, %r177, %r163;
	mad.lo.s32 	%r186, %r185, %r7, %r160;
	mul.wide.s32 	%rd58, %r186, 8;
	add.s64 	%rd13, %rd5, %rd58;
	st.global.f64 	[%rd13], %fd14;
	mul.lo.s32 	%r187, %r154, %r152;
	mul.lo.s32 	%r188, %r187, 5;
	mul.lo.s32 	%r189, %r174, 5;
	mul.wide.s32 	%rd59, %r189, 8;
	add.s64 	%rd14, %rd4, %rd59;
	ld.global.f64 	%fd481, [%rd14];
	mul.wide.s32 	%rd15, %r188, 8;
	add.s64 	%rd16, %rd14, %rd15;
	ld.global.f64 	%fd478, [%rd16];
	ld.global.f64 	%fd480, [%rd14+8];
	ld.global.f64 	%fd477, [%rd16+8];
	ld.global.f64 	%fd479, [%rd14+16];
	ld.global.f64 	%fd476, [%rd16+16];
	setp.lt.s32 	%p13, %r153, 3;
	mov.f64 	%fd475, 0d3FF0000000000000;
	mov.f64 	%fd473, 0d0000000000000000;
	mov.f64 	%fd474, %fd473;
	@%p13 bra 	$L__BB10_15;
	add.s32 	%r316, %r153, -5;
	add.s32 	%r192, %r10, %r153;
	add.s32 	%r193, %r192, %r153;
	add.s32 	%r194, %r193, %r153;
	add.s32 	%r195, %r194, -1;
	mad.lo.s32 	%r196, %r195, %r8, %r3;
	mad.lo.s32 	%r197, %r196, %r7, %r160;
	mul.wide.s32 	%rd60, %r197, 8;
	add.s64 	%rd17, %rd5, %rd60;
	add.s32 	%r198, %r10, 2;
	mad.lo.s32 	%r199, %r8, %r198, %r3;
	mad.lo.s32 	%r323, %r199, %r7, %r160;
	add.s32 	%r200, %r11, 2;
	mad.lo.s32 	%r201, %r8, %r200, %r3;
	mad.lo.s32 	%r322, %r201, %r7, %r160;
	add.s32 	%r202, %r12, 2;
	mad.lo.s32 	%r203, %r8, %r202, %r3;
	mad.lo.s32 	%r321, %r203, %r7, %r160;
	shl.b32 	%r204, %r153, 3;
	or.b32  	%r205, %r204, 2;
	mad.lo.s32 	%r206, %r8, %r205, %r3;
	mad.lo.s32 	%r320, %r206, %r7, %r160;
	add.s32 	%r207, %r9, 2;
	mad.lo.s32 	%r208, %r8, %r207, %r3;
	mad.lo.s32 	%r319, %r208, %r7, %r160;
	mul.lo.s32 	%r22, %r152, %r154;
	mul.lo.s32 	%r209, %r153, %r152;
	shl.b32 	%r210, %r209, 1;
	add.s32 	%r211, %r2, %r210;
	add.s32 	%r212, %r211, %r1;
	mad.lo.s32 	%r315, %r154, %r212, %r154;
	add.s32 	%r213, %r3, %r209;
	mad.lo.s32 	%r314, %r154, %r213, %r154;
	mad.lo.s32 	%r214, %r153, %r8, %r3;
	mad.lo.s32 	%r313, %r214, %r7, %r160;
	mad.lo.s32 	%r312, %r3, %r7, %r160;
	mul.lo.s32 	%r215, %r3, 5;
	mad.lo.s32 	%r216, %r152, 10, %r215;
	add.s32 	%r217, %r216, 5;
	mul.lo.s32 	%r218, %r154, %r217;
	mad.lo.s32 	%r311, %r160, 5, %r218;
	mad.lo.s32 	%r219, %r152, 3, %r3;
	mad.lo.s32 	%r220, %r154, %r219, %r154;
	add.s32 	%r309, %r160, %r220;
	mov.f64 	%fd475, 0d3FF0000000000000;
	mov.f64 	%fd444, 0d0000000000000000;
	mov.b32 	%r318, 5;
	mov.b32 	%r310, -2;
	mov.u32 	%r317, %r13;
	mov.f64 	%fd457, %fd14;
	mov.f64 	%fd474, %fd444;
$L__BB10_3:
	mov.f64 	%fd473, %fd457;
	add.s32 	%r44, %r316, 3;
	setp.ne.s32 	%p14, %r44, 1;
	@%p14 bra 	$L__BB10_5;
	add.s32 	%r224, %r10, -1;
	mad.lo.s32 	%r225, %r224, %r8, %r3;
	mad.lo.s32 	%r226, %r225, %r7, %r160;
	mul.wide.s32 	%rd76, %r226, 8;
	add.s64 	%rd77, %rd5, %rd76;
	mov.b64 	%rd78, 0;
	st.global.u64 	[%rd77], %rd78;
	add.s32 	%r227, %r224, %r153;
	mad.lo.s32 	%r228, %r227, %r8, %r3;
	mad.lo.s32 	%r229, %r228, %r7, %r160;
	mul.wide.s32 	%rd79, %r229, 8;
	add.s64 	%rd80, %rd5, %rd79;
	st.global.u64 	[%rd80], %rd78;
	add.s32 	%r230, %r227, %r153;
	mad.lo.s32 	%r231, %r230, %r8, %r3;
	mad.lo.s32 	%r232, %r231, %r7, %r160;
	mul.wide.s32 	%rd81, %r232, 8;
	add.s64 	%rd82, %rd5, %rd81;
	mov.b64 	%rd83, 4607182418800017408;
	st.global.u64 	[%rd82], %rd83;
	st.global.u64 	[%rd17], %rd78;
	mad.lo.s32 	%r233, %r9, %r8, %r225;
	mad.lo.s32 	%r234, %r233, %r7, %r160;
	mul.wide.s32 	%rd84, %r234, 8;
	add.s64 	%rd85, %rd5, %rd84;
	st.global.u64 	[%rd85], %rd78;
	mov.f64 	%fd459, 0d3FF0000000000000;
	mov.f64 	%fd457, 0d0000000000000000;
	mov.f64 	%fd458, %fd457;
	mov.f64 	%fd460, %fd457;
	mov.f64 	%fd461, %fd457;
	bra.uni 	$L__BB10_14;
$L__BB10_5:
	ld.param.u64 	%rd206, [_Z14z_solve_kernelPKdS0_S0_S0_S0_S0_S0_PdS1_S1_iii_param_3];
	ld.param.u64 	%rd203, [_Z14z_solve_kernelPKdS0_S0_S0_S0_S0_S0_PdS1_S1_iii_param_0];
	add.s32 	%r221, %r309, 1;
	cvta.to.global.u64 	%rd61, %rd203;
	mul.wide.s32 	%rd62, %r221, 8;
	add.s64 	%rd63, %rd61, %rd62;
	ld.global.f64 	%fd259, [%rd63];
	mul.f64 	%fd260, %fd259, 0d3FB999999999999A;
	fma.rn.f64 	%fd261, %fd260, 0d3FF5555555555555, 0d3FF0000000000000;
	fma.rn.f64 	%fd262, %fd260, 0d3FFF5C28F5C28F5B, 0d3FF0000000000000;
	setp.ge.f64 	%p15, %fd261, %fd262;
	selp.f64 	%fd263, 0d3FF5555555555555, 0d3FFF5C28F5C28F5B, %p15;
	mul.f64 	%fd264, %fd260, %fd263;
	add.f64 	%fd265, %fd264, 0d3FF0000000000000;
	add.f64 	%fd266, %fd260, 0d3FF0000000000000;
	setp.ge.f64 	%p16, %fd265, %fd266;
	selp.f64 	%fd267, %fd264, %fd260, %p16;
	add.f64 	%fd268, %fd267, 0d3FF0000000000000;
	setp.ltu.f64 	%p17, %fd268, 0d3FF0000000000000;
	selp.f64 	%fd269, %fd265, %fd266, %p16;
	selp.f64 	%fd468, 0d3FF0000000000000, %fd269, %p17;
	cvta.to.global.u64 	%rd64, %rd206;
	add.s64 	%rd65, %rd64, %rd62;
	ld.global.f64 	%fd467, [%rd65];
	mul.f64 	%fd270, %fd456, %fd6;
	mul.f64 	%fd271, %fd7, %fd455;
	sub.f64 	%fd460, %fd270, %fd271;
	fma.rn.f64 	%fd459, %fd9, %fd469, 0d3FF0000000000000;
	mul.f64 	%fd272, %fd5, %fd467;
	mul.f64 	%fd273, %fd7, %fd468;
	sub.f64 	%fd458, %fd272, %fd273;
	setp.ne.s32 	%p18, %r310, -2;
	mov.f64 	%fd461, 0d0000000000000000;
	@%p18 bra 	$L__BB10_7;
	sub.f64 	%fd460, %fd460, %fd12;
	ld.const.f64 	%fd280, [comz6];
	add.f64 	%fd459, %fd280, %fd459;
	sub.f64 	%fd458, %fd458, %fd12;
	mov.f64 	%fd457, %fd14;
	bra.uni 	$L__BB10_13;
$L__BB10_7:
	add.s32 	%r222, %r318, -3;
	add.s32 	%r223, %r153, -3;
	setp.ge.s32 	%p19, %r222, %r223;
	@%p19 bra 	$L__BB10_9;
	sub.f64 	%fd460, %fd460, %fd12;
	ld.const.f64 	%fd278, [comz6];
	add.f64 	%fd459, %fd278, %fd459;
	sub.f64 	%fd458, %fd458, %fd12;
	mov.f64 	%fd457, %fd14;
	mov.f64 	%fd461, %fd14;
	bra.uni 	$L__BB10_13;
$L__BB10_9:
	setp.ne.s32 	%p20, %r44, 3;
	mov.f64 	%fd457, 0d0000000000000000;
	@%p20 bra 	$L__BB10_11;
	sub.f64 	%fd460, %fd460, %fd12;
	ld.const.f64 	%fd277, [comz6];
	add.f64 	%fd459, %fd277, %fd459;
	sub.f64 	%fd458, %fd458, %fd12;
	mov.f64 	%fd461, %fd14;
	bra.uni 	$L__BB10_13;
$L__BB10_11:
	setp.ne.s32 	%p21, %r316, -1;
	@%p21 bra 	$L__BB10_13;
	sub.f64 	%fd460, %fd460, %fd12;
	add.f64 	%fd459, %fd10, %fd459;
	mov.f64 	%fd461, %fd14;
$L__BB10_13:
	mul.wide.s32 	%rd66, %r319, 8;
	add.s64 	%rd67, %rd5, %rd66;
	st.global.f64 	[%rd67], %fd461;
	mul.wide.s32 	%rd68, %r323, 8;
	add.s64 	%rd69, %rd5, %rd68;
	st.global.f64 	[%rd69], %fd460;
	mul.wide.s32 	%rd70, %r322, 8;
	add.s64 	%rd71, %rd5, %rd70;
	st.global.f64 	[%rd71], %fd459;
	mul.wide.s32 	%rd72, %r321, 8;
	add.s64 	%rd73, %rd5, %rd72;
	st.global.f64 	[%rd73], %fd458;
	mul.wide.s32 	%rd74, %r320, 8;
	add.s64 	%rd75, %rd5, %rd74;
	st.global.f64 	[%rd75], %fd457;
	mov.f64 	%fd456, %fd470;
	mov.f64 	%fd455, %fd469;
	mov.f64 	%fd470, %fd467;
	mov.f64 	%fd469, %fd468;
$L__BB10_14:
	ld.param.u64 	%rd214, [_Z14z_solve_kernelPKdS0_S0_S0_S0_S0_S0_PdS1_S1_iii_param_7];
	add.s32 	%r235, %r311, 5;
	cvta.to.global.u64 	%rd86, %rd214;
	mul.wide.s32 	%rd87, %r235, 8;
	add.s64 	%rd88, %rd86, %rd87;
	ld.global.f64 	%fd283, [%rd88];
	ld.global.f64 	%fd284, [%rd88+8];
	ld.global.f64 	%fd285, [%rd88+16];
	rcp.rn.f64 	%fd286, %fd475;
	mul.f64 	%fd287, %fd474, %fd286;
	mul.f64 	%fd288, %fd286, %fd444;
	mul.f64 	%fd289, %fd286, %fd481;
	mul.f64 	%fd290, %fd286, %fd480;
	mul.f64 	%fd291, %fd286, %fd479;
	mul.f64 	%fd292, %fd472, %fd287;
	sub.f64 	%fd475, %fd471, %fd292;
	mul.f64 	%fd293, %fd472, %fd288;
	sub.f64 	%fd474, %fd441, %fd293;
	mul.f64 	%fd294, %fd472, %fd289;
	sub.f64 	%fd481, %fd478, %fd294;
	mul.f64 	%fd295, %fd472, %fd290;
	sub.f64 	%fd480, %fd477, %fd295;
	mul.f64 	%fd296, %fd472, %fd291;
	sub.f64 	%fd479, %fd476, %fd296;
	mul.f64 	%fd297, %fd461, %fd287;
	sub.f64 	%fd472, %fd460, %fd297;
	mul.f64 	%fd298, %fd461, %fd288;
	sub.f64 	%fd471, %fd459, %fd298;
	mul.f64 	%fd299, %fd461, %fd289;
	sub.f64 	%fd478, %fd283, %fd299;
	mul.f64 	%fd300, %fd461, %fd290;
	sub.f64 	%fd477, %fd284, %fd300;
	mul.f64 	%fd301, %fd461, %fd291;
	sub.f64 	%fd476, %fd285, %fd301;
	mul.wide.s32 	%rd89, %r312, 8;
	add.s64 	%rd90, %rd5, %rd89;
	st.global.f64 	[%rd90], %fd287;
	mul.wide.s32 	%rd91, %r313, 8;
	add.s64 	%rd92, %rd5, %rd91;
	st.global.f64 	[%rd92], %fd288;
	cvt.s64.s32 	%rd93, %r317;
	cvt.u64.u32 	%rd94, %r160;
	add.s64 	%rd95, %rd93, %rd94;
	shl.b64 	%rd96, %rd95, 3;
	add.s64 	%rd97, %rd2, %rd96;
	st.global.f64 	[%rd97+8], %fd289;
	cvt.s64.s32 	%rd98, %r314;
	add.s64 	%rd99, %rd98, %rd94;
	shl.b64 	%rd100, %rd99, 3;
	add.s64 	%rd101, %rd2, %rd100;
	st.global.f64 	[%rd101+8], %fd290;
	cvt.s64.s32 	%rd102, %r315;
	add.s64 	%rd103, %rd102, %rd94;
	shl.b64 	%rd104, %rd103, 3;
	add.s64 	%rd105, %rd2, %rd104;
	st.global.f64 	[%rd105+8], %fd291;
	mul.lo.s32 	%r236, %r8, %r7;
	add.s32 	%r323, %r323, %r236;
	add.s32 	%r322, %r322, %r236;
	add.s32 	%r321, %r321, %r236;
	add.s32 	%r320, %r320, %r236;
	add.s32 	%r319, %r319, %r236;
	add.s32 	%r318, %r318, 1;
	add.s32 	%r317, %r317, %r22;
	add.s32 	%r316, %r316, -1;
	add.s32 	%r315, %r315, %r22;
	add.s32 	%r314, %r314, %r22;
	add.s32 	%r313, %r313, %r236;
	add.s32 	%r312, %r312, %r236;
	mad.lo.s32 	%r311, %r22, 5, %r311;
	add.s32 	%r310, %r310, -1;
	add.s32 	%r309, %r309, %r22;
	setp.ne.s32 	%p22, %r316, -3;
	mov.f64 	%fd441, %fd458;
	mov.f64 	%fd444, %fd473;
	@%p22 bra 	$L__BB10_3;
$L__BB10_15:
	ld.param.u64 	%rd215, [_Z14z_solve_kernelPKdS0_S0_S0_S0_S0_S0_PdS1_S1_iii_param_7];
	ld.param.u64 	%rd208, [_Z14z_solve_kernelPKdS0_S0_S0_S0_S0_S0_PdS1_S1_iii_param_4];
	add.s32 	%r237, %r13, %r6;
	rcp.rn.f64 	%fd302, %fd475;
	mul.f64 	%fd303, %fd474, %fd302;
	mul.f64 	%fd304, %fd302, %fd473;
	mul.f64 	%fd89, %fd302, %fd481;
	mul.f64 	%fd90, %fd302, %fd480;
	mul.f64 	%fd91, %fd302, %fd479;
	mul.f64 	%fd305, %fd472, %fd303;
	sub.f64 	%fd306, %fd471, %fd305;
	mul.f64 	%fd307, %fd472, %fd89;
	sub.f64 	%fd308, %fd478, %fd307;
	mul.f64 	%fd309, %fd472, %fd90;
	sub.f64 	%fd310, %fd477, %fd309;
	mul.f64 	%fd311, %fd472, %fd91;
	sub.f64 	%fd312, %fd476, %fd311;
	rcp.rn.f64 	%fd313, %fd306;
	mul.f64 	%fd537, %fd313, %fd308;
	mul.f64 	%fd536, %fd313, %fd310;
	mul.f64 	%fd535, %fd313, %fd312;
	add.s32 	%r238, %r153, -2;
	mad.lo.s32 	%r239, %r238, %r8, %r3;
	mad.lo.s32 	%r240, %r239, %r7, %r160;
	mul.wide.s32 	%rd106, %r240, 8;
	add.s64 	%rd18, %rd5, %rd106;
	st.global.f64 	[%rd18], %fd303;
	add.s32 	%r241, %r238, %r153;
	mad.lo.s32 	%r242, %r241, %r8, %r3;
	mad.lo.s32 	%r243, %r242, %r7, %r160;
	mul.wide.s32 	%rd107, %r243, 8;
	add.s64 	%rd108, %rd5, %rd107;
	st.global.f64 	[%rd108], %fd304;
	cvta.to.global.u64 	%rd109, %rd208;
	mul.wide.s32 	%rd110, %r237, 8;
	add.s64 	%rd111, %rd109, %rd110;
	ld.global.f64 	%fd314, [%rd111];
	mul.wide.s32 	%rd112, %r14, 8;
	add.s64 	%rd19, %rd109, %rd112;
	mul.wide.s32 	%rd113, %r15, 8;
	add.s64 	%rd114, %rd109, %rd113;
	ld.global.f64 	%fd498, [%rd114];
	ld.global.f64 	%fd315, [%rd10];
	ld.global.f64 	%fd509, [%rd6];
	ld.global.f64 	%fd506, [%rd11];
	ld.global.f64 	%fd508, [%rd7];
	ld.global.f64 	%fd316, [%rd12];
	mul.f64 	%fd317, %fd5, %fd314;
	sub.f64 	%fd511, %fd315, %fd317;
	mul.f64 	%fd318, %fd5, %fd498;
	add.f64 	%fd488, %fd316, %fd318;
	add.f64 	%fd507, %fd315, %fd317;
	sub.f64 	%fd482, %fd316, %fd318;
	mul.lo.s32 	%r244, %r6, 5;
	mul.lo.s32 	%r245, %r13, 5;
	cvt.s64.s32 	%rd115, %r245;
	cvt.u64.u32 	%rd116, %r244;
	add.s64 	%rd117, %rd116, %rd115;
	cvta.to.global.u64 	%rd118, %rd215;
	shl.b64 	%rd119, %rd117, 3;
	add.s64 	%rd20, %rd118, %rd119;
	ld.global.f64 	%fd517, [%rd20+24];
	ld.global.f64 	%fd516, [%rd20+32];
	add.s64 	%rd21, %rd20, %rd15;
	ld.global.f64 	%fd515, [%rd21+24];
	ld.global.f64 	%fd514, [%rd21+32];
	mov.f64 	%fd510, %fd506;
	mov.f64 	%fd512, %fd508;
	mov.f64 	%fd513, %fd509;
	@%p13 bra 	$L__BB10_20;
	ld.global.f64 	%fd487, [%rd13];
	ld.global.f64 	%fd491, [%rd8];
	ld.global.f64 	%fd505, [%rd19];
	neg.s32 	%r337, %r153;
	mad.lo.s32 	%r247, %r152, 3, %r3;
	mad.lo.s32 	%r248, %r154, %r247, %r154;
	add.s32 	%r336, %r160, %r248;
	mul.lo.s32 	%r62, %r152, %r154;
	add.s32 	%r249, %r10, 2;
	mad.lo.s32 	%r250, %r8, %r249, %r3;
	mad.lo.s32 	%r335, %r250, %r7, %r160;
	mad.lo.s32 	%r251, %r12, %r8, %r2;
	add.s32 	%r252, %r251, %r1;
	mad.lo.s32 	%r334, %r252, %r7, %r160;
	add.s32 	%r253, %r11, 2;
	mad.lo.s32 	%r254, %r8, %r253, %r3;
	mad.lo.s32 	%r333, %r254, %r7, %r160;
	add.s32 	%r255, %r12, 2;
	mad.lo.s32 	%r256, %r8, %r255, %r3;
	mad.lo.s32 	%r332, %r256, %r7, %r160;
	mul.lo.s32 	%r257, %r153, %r8;
	shl.b32 	%r258, %r257, 3;
	add.s32 	%r259, %r2, %r258;
	add.s32 	%r260, %r259, %r1;
	mad.lo.s32 	%r331, %r260, %r7, %r160;
	shl.b32 	%r261, %r257, 1;
	add.s32 	%r262, %r2, %r261;
	add.s32 	%r263, %r262, %r1;
	mad.lo.s32 	%r330, %r263, %r7, %r160;
	mad.lo.s32 	%r264, %r257, 3, %r2;
	add.s32 	%r265, %r264, %r1;
	mad.lo.s32 	%r329, %r265, %r7, %r160;
	mul.lo.s32 	%r266, %r153, %r152;
	mad.lo.s32 	%r267, %r266, 3, %r2;
	add.s32 	%r268, %r267, %r1;
	mad.lo.s32 	%r328, %r154, %r268, %r154;
	shl.b32 	%r269, %r266, 2;
	add.s32 	%r270, %r2, %r269;
	add.s32 	%r271, %r270, %r1;
	mad.lo.s32 	%r327, %r154, %r271, %r154;
	shl.b32 	%r272, %r153, 3;
	or.b32  	%r273, %r272, 2;
	mad.lo.s32 	%r274, %r8, %r273, %r3;
	mad.lo.s32 	%r326, %r274, %r7, %r160;
	add.s32 	%r275, %r9, 2;
	mad.lo.s32 	%r276, %r8, %r275, %r3;
	mad.lo.s32 	%r325, %r276, %r7, %r160;
	mul.lo.s32 	%r324, %r62, 10;
	mov.b32 	%r338, 0;
	mov.f64 	%fd510, %fd506;
	mov.f64 	%fd512, %fd508;
	mov.f64 	%fd513, %fd509;
$L__BB10_17:
	mov.f64 	%fd115, %fd487;
	add.s32 	%r277, %r338, 2;
	mul.wide.s32 	%rd120, %r325, 8;
	add.s64 	%rd121, %rd5, %rd120;
	ld.global.f64 	%fd128, [%rd121];
	mul.wide.s32 	%rd122, %r335, 8;
	add.s64 	%rd123, %rd5, %rd122;
	ld.global.f64 	%fd501, [%rd123];
	mul.wide.s32 	%rd124, %r333, 8;
	add.s64 	%rd125, %rd5, %rd124;
	ld.global.f64 	%fd130, [%rd125];
	mul.wide.s32 	%rd126, %r332, 8;
	add.s64 	%rd127, %rd5, %rd126;
	ld.global.f64 	%fd500, [%rd127];
	mul.wide.s32 	%rd128, %r326, 8;
	add.s64 	%rd129, %rd5, %rd128;
	ld.global.f64 	%fd487, [%rd129];
	mul.wide.s32 	%rd130, %r324, 8;
	add.s64 	%rd131, %rd20, %rd130;
	ld.global.f64 	%fd133, [%rd131+24];
	ld.global.f64 	%fd134, [%rd131+32];
	add.s32 	%r278, %r153, -1;
	setp.ge.s32 	%p24, %r277, %r278;
	mov.f64 	%fd502, %fd500;
	mov.f64 	%fd503, %fd501;
	@%p24 bra 	$L__BB10_19;
	ld.param.u64 	%rd209, [_Z14z_solve_kernelPKdS0_S0_S0_S0_S0_S0_PdS1_S1_iii_param_4];
	add.s32 	%r279, %r336, 1;
	cvta.to.global.u64 	%rd132, %rd209;
	mul.wide.s32 	%rd133, %r279, 8;
	add.s64 	%rd134, %rd132, %rd133;
	ld.global.f64 	%fd543, [%rd134];
	mul.f64 	%fd319, %fd5, %fd505;
	sub.f64 	%fd503, %fd501, %fd319;
	mul.f64 	%fd320, %fd5, %fd543;
	add.f64 	%fd502, %fd500, %fd320;
	add.f64 	%fd501, %fd501, %fd319;
	sub.f64 	%fd500, %fd500, %fd320;
	mov.f64 	%fd505, %fd498;
	mov.f64 	%fd498, %fd543;
$L__BB10_19:
	rcp.rn.f64 	%fd321, %fd513;
	mul.f64 	%fd322, %fd512, %fd321;
	mul.f64 	%fd323, %fd321, %fd491;
	mul.f64 	%fd324, %fd321, %fd517;
	mul.f64 	%fd325, %fd511, %fd322;
	sub.f64 	%fd513, %fd510, %fd325;
	mul.f64 	%fd326, %fd511, %fd323;
	sub.f64 	%fd512, %fd488, %fd326;
	mul.f64 	%fd327, %fd511, %fd324;
	sub.f64 	%fd517, %fd515, %fd327;
	mul.f64 	%fd328, %fd128, %fd322;
	sub.f64 	%fd511, %fd503, %fd328;
	mul.f64 	%fd329, %fd128, %fd323;
	sub.f64 	%fd510, %fd130, %fd329;
	mul.f64 	%fd330, %fd128, %fd324;
	sub.f64 	%fd515, %fd133, %fd330;
	rcp.rn.f64 	%fd331, %fd509;
	mul.f64 	%fd332, %fd508, %fd331;
	mul.f64 	%fd333, %fd331, %fd491;
	mul.f64 	%fd334, %fd331, %fd516;
	mul.f64 	%fd335, %fd507, %fd332;
	sub.f64 	%fd509, %fd506, %fd335;
	mul.f64 	%fd336, %fd507, %fd333;
	sub.f64 	%fd508, %fd482, %fd336;
	mul.f64 	%fd337, %fd507, %fd334;
	sub.f64 	%fd516, %fd514, %fd337;
	mul.f64 	%fd338, %fd128, %fd332;
	sub.f64 	%fd507, %fd501, %fd338;
	mul.f64 	%fd339, %fd128, %fd333;
	sub.f64 	%fd506, %fd130, %fd339;
	mul.f64 	%fd340, %fd128, %fd334;
	sub.f64 	%fd514, %fd134, %fd340;
	mul.wide.s32 	%rd135, %r334, 8;
	add.s64 	%rd136, %rd5, %rd135;
	st.global.f64 	[%rd136], %fd322;
	mul.wide.s32 	%rd137, %r330, 8;
	add.s64 	%rd138, %rd5, %rd137;
	st.global.f64 	[%rd138], %fd332;
	cvt.s64.s32 	%rd139, %r328;
	cvt.u64.u32 	%rd140, %r160;
	add.s64 	%rd141, %rd139, %rd140;
	shl.b64 	%rd142, %rd141, 3;
	add.s64 	%rd143, %rd2, %rd142;
	st.global.f64 	[%rd143+8], %fd324;
	mul.wide.s32 	%rd144, %r331, 8;
	add.s64 	%rd145, %rd5, %rd144;
	st.global.f64 	[%rd145], %fd323;
	mul.wide.s32 	%rd146, %r329, 8;
	add.s64 	%rd147, %rd5, %rd146;
	st.global.f64 	[%rd147], %fd333;
	cvt.s64.s32 	%rd148, %r327;
	add.s64 	%rd149, %rd148, %rd140;
	shl.b64 	%rd150, %rd149, 3;
	add.s64 	%rd151, %rd2, %rd150;
	st.global.f64 	[%rd151+8], %fd334;
	add.s32 	%r338, %r338, 1;
	add.s32 	%r337, %r337, 1;
	add.s32 	%r336, %r336, %r62;
	mul.lo.s32 	%r280, %r8, %r7;
	add.s32 	%r335, %r335, %r280;
	add.s32 	%r334, %r334, %r280;
	add.s32 	%r333, %r333, %r280;
	add.s32 	%r332, %r332, %r280;
	add.s32 	%r331, %r331, %r280;
	add.s32 	%r330, %r330, %r280;
	add.s32 	%r329, %r329, %r280;
	add.s32 	%r328, %r328, %r62;
	add.s32 	%r327, %r327, %r62;
	add.s32 	%r326, %r326, %r280;
	add.s32 	%r325, %r325, %r280;
	mad.lo.s32 	%r324, %r62, 5, %r324;
	setp.ne.s32 	%p25, %r337, -2;
	mov.f64 	%fd482, %fd500;
	mov.f64 	%fd488, %fd502;
	mov.f64 	%fd491, %fd115;
	@%p25 bra 	$L__BB10_17;
$L__BB10_20:
	ld.param.u64 	%rd213, [_Z14z_solve_kernelPKdS0_S0_S0_S0_S0_S0_PdS1_S1_iii_param_6];
	ld.param.u64 	%rd212, [_Z14z_solve_kernelPKdS0_S0_S0_S0_S0_S0_PdS1_S1_iii_param_5];
	ld.param.u64 	%rd205, [_Z14z_solve_kernelPKdS0_S0_S0_S0_S0_S0_PdS1_S1_iii_param_2];
	ld.param.u64 	%rd204, [_Z14z_solve_kernelPKdS0_S0_S0_S0_S0_S0_PdS1_S1_iii_param_1];
	cvta.to.global.u64 	%rd22, %rd212;
	cvta.to.global.u64 	%rd23, %rd213;
	cvta.to.global.u64 	%rd24, %rd205;
	cvta.to.global.u64 	%rd25, %rd204;
	rcp.rn.f64 	%fd341, %fd513;
	mul.f64 	%fd342, %fd512, %fd341;
	mul.f64 	%fd343, %fd341, %fd517;
	mul.f64 	%fd344, %fd511, %fd342;
	sub.f64 	%fd345, %fd510, %fd344;
	mul.f64 	%fd346, %fd511, %fd343;
	sub.f64 	%fd347, %fd515, %fd346;
	rcp.rn.f64 	%fd348, %fd509;
	mul.f64 	%fd349, %fd508, %fd348;
	mul.f64 	%fd350, %fd348, %fd516;
	mul.f64 	%fd351, %fd507, %fd349;
	sub.f64 	%fd352, %fd506, %fd351;
	mul.f64 	%fd353, %fd507, %fd350;
	sub.f64 	%fd354, %fd514, %fd353;
	div.rn.f64 	%fd534, %fd347, %fd345;
	div.rn.f64 	%fd533, %fd354, %fd352;
	ld.global.f64 	%fd355, [%rd18];
	mul.f64 	%fd356, %fd355, %fd537;
	sub.f64 	%fd542, %fd89, %fd356;
	mul.f64 	%fd357, %fd355, %fd536;
	sub.f64 	%fd541, %fd90, %fd357;
	mul.f64 	%fd358, %fd355, %fd535;
	sub.f64 	%fd540, %fd91, %fd358;
	mul.f64 	%fd359, %fd342, %fd534;
	sub.f64 	%fd539, %fd343, %fd359;
	mul.f64 	%fd360, %fd349, %fd533;
	sub.f64 	%fd538, %fd350, %fd360;
	ld.const.f64 	%fd177, [bt];
	@%p13 bra 	$L__BB10_25;
	add.s32 	%r352, %r153, -2;
	add.s32 	%r106, %r153, -1;
	add.s32 	%r281, %r153, -3;
	mad.lo.s32 	%r282, %r8, %r281, %r3;
	shl.b32 	%r283, %r153, 1;
	add.s32 	%r284, %r282, %r283;
	add.s32 	%r285, %r284, -5;
	mul.lo.s32 	%r351, %r154, %r285;
	mul.lo.s32 	%r108, %r152, %r154;
	shl.b32 	%r286, %r152, 1;
	add.s32 	%r287, %r285, %r286;
	mad.lo.s32 	%r350, %r154, %r287, %r160;
	mad.lo.s32 	%r349, %r282, %r7, %r160;
	sub.s32 	%r288, 2, %r152;
	mul.lo.s32 	%r111, %r7, %r288;
	add.s32 	%r289, %r10, -5;
	mul.lo.s32 	%r348, %r108, %r289;
	mul.lo.s32 	%r113, %r108, 5;
	mad.lo.s32 	%r290, %r153, 3, -3;
	mad.lo.s32 	%r291, %r8, %r290, %r3;
	mad.lo.s32 	%r347, %r291, %r7, %r160;
	mad.lo.s32 	%r292, %r152, %r290, %r3;
	mad.lo.s32 	%r346, %r154, %r292, %r154;
	add.s32 	%r293, %r9, -3;
	mad.lo.s32 	%r294, %r8, %r293, %r3;
	mad.lo.s32 	%r345, %r294, %r7, %r160;
	mad.lo.s32 	%r295, %r152, %r293, %r3;
	mad.lo.s32 	%r344, %r154, %r295, %r154;
	add.s32 	%r296, %r10, -3;
	mad.lo.s32 	%r297, %r152, %r296, %r3;
	mad.lo.s32 	%r343, %r154, %r297, %r154;
	add.s32 	%r298, %r283, -3;
	mad.lo.s32 	%r299, %r8, %r298, %r3;
	add.s32 	%r300, %r299, %r9;
	add.s32 	%r301, %r300, -5;
	mul.lo.s32 	%r342, %r154, %r301;
	shl.b32 	%r302, %r153, 3;
	add.s32 	%r303, %r302, -3;
	mad.lo.s32 	%r304, %r8, %r303, %r3;
	mad.lo.s32 	%r341, %r304, %r7, %r160;
	mad.lo.s32 	%r305, %r153, 9, -3;
	mad.lo.s32 	%r306, %r8, %r305, %r3;
	mad.lo.s32 	%r340, %r306, %r7, %r160;
	mad.lo.s32 	%r339, %r299, %r7, %r160;
	cvt.u64.u32 	%rd157, %r160;
	mov.f64 	%fd528, %fd533;
	mov.f64 	%fd529, %fd534;
	mov.f64 	%fd530, %fd535;
	mov.f64 	%fd531, %fd536;
	mov.f64 	%fd532, %fd537;
$L__BB10_22:
	mov.f64 	%fd537, %fd542;
	mov.f64 	%fd536, %fd541;
	mov.f64 	%fd535, %fd540;
	mov.f64 	%fd534, %fd539;
	mov.f64 	%fd533, %fd538;
	mul.wide.s32 	%rd152, %r349, 8;
	add.s64 	%rd153, %rd5, %rd152;
	mul.wide.s32 	%rd154, %r339, 8;
	add.s64 	%rd155, %rd5, %rd154;
	ld.global.f64 	%fd361, [%rd155];
	ld.global.f64 	%fd362, [%rd153];
	cvt.s64.s32 	%rd156, %r351;
	add.s64 	%rd158, %rd156, %rd157;
	shl.b64 	%rd159, %rd158, 3;
	add.s64 	%rd160, %rd2, %rd159;
	ld.global.f64 	%fd363, [%rd160+8];
	mul.f64 	%fd364, %fd362, %fd537;
	sub.f64 	%fd365, %fd363, %fd364;
	mul.f64 	%fd366, %fd361, %fd532;
	sub.f64 	%fd542, %fd365, %fd366;
	cvt.s64.s32 	%rd161, %r342;
	add.s64 	%rd162, %rd161, %rd157;
	shl.b64 	%rd163, %rd162, 3;
	add.s64 	%rd164, %rd2, %rd163;
	ld.global.f64 	%fd367, [%rd164+8];
	mul.f64 	%fd368, %fd362, %fd536;
	sub.f64 	%fd369, %fd367, %fd368;
	mul.f64 	%fd370, %fd361, %fd531;
	sub.f64 	%fd541, %fd369, %fd370;
	cvt.s64.s32 	%rd165, %r346;
	add.s64 	%rd166, %rd165, %rd157;
	shl.b64 	%rd167, %rd166, 3;
	add.s64 	%rd168, %rd2, %rd167;
	ld.global.f64 	%fd371, [%rd168+8];
	mul.f64 	%fd372, %fd362, %fd535;
	sub.f64 	%fd373, %fd371, %fd372;
	mul.f64 	%fd374, %fd361, %fd530;
	sub.f64 	%fd540, %fd373, %fd374;
	cvt.s64.s32 	%rd169, %r344;
	add.s64 	%rd170, %rd169, %rd157;
	shl.b64 	%rd171, %rd170, 3;
	add.s64 	%rd172, %rd2, %rd171;
	ld.global.f64 	%fd375, [%rd172+8];
	mul.wide.s32 	%rd173, %r341, 8;
	add.s64 	%rd174, %rd5, %rd173;
	ld.global.f64 	%fd376, [%rd174];
	mul.f64 	%fd377, %fd376, %fd534;
	sub.f64 	%fd378, %fd375, %fd377;
	mul.wide.s32 	%rd175, %r340, 8;
	add.s64 	%rd176, %rd5, %rd175;
	ld.global.f64 	%fd379, [%rd176];
	mul.f64 	%fd380, %fd379, %fd529;
	sub.f64 	%fd539, %fd378, %fd380;
	cvt.s64.s32 	%rd177, %r343;
	add.s64 	%rd178, %rd177, %rd157;
	shl.b64 	%rd179, %rd178, 3;
	add.s64 	%rd180, %rd2, %rd179;
	ld.global.f64 	%fd381, [%rd180+8];
	mul.wide.s32 	%rd181, %r347, 8;
	add.s64 	%rd182, %rd5, %rd181;
	ld.global.f64 	%fd382, [%rd182];
	mul.f64 	%fd383, %fd382, %fd533;
	sub.f64 	%fd384, %fd381, %fd383;
	mul.wide.s32 	%rd183, %r345, 8;
	add.s64 	%rd184, %rd5, %rd183;
	ld.global.f64 	%fd385, [%rd184];
	mul.f64 	%fd386, %fd385, %fd528;
	sub.f64 	%fd538, %fd384, %fd386;
	add.s32 	%r307, %r352, 1;
	setp.ge.s32 	%p27, %r307, %r106;
	@%p27 bra 	$L__BB10_24;
	ld.param.u64 	%rd210, [_Z14z_solve_kernelPKdS0_S0_S0_S0_S0_S0_PdS1_S1_iii_param_4];
	ld.param.u64 	%rd207, [_Z14z_solve_kernelPKdS0_S0_S0_S0_S0_S0_PdS1_S1_iii_param_3];
	add.s32 	%r308, %r350, 1;
	mul.wide.s32 	%rd185, %r308, 8;
	add.s64 	%rd186, %rd25, %rd185;
	ld.global.f64 	%fd387, [%rd186];
	add.s64 	%rd187, %rd24, %rd185;
	ld.global.f64 	%fd388, [%rd187];
	cvta.to.global.u64 	%rd188, %rd207;
	add.s64 	%rd189, %rd188, %rd185;
	ld.global.f64 	%fd389, [%rd189];
	cvta.to.global.u64 	%rd190, %rd210;
	add.s64 	%rd191, %rd190, %rd185;
	ld.global.f64 	%fd390, [%rd191];
	add.s64 	%rd192, %rd23, %rd185;
	ld.global.f64 	%fd391, [%rd192];
	mul.f64 	%fd392, %fd391, %fd177;
	div.rn.f64 	%fd393, %fd392, %fd390;
	add.f64 	%fd394, %fd529, %fd528;
	mul.f64 	%fd395, %fd393, %fd394;
	add.f64 	%fd193, %fd530, %fd395;
	sub.f64 	%fd396, %fd529, %fd528;
	mul.f64 	%fd397, %fd392, %fd396;
	mul.f64 	%fd398, %fd388, %fd532;
	mul.f64 	%fd399, %fd387, %fd531;
	sub.f64 	%fd400, %fd398, %fd399;
	mul.f64 	%fd401, %fd391, %fd400;
	add.s64 	%rd193, %rd22, %rd185;
	ld.global.f64 	%fd402, [%rd193];
	fma.rn.f64 	%fd403, %fd193, %fd402, %fd401;
	mul.f64 	%fd404, %fd390, %fd390;
	mul.f64 	%fd405, %fd404, 0d4004000000000000;
	fma.rn.f64 	%fd406, %fd405, %fd395, %fd403;
	fma.rn.f64 	%fd528, %fd389, %fd397, %fd406;
	fma.rn.f64 	%fd529, %fd389, %fd193, %fd397;
	mul.f64 	%fd407, %fd391, %fd532;
	fma.rn.f64 	%fd530, %fd388, %fd193, %fd407;
	mul.f64 	%fd408, %fd387, %fd193;
	mul.f64 	%fd409, %fd391, %fd531;
	sub.f64 	%fd531, %fd408, %fd409;
	mov.f64 	%fd532, %fd193;
$L__BB10_24:
	mul.wide.s32 	%rd194, %r348, 8;
	add.s64 	%rd195, %rd14, %rd194;
	st.global.f64 	[%rd195], %fd532;
	st.global.f64 	[%rd195+8], %fd531;
	st.global.f64 	[%rd195+16], %fd530;
	st.global.f64 	[%rd195+24], %fd529;
	st.global.f64 	[%rd195+32], %fd528;
	add.s32 	%r137, %r352, -1;
	sub.s32 	%r351, %r351, %r108;
	sub.s32 	%r350, %r350, %r108;
	add.s32 	%r349, %r349, %r111;
	sub.s32 	%r348, %r348, %r113;
	add.s32 	%r347, %r347, %r111;
	sub.s32 	%r346, %r346, %r108;
	add.s32 	%r345, %r345, %r111;
	sub.s32 	%r344, %r344, %r108;
	sub.s32 	%r343, %r343, %r108;
	sub.s32 	%r342, %r342, %r108;
	add.s32 	%r341, %r341, %r111;
	add.s32 	%r340, %r340, %r111;
	add.s32 	%r339, %r339, %r111;
	setp.ne.s32 	%p28, %r352, 1;
	mov.u32 	%r352, %r137;
	mov.f64 	%fd528, %fd533;
	mov.f64 	%fd529, %fd534;
	mov.f64 	%fd530, %fd535;
	mov.f64 	%fd531, %fd536;
	mov.f64 	%fd532, %fd537;
	@%p28 bra 	$L__BB10_22;
$L__BB10_25:
	ld.param.u64 	%rd211, [_Z14z_solve_kernelPKdS0_S0_S0_S0_S0_S0_PdS1_S1_iii_param_4];
	mul.wide.s32 	%rd196, %r14, 8;
	add.s64 	%rd197, %rd25, %rd196;
	ld.global.f64 	%fd410, [%rd197];
	add.s64 	%rd198, %rd24, %rd196;
	ld.global.f64 	%fd411, [%rd198];
	ld.global.f64 	%fd412, [%rd9];
	cvta.to.global.u64 	%rd199, %rd211;
	add.s64 	%rd200, %rd199, %rd196;
	ld.global.f64 	%fd413, [%rd200];
	add.s64 	%rd201, %rd23, %rd196;
	ld.global.f64 	%fd414, [%rd201];
	mul.f64 	%fd415, %fd414, %fd177;
	div.rn.f64 	%fd416, %fd415, %fd413;
	add.f64 	%fd417, %fd534, %fd533;
	mul.f64 	%fd418, %fd416, %fd417;
	add.f64 	%fd419, %fd535, %fd418;
	sub.f64 	%fd420, %fd534, %fd533;
	mul.f64 	%fd421, %fd415, %fd420;
	mul.f64 	%fd422, %fd411, %fd537;
	mul.f64 	%fd423, %fd410, %fd536;
	sub.f64 	%fd424, %fd422, %fd423;
	mul.f64 	%fd425, %fd414, %fd424;
	add.s64 	%rd202, %rd22, %rd196;
	ld.global.f64 	%fd426, [%rd202];
	fma.rn.f64 	%fd427, %fd419, %fd426, %fd425;
	mul.f64 	%fd428, %fd413, %fd413;
	mul.f64 	%fd429, %fd428, 0d4004000000000000;
	fma.rn.f64 	%fd430, %fd429, %fd418, %fd427;
	fma.rn.f64 	%fd431, %fd412, %fd421, %fd430;
	st.global.f64 	[%rd21+32], %fd431;
	fma.rn.f64 	%fd432, %fd412, %fd419, %fd421;
	st.global.f64 	[%rd21+24], %fd432;
	mul.f64 	%fd433, %fd414, %fd537;
	fma.rn.f64 	%fd434, %fd411, %fd419, %fd433;
	st.global.f64 	[%rd21+16], %fd434;
	mul.f64 	%fd435, %fd410, %fd419;
	mul.f64 	%fd436, %fd414, %fd536;
	sub.f64 	%fd437, %fd435, %fd436;
	st.global.f64 	[%rd21+8], %fd437;
	st.global.f64 	[%rd16], %fd419;
	st.global.f64 	[%rd14], %fd542;
	st.global.f64 	[%rd14+8], %fd541;
	st.global.f64 	[%rd14+16], %fd540;
	st.global.f64 	[%rd14+24], %fd539;
	st.global.f64 	[%rd14+32], %fd538;
$L__BB10_26:
	ret;

}
.entry _Z10add_kernelPdPKdiii(
	.param .u64 .ptr .align 1 _Z10add_kernelPdPKdiii_param_0,
	.param .u64 .ptr .align 1 _Z10add_kernelPdPKdiii_param_1,
	.param .u32 _Z10add_kernelPdPKdiii_param_2,
	.param .u32 _Z10add_kernelPdPKdiii_param_3,
	.param .u32 _Z10add_kernelPdPKdiii_param_4
)
{
	.reg .b32 	%r<18>;
	.reg .b64 	%rd<12>;
	.reg .b64 	%fd<4>;

	ld.param.u64 	%rd1, [_Z10add_kernelPdPKdiii_param_0];
	ld.param.u64 	%rd2, [_Z10add_kernelPdPKdiii_param_1];
	ld.param.u32 	%r1, [_Z10add_kernelPdPKdiii_param_2];
	ld.param.u32 	%r2, [_Z10add_kernelPdPKdiii_param_3];
	ld.param.u32 	%r3, [_Z10add_kernelPdPKdiii_param_4];
	cvta.to.global.u64 	%rd3, %rd1;
	cvta.to.global.u64 	%rd4, %rd2;
	mov.u32 	%r4, %ctaid.y;
	mov.u32 	%r5, %tid.y;
	mad.lo.s32 	%r6, %r3, %r5, %r4;
	mov.u32 	%r7, %ctaid.x;
	add.s32 	%r8, %r7, 1;
	mov.u32 	%r9, %tid.x;
	mad.lo.s32 	%r10, %r2, %r4, %r2;
	add.s32 	%r11, %r10, %r8;
	mad.lo.s32 	%r12, %r11, %r1, %r9;
	mad.lo.s32 	%r13, %r12, 5, %r5;
	add.s32 	%r14, %r13, 5;
	mul.wide.s32 	%rd5, %r14, 8;
	add.s64 	%rd6, %rd4, %rd5;
	ld.global.f64 	%fd1, [%rd6];
	mad.lo.s32 	%r15, %r2, %r6, %r2;
	add.s32 	%r16, %r15, %r8;
	mul.lo.s32 	%r17, %r16, %r1;
	cvt.s64.s32 	%rd7, %r17;
	cvt.u64.u32 	%rd8, %r9;
	add.s64 	%rd9, %rd7, %rd8;
	shl.b64 	%rd10, %rd9, 3;
	add.s64 	%rd11, %rd3, %rd10;
	ld.global.f64 	%fd2, [%rd11+8];
	add.f64 	%fd3, %fd1, %fd2;
	st.global.f64 	[%rd11+8], %fd3;
	ret;

}


// ===== COMPILED SASS (sm_100) =====

	.target	sm_100

	.elftype	@"ET_EXEC"


//--------------------- .note.nv.tkinfo           --------------------------
	.section	.note.nv.tkinfo,"",@"SHT_NOTE"
	.sectionflags	@"SHF_NOTE_NV_TKINFO"
	.tkinfo
        /*0018*/ 	.word	0x00000002
        /*0030*/ 	.string	""
        /*0030*/ 	.string	"ptxas"
        /*0030*/ 	.string	"Cuda compilation tools, release 13.0, V13.0.88"
        /*0030*/ 	.string	"Build cuda_13.0.r13.0/compiler.36424714_0"
        /*0030*/ 	.string	"-arch sm_100 -m 64 "



//--------------------- .note.nv.cuinfo           --------------------------
	.section	.note.nv.cuinfo,"",@"SHT_NOTE"
	.sectionflags	@"SHF_NOTE_NV_CUINFO"
        /*0018*/ 	.short	0x0002
        /*001a*/ 	.short	0x0064
        /*001c*/ 	.short	0x0082
	.zero		2


//--------------------- .nv.info                  --------------------------
	.section	.nv.info,"",@"SHT_CUDA_INFO"
	.align	4


	//----- nvinfo : EIATTR_REGCOUNT
	.align		4
        /*0000*/ 	.byte	0x04, 0x2f
        /*0002*/ 	.short	(.L_63 - .L_62)
	.align		4
.L_62:
        /*0004*/ 	.word	index@(_Z21exact_rhs_kernel_initPdiii)
        /*0008*/ 	.word	0x00000012


	//----- nvinfo : EIATTR_FRAME_SIZE
	.align		4
.L_63:
        /*000c*/ 	.byte	0x04, 0x11
        /*000e*/ 	.short	(.L_65 - .L_64)
	.align		4
.L_64:
        /*0010*/ 	.word	index@(_Z21exact_rhs_kernel_initPdiii)
        /*0014*/ 	.word	0x00000000


	//----- nvinfo : EIATTR_REGCOUNT
	.align		4
.L_65:
        /*0018*/ 	.byte	0x04, 0x2f
        /*001a*/ 	.short	(.L_67 - .L_66)
	.align		4
.L_66:
        /*001c*/ 	.word	index@(_Z18exact_rhs_kernel_xPdiii)
        /*0020*/ 	.word	0x00000090


	//----- nvinfo : EIATTR_FRAME_SIZE
	.align		4
.L_67:
        /*0024*/ 	.byte	0x04, 0x11
        /*0026*/ 	.short	(.L_69 - .L_68)
	.align		4
.L_68:
        /*0028*/ 	.word	index@($__internal_11_$__cuda_sm20_dblrcp_rn_slowpath_v3)
        /*002c*/ 	.word	0x00000000


	//----- nvinfo : EIATTR_FRAME_SIZE
	.align		4
.L_69:
        /*0030*/ 	.byte	0x04, 0x11
        /*0032*/ 	.short	(.L_71 - .L_70)
	.align		4
.L_70:
        /*0034*/ 	.word	index@(_Z18exact_rhs_kernel_xPdiii)
        /*0038*/ 	.word	0x00000000


	//----- nvinfo : EIATTR_REGCOUNT
	.align		4
.L_71:
        /*003c*/ 	.byte	0x04, 0x2f
        /*003e*/ 	.short	(.L_73 - .L_72)
	.align		4
.L_72:
        /*0040*/ 	.word	index@(_Z18exact_rhs_kernel_yPdiii)
        /*0044*/ 	.word	0x000000bc


	//----- nvinfo : EIATTR_FRAME_SIZE
	.align		4
.L_73:
        /*0048*/ 	.byte	0x04, 0x11
        /*004a*/ 	.short	(.L_75 - .L_74)
	.align		4
.L_74:
        /*004c*/ 	.word	index@($__internal_10_$__cuda_sm20_dblrcp_rn_slowpath_v3)
        /*0050*/ 	.word	0x00000000


	//----- nvinfo : EIATTR_FRAME_SIZE
	.align		4
.L_75:
        /*0054*/ 	.byte	0x04, 0x11
        /*0056*/ 	.short	(.L_77 - .L_76)
	.align		4
.L_76:
        /*0058*/ 	.word	index@(_Z18exact_rhs_kernel_yPdiii)
        /*005c*/ 	.word	0x00000000


	//----- nvinfo : EIATTR_REGCOUNT
	.align		4
.L_77:
        /*0060*/ 	.byte	0x04, 0x2f
        /*0062*/ 	.short	(.L_79 - .L_78)
	.align		4
.L_78:
        /*0064*/ 	.word	index@(_Z18exact_rhs_kernel_zPdiii)
        /*0068*/ 	.word	0x00000080


	//----- nvinfo : EIATTR_FRAME_SIZE
	.align		4
.L_79:
        /*006c*/ 	.byte	0x04, 0x11
        /*006e*/ 	.short	(.L_81 - .L_80)
	.align		4
.L_80:
        /*0070*/ 	.word	index@($__internal_9_$__cuda_sm20_dblrcp_rn_slowpath_v3)
        /*0074*/ 	.word	0x00000000


	//----- nvinfo : EIATTR_FRAME_SIZE
	.align		4
.L_81:
        /*0078*/ 	.byte	0x04, 0x11
        /*007a*/ 	.short	(.L_83 - .L_82)
	.align		4
.L_82:
        /*007c*/ 	.word	index@(_Z18exact_rhs_kernel_zPdiii)
        /*0080*/ 	.word	0x00000000


	//----- nvinfo : EIATTR_REGCOUNT
	.align		4
.L_83:
        /*0084*/ 	.byte	0x04, 0x2f
        /*0086*/ 	.short	(.L_85 - .L_84)
	.align		4
.L_84:
        /*0088*/ 	.word	index@(_Z17initialize_kernelPdiii)
        /*008c*/ 	.word	0x0000005e


	//----- nvinfo : EIATTR_FRAME_SIZE
	.align		4
.L_85:
        /*0090*/ 	.byte	0x04, 0x11
        /*0092*/ 	.short	(.L_87 - .L_86)
	.align		4
.L_86:
        /*0094*/ 	.word	index@(_Z17initialize_kernelPdiii)
        /*0098*/ 	.word	0x00000000


	//----- nvinfo : EIATTR_REGCOUNT
	.align		4
.L_87:
        /*009c*/ 	.byte	0x04, 0x2f
        /*009e*/ 	.short	(.L_89 - .L_88)
	.align		4
.L_88:
        /*00a0*/ 	.word	index@(_Z20compute_rhs_kernel_1PdS_S_S_S_S_S_PKdiii)
        /*00a4*/ 	.word	0x0000001e


	//----- nvinfo : EIATTR_FRAME_SIZE
	.align		4
.L_89:
        /*00a8*/ 	.byte	0x04, 0x11
        /*00aa*/ 	.short	(.L_91 - .L_90)
	.align		4
.L_90:
        /*00ac*/ 	.word	index@($__internal_8_$__cuda_sm20_dsqrt_rn_f64_mediumpath_v1)
        /*00b0*/ 	.word	0x00000000


	//----- nvinfo : EIATTR_FRAME_SIZE
	.align		4
.L_91:
        /*00b4*/ 	.byte	0x04, 0x11
        /*00b6*/ 	.short	(.L_93 - .L_92)
	.align		4
.L_92:
        /*00b8*/ 	.word	index@($__internal_7_$__cuda_sm20_dblrcp_rn_slowpath_v3)
        /*00bc*/ 	.word	0x00000000


	//----- nvinfo : EIATTR_FRAME_SIZE
	.align		4
.L_93:
        /*00c0*/ 	.byte	0x04, 0x11
        /*00c2*/ 	.short	(.L_95 - .L_94)
	.align		4
.L_94:
        /*00c4*/ 	.word	index@(_Z20compute_rhs_kernel_1PdS_S_S_S_S_S_PKdiii)
        /*00c8*/ 	.word	0x00000000


	//----- nvinfo : EIATTR_REGCOUNT
	.align		4
.L_95:
        /*00cc*/ 	.byte	0x04, 0x2f
        /*00ce*/ 	.short	(.L_97 - .L_96)
	.align		4
.L_96:
        /*00d0*/ 	.word	index@(_Z20compute_rhs_kernel_2PKdS0_S0_S0_S0_S0_PdS0_S0_iii)
        /*00d4*/ 	.word	0x00000078


	//----- nvinfo : EIATTR_FRAME_SIZE
	.align		4
.L_97:
        /*00d8*/ 	.byte	0x04, 0x11
        /*00da*/ 	.short	(.L_99 - .L_98)
	.align		4
.L_98:
        /*00dc*/ 	.word	index@(_Z20compute_rhs_kernel_2PKdS0_S0_S0_S0_S0_PdS0_S0_iii)
        /*00e0*/ 	.word	0x00000000


	//----- nvinfo : EIATTR_REGCOUNT
	.align		4
.L_99:
        /*00e4*/ 	.byte	0x04, 0x2f
        /*00e6*/ 	.short	(.L_101 - .L_100)
	.align		4
.L_100:
        /*00e8*/ 	.word	index@(_Z13txinvr_kernelPKdS0_S0_S0_S0_S0_Pdiii)
        /*00ec*/ 	.word	0x00000020


	//----- nvinfo : EIATTR_FRAME_SIZE
	.align		4
.L_101:
        /*00f0*/ 	.byte	0x04, 0x11
        /*00f2*/ 	.short	(.L_103 - .L_102)
	.align		4
.L_102:
        /*00f4*/ 	.word	index@($__internal_6_$__cuda_sm20_dblrcp_rn_slowpath_v3)
        /*00f8*/ 	.word	0x00000000


	//----- nvinfo : EIATTR_FRAME_SIZE
	.align		4
.L_103:
        /*00fc*/ 	.byte	0x04, 0x11
        /*00fe*/ 	.short	(.L_105 - .L_104)
	.align		4
.L_104:
        /*0100*/ 	.word	index@(_Z13txinvr_kernelPKdS0_S0_S0_S0_S0_Pdiii)
        /*0104*/ 	.word	0x00000000


	//----- nvinfo : EIATTR_REGCOUNT
	.align		4
.L_105:
        /*0108*/ 	.byte	0x04, 0x2f
        /*010a*/ 	.short	(.L_107 - .L_106)
	.align		4
.L_106:
        /*010c*/ 	.word	index@(_Z14x_solve_kernelPKdS0_S0_PdS1_S1_iii)
        /*0110*/ 	.word	0x00000072


	//----- nvinfo : EIATTR_FRAME_SIZE
	.align		4
.L_107:
        /*0114*/ 	.byte	0x04, 0x11
        /*0116*/ 	.short	(.L_109 - .L_108)
	.align		4
.L_108:
        /*0118*/ 	.word	index@($__internal_5_$__cuda_sm20_div_rn_f64_full)
        /*011c*/ 	.word	0x00000000


	//----- nvinfo : EIATTR_FRAME_SIZE
	.align		4
.L_109:
        /*0120*/ 	.byte	0x04, 0x11
        /*0122*/ 	.short	(.L_111 - .L_110)
	.align		4
.L_110:
        /*0124*/ 	.word	index@($__internal_4_$__cuda_sm20_dblrcp_rn_slowpath_v3)
        /*0128*/ 	.word	0x00000000


	//----- nvinfo : EIATTR_FRAME_SIZE
	.align		4
.L_111:
        /*012c*/ 	.byte	0x04, 0x11
        /*012e*/ 	.short	(.L_113 - .L_112)
	.align		4
.L_112:
        /*0130*/ 	.word	index@(_Z14x_solve_kernelPKdS0_S0_PdS1_S1_iii)
        /*0134*/ 	.word	0x00000000


	//----- nvinfo : EIATTR_REGCOUNT
	.align		4
.L_113:
        /*0138*/ 	.byte	0x04, 0x2f
        /*013a*/ 	.short	(.L_115 - .L_114)
	.align		4
.L_114:
        /*013c*/ 	.word	index@(_Z14y_solve_kernelPKdS0_S0_PdS1_S1_iii)
        /*0140*/ 	.word	0x00000074


	//----- nvinfo : EIATTR_FRAME_SIZE
	.align		4
.L_115:
        /*0144*/ 	.byte	0x04, 0x11
        /*0146*/ 	.short	(.L_117 - .L_116)
	.align		4
.L_116:
        /*0148*/ 	.word	index@($__internal_3_$__cuda_sm20_div_rn_f64_full)
        /*014c*/ 	.word	0x00000000


	//----- nvinfo : EIATTR_FRAME_SIZE
	.align		4
.L_117:
        /*0150*/ 	.byte	0x04, 0x11
        /*0152*/ 	.short	(.L_119 - .L_118)
	.align		4
.L_118:
        /*0154*/ 	.word	index@($__internal_2_$__cuda_sm20_dblrcp_rn_slowpath_v3)
        /*0158*/ 	.word	0x00000000


	//----- nvinfo : EIATTR_FRAME_SIZE
	.align		4
.L_119:
        /*015c*/ 	.byte	0x04, 0x11
        /*015e*/ 	.short	(.L_121 - .L_120)
	.align		4
.L_120:
        /*0160*/ 	.word	index@(_Z14y_solve_kernelPKdS0_S0_PdS1_S1_iii)
        /*0164*/ 	.word	0x00000000


	//----- nvinfo : EIATTR_REGCOUNT
	.align		4
.L_121:
        /*0168*/ 	.byte	0x04, 0x2f
        /*016a*/ 	.short	(.L_123 - .L_122)
	.align		4
.L_122:
        /*016c*/ 	.word	index@(_Z14z_solve_kernelPKdS0_S0_S0_S0_S0_S0_PdS1_S1_iii)
        /*0170*/ 	.word	0x00000070


	//----- nvinfo : EIATTR_FRAME_SIZE
	.align		4
.L_123:
        /*0174*/ 	.byte	0x04, 0x11
        /*0176*/ 	.short	(.L_125 - .L_124)
	.align		4
.L_124:
        /*0178*/ 	.word	index@($__internal_1_$__cuda_sm20_div_rn_f64_full)
        /*017c*/ 	.word	0x00000000


	//----- nvinfo : EIATTR_FRAME_SIZE
	.align		4
.L_125:
        /*0180*/ 	.byte	0x04, 0x11
        /*0182*/ 	.short	(.L_127 - .L_126)
	.align		4
.L_126:
        /*0184*/ 	.word	index@($__internal_0_$__cuda_sm20_dblrcp_rn_slowpath_v3)
        /*0188*/ 	.word	0x00000000


	//----- nvinfo : EIATTR_FRAME_SIZE
	.align		4
.L_127:
        /*018c*/ 	.byte	0x04, 0x11
        /*018e*/ 	.short	(.L_129 - .L_128)
	.align		4
.L_128:
        /*0190*/ 	.word	index@(_Z14z_solve_kernelPKdS0_S0_S0_S0_S0_S0_PdS1_S1_iii)
        /*0194*/ 	.word	0x00000000


	//----- nvinfo : EIATTR_REGCOUNT
	.align		4
.L_129:
        /*0198*/ 	.byte	0x04, 0x2f
        /*019a*/ 	.short	(.L_131 - .L_130)
	.align		4
.L_130:
        /*019c*/ 	.word	index@(_Z10add_kernelPdPKdiii)
        /*01a0*/ 	.word	0x0000000e


	//----- nvinfo : EIATTR_FRAME_SIZE
	.align		4
.L_131:
        /*01a4*/ 	.byte	0x04, 0x11
        /*01a6*/ 	.short	(.L_133 - .L_132)
	.align		4
.L_132:
        /*01a8*/ 	.word	index@(_Z10add_kernelPdPKdiii)
        /*01ac*/ 	.word	0x00000000


	//----- nvinfo : EIATTR_MIN_STACK_SIZE
	.align		4
.L_133:
        /*01b0*/ 	.byte	0x04, 0x12
        /*01b2*/ 	.short	(.L_135 - .L_134)
	.align		4
.L_134:
        /*01b4*/ 	.word	index@(_Z10add_kernelPdPKdiii)
        /*01b8*/ 	.word	0x00000000


	//----- nvinfo : EIATTR_MIN_STACK_SIZE
	.align		4
.L_135:
        /*01bc*/ 	.byte	0x04, 0x12
        /*01be*/ 	.short	(.L_137 - .L_136)
	.align		4
.L_136:
        /*01c0*/ 	.word	index@(_Z14z_solve_kernelPKdS0_S0_S0_S0_S0_S0_PdS1_S1_iii)
        /*01c4*/ 	.word	0x00000000


	//----- nvinfo : EIATTR_MIN_STACK_SIZE
	.align		4
.L_137:
        /*01c8*/ 	.byte	0x04, 0x12
        /*01ca*/ 	.short	(.L_139 - .L_138)
	.align		4
.L_138:
        /*01cc*/ 	.word	index@(_Z14y_solve_kernelPKdS0_S0_PdS1_S1_iii)
        /*01d0*/ 	.word	0x00000000


	//----- nvinfo : EIATTR_MIN_STACK_SIZE
	.align		4
.L_139:
        /*01d4*/ 	.byte	0x04, 0x12
        /*01d6*/ 	.short	(.L_141 - .L_140)
	.align		4
.L_140:
        /*01d8*/ 	.word	index@(_Z14x_solve_kernelPKdS0_S0_PdS1_S1_iii)
        /*01dc*/ 	.word	0x00000000


	//----- nvinfo : EIATTR_MIN_STACK_SIZE
	.align		4
.L_141:
        /*01e0*/ 	.byte	0x04, 0x12
        /*01e2*/ 	.short	(.L_143 - .L_142)
	.align		4
.L_142:
        /*01e4*/ 	.word	index@(_Z13txinvr_kernelPKdS0_S0_S0_S0_S0_Pdiii)
        /*01e8*/ 	.word	0x00000000


	//----- nvinfo : EIATTR_MIN_STACK_SIZE
	.align		4
.L_143:
        /*01ec*/ 	.byte	0x04, 0x12
        /*01ee*/ 	.short	(.L_145 - .L_144)
	.align		4
.L_144:
        /*01f0*/ 	.word	index@(_Z20compute_rhs_kernel_2PKdS0_S0_S0_S0_S0_PdS0_S0_iii)
        /*01f4*/ 	.word	0x00000000


	//----- nvinfo : EIATTR_MIN_STACK_SIZE
	.align		4
.L_145:
        /*01f8*/ 	.byte	0x04, 0x12
        /*01fa*/ 	.short	(.L_147 - .L_146)
	.align		4
.L_146:
        /*01fc*/ 	.word	index@(_Z20compute_rhs_kernel_1PdS_S_S_S_S_S_PKdiii)
        /*0200*/ 	.word	0x00000000


	//----- nvinfo : EIATTR_MIN_STACK_SIZE
	.align		4
.L_147:
        /*0204*/ 	.byte	0x04, 0x12
        /*0206*/ 	.short	(.L_149 - .L_148)
	.align		4
.L_148:
        /*0208*/ 	.word	index@(_Z17initialize_kernelPdiii)
        /*020c*/ 	.word	0x00000000


	//----- nvinfo : EIATTR_MIN_STACK_SIZE
	.align		4
.L_149:
        /*0210*/ 	.byte	0x04, 0x12
        /*0212*/ 	.short	(.L_151 - .L_150)
	.align		4
.L_150:
        /*0214*/ 	.word	index@(_Z18exact_rhs_kernel_zPdiii)
        /*0218*/ 	.word	0x00000000


	//----- nvinfo : EIATTR_MIN_STACK_SIZE
	.align		4
.L_151:
        /*021c*/ 	.byte	0x04, 0x12
        /*021e*/ 	.short	(.L_153 - .L_152)
	.align		4
.L_152:
        /*0220*/ 	.word	index@(_Z18exact_rhs_kernel_yPdiii)
        /*0224*/ 	.word	0x00000000


	//----- nvinfo : EIATTR_MIN_STACK_SIZE
	.align		4
.L_153:
        /*0228*/ 	.byte	0x04, 0x12
        /*022a*/ 	.short	(.L_155 - .L_154)
	.align		4
.L_154:
        /*022c*/ 	.word	index@(_Z18exact_rhs_kernel_xPdiii)
        /*0230*/ 	.word	0x00000000


	//----- nvinfo : EIATTR_MIN_STACK_SIZE
	.align		4
.L_155:
        /*0234*/ 	.byte	0x04, 0x12
        /*0236*/ 	.short	(.L_157 - .L_156)
	.align		4
.L_156:
        /*0238*/ 	.word	index@(_Z21exact_rhs_kernel_initPdiii)
        /*023c*/ 	.word	0x00000000
.L_157:


//--------------------- .nv.compat                --------------------------
	.section	.nv.compat,"",@"SHT_CUDA_COMPAT_INFO"
	.align	4
        /*0000*/ 	.byte	0x02, 0x09, 0x00, 0x00, 0x02, 0x02, 0x01, 0x00, 0x02, 0x05, 0x05, 0x00, 0x03, 0x07, 0x01, 0x01
        /*0010*/ 	.byte	0x02, 0x03, 0x00, 0x00, 0x02, 0x06, 0x01, 0x00, 0x04, 0x0b, 0x08, 0x00, 0x01, 0x00, 0x00, 0x00
        /*0020*/ 	.byte	0x00, 0x00, 0x00, 0x00


//--------------------- .nv.info._Z10add_kernelPdPKdiii --------------------------
	.section	.nv.info._Z10add_kernelPdPKdiii,"",@"SHT_CUDA_INFO"
	.sectionflags	@""
	.align	4


	//----- nvinfo : EIATTR_CUDA_API_VERSION
	.align		4
        /*0000*/ 	.byte	0x04, 0x37
        /*0002*/ 	.short	(.L_159 - .L_158)
.L_158:
        /*0004*/ 	.word	0x00000082


	//----- nvinfo : EIATTR_KPARAM_INFO
	.align		4
.L_159:
        /*0008*/ 	.byte	0x04, 0x17
        /*000a*/ 	.short	(.L_161 - .L_160)
.L_160:
        /*000c*/ 	.word	0x00000000
        /*0010*/ 	.short	0x0004
        /*0012*/ 	.short	0x0018
        /*0014*/ 	.byte	0x00, 0xf0, 0x11, 0x00


	//----- nvinfo : EIATTR_KPARAM_INFO
	.align		4
.L_161:
        /*0018*/ 	.byte	0x04, 0x17
        /*001a*/ 	.short	(.L_163 - .L_162)
.L_162:
        /*001c*/ 	.word	0x00000000
        /*0020*/ 	.short	0x0003
        /*0022*/ 	.short	0x0014
        /*0024*/ 	.byte	0x00, 0xf0, 0x11, 0x00


	//----- nvinfo : EIATTR_KPARAM_INFO
	.align		4
.L_163:
        /*0028*/ 	.byte	0x04, 0x17
        /*002a*/ 	.short	(.L_165 - .L_164)
.L_164:
        /*002c*/ 	.word	0x00000000
        /*0030*/ 	.short	0x0002
        /*0032*/ 	.short	0x0010
        /*0034*/ 	.byte	0x00, 0xf0, 0x11, 0x00


	//----- nvinfo : EIATTR_KPARAM_INFO
	.align		4
.L_165:
        /*0038*/ 	.byte	0x04, 0x17
        /*003a*/ 	.short	(.L_167 - .L_166)
.L_166:
        /*003c*/ 	.word	0x00000000
        /*0040*/ 	.short	0x0001
        /*0042*/ 	.short	0x0008
        /*0044*/ 	.byte	0x00, 0xf5, 0x21, 0x00


	//----- nvinfo : EIATTR_KPARAM_INFO
	.align		4
.L_167:
        /*0048*/ 	.byte	0x04, 0x17
        /*004a*/ 	.short	(.L_169 - .L_168)
.L_168:
        /*004c*/ 	.word	0x00000000
        /*0050*/ 	.short	0x0000
        /*0052*/ 	.short	0x0000
        /*0054*/ 	.byte	0x00, 0xf5, 0x21, 0x00


	//----- nvinfo : EIATTR_SPARSE_MMA_MASK
	.align		4
.L_169:
        /*0058*/ 	.byte	0x03, 0x50
        /*005a*/ 	.short	0x0000


	//----- nvinfo : EIATTR_MAXREG_COUNT
	.align		4
        /*005c*/ 	.byte	0x03, 0x1b
        /*005e*/ 	.short	0x00ff


	//----- nvinfo : EIATTR_MERCURY_ISA_VERSION
	.align		4
        /*0060*/ 	.byte	0x03, 0x5f
        /*0062*/ 	.short	0x0101


	//----- nvinfo : EIATTR_VRC_CTA_INIT_COUNT
	.align		4
        /*0064*/ 	.byte	0x02, 0x4a
	.zero		1
	.zero		1


	//----- nvinfo : EIATTR_EXIT_INSTR_OFFSETS
	.align		4
        /*0068*/ 	.byte	0x04, 0x1c
        /*006a*/ 	.short	(.L_171 - .L_170)


	//   ....[0]....
.L_170:
        /*006c*/ 	.word	0x000001d0


	//----- nvinfo : EIATTR_CBANK_PARAM_SIZE
	.align		4
.L_171:
        /*0070*/ 	.byte	0x03, 0x19
        /*0072*/ 	.short	0x001c


	//----- nvinfo : EIATTR_PARAM_CBANK
	.align		4
        /*0074*/ 	.byte	0x04, 0x0a
        /*0076*/ 	.short	(.L_173 - .L_172)
	.align		4
.L_172:
        /*0078*/ 	.word	index@(.nv.constant0._Z10add_kernelPdPKdiii)
        /*007c*/ 	.short	0x0380
        /*007e*/ 	.short	0x001c


	//----- nvinfo : EIATTR_SW_WAR
	.align		4
.L_173:
        /*0080*/ 	.byte	0x04, 0x36
        /*0082*/ 	.short	(.L_175 - .L_174)
.L_174:
        /*0084*/ 	.word	0x00000008
.L_175:


//--------------------- .nv.info._Z14z_solve_kernelPKdS0_S0_S0_S0_S0_S0_PdS1_S1_iii --------------------------
	.section	.nv.info._Z14z_solve_kernelPKdS0_S0_S0_S0_S0_S0_PdS1_S1_iii,"",@"SHT_CUDA_INFO"
	.sectionflags	@""
	.align	4


	//----- nvinfo : EIATTR_CUDA_API_VERSION
	.align		4
        /*0000*/ 	.byte	0x04, 0x37
        /*0002*/ 	.short	(.L_177 - .L_176)
.L_176:
        /*0004*/ 	.word	0x00000082


	//----- nvinfo : EIATTR_KPARAM_INFO
	.align		4
.L_177:
        /*0008*/ 	.byte	0x04, 0x17
        /*000a*/ 	.short	(.L_179 - .L_178)
.L_178:
        /*000c*/ 	.word	0x00000000
        /*0010*/ 	.short	0x000c
        /*0012*/ 	.short	0x0058
        /*0014*/ 	.byte	0x00, 0xf0, 0x11, 0x00


	//----- nvinfo : EIATTR_KPARAM_INFO
	.align		4
.L_179:
        /*0018*/ 	.byte	0x04, 0x17
        /*001a*/ 	.short	(.L_181 - .L_180)
.L_180:
        /*001c*/ 	.word	0x00000000
        /*0020*/ 	.short	0x000b
        /*0022*/ 	.short	0x0054
        /*0024*/ 	.byte	0x00, 0xf0, 0x11, 0x00


	//----- nvinfo : EIATTR_KPARAM_INFO
	.align		4
.L_181:
        /*0028*/ 	.byte	0x04, 0x17
        /*002a*/ 	.short	(.L_183 - .L_182)
.L_182:
        /*002c*/ 	.word	0x00000000
        /*0030*/ 	.short	0x000a
        /*0032*/ 	.short	0x0050
        /*0034*/ 	.byte	0x00, 0xf0, 0x11, 0x00


	//----- nvinfo : EIATTR_KPARAM_INFO
	.align		4
.L_183:
        /*0038*/ 	.byte	0x04, 0x17
        /*003a*/ 	.short	(.L_185 - .L_184)
.L_184:
        /*003c*/ 	.word	0x00000000
        /*0040*/ 	.short	0x0009
        /*0042*/ 	.short	0x0048
        /*0044*/ 	.byte	0x00, 0xf5, 0x21, 0x00


	//----- nvinfo : EIATTR_KPARAM_INFO
	.align		4
.L_185:
        /*0048*/ 	.byte	0x04, 0x17
        /*004a*/ 	.short	(.L_187 - .L_186)
.L_186:
        /*004c*/ 	.word	0x00000000
        /*0050*/ 	.short	0x0008
        /*0052*/ 	.short	0x0040
        /*0054*/ 	.byte	0x00, 0xf5, 0x21, 0x00


	//----- nvinfo : EIATTR_KPARAM_INFO
	.align		4
.L_187:
        /*0058*/ 	.byte	0x04, 0x17
        /*005a*/ 	.short	(.L_189 - .L_188)
.L_188:
        /*005c*/ 	.word	0x00000000
        /*0060*/ 	.short	0x0007
        /*0062*/ 	.short	0x0038
        /*0064*/ 	.byte	0x00, 0xf5, 0x21, 0x00


	//----- nvinfo : EIATTR_KPARAM_INFO
	.align		4
.L_189:
        /*0068*/ 	.byte	0x04, 0x17
        /*006a*/ 	.short	(.L_191 - .L_190)
.L_190:
        /*006c*/ 	.word	0x00000000
        /*0070*/ 	.short	0x0006
        /*0072*/ 	.short	0x0030
        /*0074*/ 	.byte	0x00, 0xf5, 0x21, 0x00


	//----- nvinfo : EIATTR_KPARAM_INFO
	.align		4
.L_191:
        /*0078*/ 	.byte	0x04, 0x17
        /*007a*/ 	.short	(.L_193 - .L_192)
.L_192:
        /*007c*/ 	.word	0x00000000
        /*0080*/ 	.short	0x0005
        /*0082*/ 	.short	0x0028
        /*0084*/ 	.byte	0x00, 0xf5, 0x21, 0x00


	//----- nvinfo : EIATTR_KPARAM_INFO
	.align		4
.L_193:
        /*0088*/ 	.byte	0x04, 0x17
        /*008a*/ 	.short	(.L_195 - .L_194)
.L_194:
        /*008c*/ 	.word	0x00000000
        /*0090*/ 	.short	0x0004
        /*0092*/ 	.short	0x0020
        /*0094*/ 	.byte	0x00, 0xf5, 0x21, 0x00


	//----- nvinfo : EIATTR_KPARAM_INFO
	.align		4
.L_195:
        /*0098*/ 	.byte	0x04, 0x17
        /*009a*/ 	.short	(.L_197 - .L_196)
.L_196:
        /*009c*/ 	.word	0x00000000
        /*00a0*/ 	.short	0x0003
        /*00a2*/ 	.short	0x0018
        /*00a4*/ 	.byte	0x00, 0xf5, 0x21, 0x00


	//----- nvinfo : EIATTR_KPARAM_INFO
	.align		4
.L_197:
        /*00a8*/ 	.byte	0x04, 0x17
        /*00aa*/ 	.short	(.L_199 - .L_198)
.L_198:
        /*00ac*/ 	.word	0x00000000
        /*00b0*/ 	.short	0x0002
        /*00b2*/ 	.short	0x0010
        /*00b4*/ 	.byte	0x00, 0xf5, 0x21, 0x00


	//----- nvinfo : EIATTR_KPARAM_INFO
	.align		4
.L_199:
        /*00b8*/ 	.byte	0x04, 0x17
        /*00ba*/ 	.short	(.L_201 - .L_200)
.L_200:
        /*00bc*/ 	.word	0x00000000
        /*00c0*/ 	.short	0x0001
        /*00c2*/ 	.short	0x0008
        /*00c4*/ 	.byte	0x00, 0xf5, 0x21, 0x00


	//----- nvinfo : EIATTR_KPARAM_INFO
	.align		4
.L_201:
        /*00c8*/ 	.byte	0x04, 0x17
        /*00ca*/ 	.short	(.L_203 - .L_202)
.L_202:
        /*00cc*/ 	.word	0x00000000
        /*00d0*/ 	.short	0x0000
        /*00d2*/ 	.short	0x0000
        /*00d4*/ 	.byte	0x00, 0xf5, 0x21, 0x00


	//----- nvinfo : EIATTR_SPARSE_MMA_MASK
	.align		4
.L_203:
        /*00d8*/ 	.byte	0x03, 0x50
        /*00da*/ 	.short	0x0000


	//----- nvinfo : EIATTR_MAXREG_COUNT
	.align		4
        /*00dc*/ 	.byte	0x03, 0x1b
        /*00de*/ 	.short	0x00ff


	//----- nvinfo : EIATTR_MERCURY_ISA_VERSION
	.align		4
        /*00e0*/ 	.byte	0x03, 0x5f
        /*00e2*/ 	.short	0x0101


	//----- nvinfo : EIATTR_VRC_CTA_INIT_COUNT
	.align		4
        /*00e4*/ 	.byte	0x02, 0x4a
	.zero		1
	.zero		1


	//----- nvinfo : EIATTR_EXIT_INSTR_OFFSETS
	.align		4
        /*00e8*/ 	.byte	0x04, 0x1c
        /*00ea*/ 	.short	(.L_205 - .L_204)


	//   ....[0]....
.L_204:
        /*00ec*/ 	.word	0x00000110


	//   ....[1]....
        /*00f0*/ 	.word	0x00004ab0


	//----- nvinfo : EIATTR_CRS_STACK_SIZE
	.align		4
.L_205:
        /*00f4*/ 	.byte	0x04, 0x1e
        /*00f6*/ 	.short	(.L_207 - .L_206)
.L_206:
        /*00f8*/ 	.word	0x00000000


	//----- nvinfo : EIATTR_CBANK_PARAM_SIZE
	.align		4
.L_207:
        /*00fc*/ 	.byte	0x03, 0x19
        /*00fe*/ 	.short	0x005c


	//----- nvinfo : EIATTR_PARAM_CBANK
	.align		4
        /*0100*/ 	.byte	0x04, 0x0a
        /*0102*/ 	.short	(.L_209 - .L_208)
	.align		4
.L_208:
        /*0104*/ 	.word	index@(.nv.constant0._Z14z_solve_kernelPKdS0_S0_S0_S0_S0_S0_PdS1_S1_iii)
        /*0108*/ 	.short	0x0380
        /*010a*/ 	.short	0x005c


	//----- nvinfo : EIATTR_SW_WAR
	.align		4
.L_209:
        /*010c*/ 	.byte	0x04, 0x36
        /*010e*/ 	.short	(.L_211 - .L_210)
.L_210:
        /*0110*/ 	.word	0x00000008
.L_211:


//--------------------- .nv.info._Z14y_solve_kernelPKdS0_S0_PdS1_S1_iii --------------------------
	.section	.nv.info._Z14y_solve_kernelPKdS0_S0_PdS1_S1_iii,"",@"SHT_CUDA_INFO"
	.sectionflags	@""
	.align	4


	//----- nvinfo : EIATTR_CUDA_API_VERSION
	.align		4
        /*0000*/ 	.byte	0x04, 0x37
        /*0002*/ 	.short	(.L_213 - .L_212)
.L_212:
        /*0004*/ 	.word	0x00000082


	//----- nvinfo : EIATTR_KPARAM_INFO
	.align		4
.L_213:
        /*0008*/ 	.byte	0x04, 0x17
        /*000a*/ 	.short	(.L_215 - .L_214)
.L_214:
        /*000c*/ 	.word	0x00000000
        /*0010*/ 	.short	0x0008
        /*0012*/ 	.short	0x0038
        /*0014*/ 	.byte	0x00, 0xf0, 0x11, 0x00


	//----- nvinfo : EIATTR_KPARAM_INFO
	.align		4
.L_215:
        /*0018*/ 	.byte	0x04, 0x17
        /*001a*/ 	.short	(.L_217 - .L_216)
.L_216:
        /*001c*/ 	.word	0x00000000
        /*0020*/ 	.short	0x0007
        /*0022*/ 	.short	0x0034
        /*0024*/ 	.byte	0x00, 0xf0, 0x11, 0x00


	//----- nvinfo : EIATTR_KPARAM_INFO
	.align		4
.L_217:
        /*0028*/ 	.byte	0x04, 0x17
        /*002a*/ 	.short	(.L_219 - .L_218)
.L_218:
        /*002c*/ 	.word	0x00000000
        /*0030*/ 	.short	0x0006
        /*0032*/ 	.short	0x0030
        /*0034*/ 	.byte	0x00, 0xf0, 0x11, 0x00


	//----- nvinfo : EIATTR_KPARAM_INFO
	.align		4
.L_219:
        /*0038*/ 	.byte	0x04, 0x17
        /*003a*/ 	.short	(.L_221 - .L_220)
.L_220:
        /*003c*/ 	.word	0x00000000
        /*0040*/ 	.short	0x0005
        /*0042*/ 	.short	0x0028
        /*0044*/ 	.byte	0x00, 0xf5, 0x21, 0x00


	//----- nvinfo : EIATTR_KPARAM_INFO
	.align		4
.L_221:
        /*0048*/ 	.byte	0x04, 0x17
        /*004a*/ 	.short	(.L_223 - .L_222)
.L_222:
        /*004c*/ 	.word	0x00000000
        /*0050*/ 	.short	0x0004
        /*0052*/ 	.short	0x0020
        /*0054*/ 	.byte	0x00, 0xf5, 0x21, 0x00


	//----- nvinfo : EIATTR_KPARAM_INFO
	.align		4
.L_223:
        /*0058*/ 	.byte	0x04, 0x17
        /*005a*/ 	.short	(.L_225 - .L_224)
.L_224:
        /*005c*/ 	.word	0x00000000
        /*0060*/ 	.short	0x0003
        /*0062*/ 	.short	0x0018
        /*0064*/ 	.byte	0x00, 0xf5, 0x21, 0x00


	//----- nvinfo : EIATTR_KPARAM_INFO
	.align		4
.L_225:
        /*0068*/ 	.byte	0x04, 0x17
        /*006a*/ 	.short	(.L_227 - .L_226)
.L_226:
        /*006c*/ 	.word	0x00000000
        /*0070*/ 	.short	0x0002
        /*0072*/ 	.short	0x0010
        /*0074*/ 	.byte	0x00, 0xf5, 0x21, 0x00


	//----- nvinfo : EIATTR_KPARAM_INFO
	.align		4
.L_227:
        /*0078*/ 	.byte	0x04, 0x17
        /*007a*/ 	.short	(.L_229 - .L_228)
.L_228:
        /*007c*/ 	.word	0x00000000
        /*0080*/ 	.short	0x0001
        /*0082*/ 	.short	0x0008
        /*0084*/ 	.byte	0x00, 0xf5, 0x21, 0x00


	//----- nvinfo : EIATTR_KPARAM_INFO
	.align		4
.L_229:
        /*0088*/ 	.byte	0x04, 0x17
        /*008a*/ 	.short	(.L_231 - .L_230)
.L_230:
        /*008c*/ 	.word	0x00000000
        /*0090*/ 	.short	0x0000
        /*0092*/ 	.short	0x0000
        /*0094*/ 	.byte	0x00, 0xf5, 0x21, 0x00


	//----- nvinfo : EIATTR_SPARSE_MMA_MASK
	.align		4
.L_231:
        /*0098*/ 	.byte	0x03, 0x50
        /*009a*/ 	.short	0x0000


	//----- nvinfo : EIATTR_MAXREG_COUNT
	.align		4
        /*009c*/ 	.byte	0x03, 0x1b
        /*009e*/ 	.short	0x00ff


	//----- nvinfo : EIATTR_MERCURY_ISA_VERSION
	.align		4
        /*00a0*/ 	.byte	0x03, 0x5f
        /*00a2*/ 	.short	0x0101


	//----- nvinfo : EIATTR_VRC_CTA_INIT_COUNT
	.align		4
        /*00a4*/ 	.byte	0x02, 0x4a
	.zero		1
	.zero		1


	//----- nvinfo : EIATTR_EXIT_INSTR_OFFSETS
	.align		4
        /*00a8*/ 	.byte	0x04, 0x1c
        /*00aa*/ 	.short	(.L_233 - .L_232)


	//   ....[0]....
.L_232:
        /*00ac*/ 	.word	0x00000120


	//   ....[1]....
        /*00b0*/ 	.word	0x00003fb0


	//----- nvinfo : EIATTR_CRS_STACK_SIZE
	.align		4
.L_233:
        /*00b4*/ 	.byte	0x04, 0x1e
        /*00b6*/ 	.short	(.L_235 - .L_234)
.L_234:
        /*00b8*/ 	.word	0x00000000


	//----- nvinfo : EIATTR_CBANK_PARAM_SIZE
	.align		4
.L_235:
        /*00bc*/ 	.byte	0x03, 0x19
        /*00be*/ 	.short	0x003c


	//----- nvinfo : EIATTR_PARAM_CBANK
	.align		4
        /*00c0*/ 	.byte	0x04, 0x0a
        /*00c2*/ 	.short	(.L_237 - .L_236)
	.align		4
.L_236:
        /*00c4*/ 	.word	index@(.nv.constant0._Z14y_solve_kernelPKdS0_S0_PdS1_S1_iii)
        /*00c8*/ 	.short	0x0380
        /*00ca*/ 	.short	0x003c


	//----- nvinfo : EIATTR_SW_WAR
	.align		4
.L_237:
        /*00cc*/ 	.byte	0x04, 0x36
        /*00ce*/ 	.short	(.L_239 - .L_238)
.L_238:
        /*00d0*/ 	.word	0x00000008
.L_239:


//--------------------- .nv.info._Z14x_solve_kernelPKdS0_S0_PdS1_S1_iii --------------------------
	.section	.nv.info._Z14x_solve_kernelPKdS0_S0_PdS1_S1_iii,"",@"SHT_CUDA_INFO"
	.sectionflags	@""
	.align	4


	//----- nvinfo : EIATTR_CUDA_API_VERSION
	.align		4
        /*0000*/ 	.byte	0x04, 0x37
        /*0002*/ 	.short	(.L_241 - .L_240)
.L_240:
        /*0004*/ 	.word	0x00000082


	//----- nvinfo : EIATTR_KPARAM_INFO
	.align		4
.L_241:
        /*0008*/ 	.byte	0x04, 0x17
        /*000a*/ 	.short	(.L_243 - .L_242)
.L_242:
        /*000c*/ 	.word	0x00000000
        /*0010*/ 	.short	0x0008
        /*0012*/ 	.short	0x0038
        /*0014*/ 	.byte	0x00, 0xf0, 0x11, 0x00


	//----- nvinfo : EIATTR_KPARAM_INFO
	.align		4
.L_243:
        /*0018*/ 	.byte	0x04, 0x17
        /*001a*/ 	.short	(.L_245 - .L_244)
.L_244:
        /*001c*/ 	.word	0x00000000
        /*0020*/ 	.short	0x0007
        /*0022*/ 	.short	0x0034
        /*0024*/ 	.byte	0x00, 0xf0, 0x11, 0x00


	//----- nvinfo : EIATTR_KPARAM_INFO
	.align		4
.L_245:
        /*0028*/ 	.byte	0x04, 0x17
        /*002a*/ 	.short	(.L_247 - .L_246)
.L_246:
        /*002c*/ 	.word	0x00000000
        /*0030*/ 	.short	0x0006
        /*0032*/ 	.short	0x0030
        /*0034*/ 	.byte	0x00, 0xf0, 0x11, 0x00


	//----- nvinfo : EIATTR_KPARAM_INFO
	.align		4
.L_247:
        /*0038*/ 	.byte	0x04, 0x17
        /*003a*/ 	.short	(.L_249 - .L_248)
.L_248:
        /*003c*/ 	.word	0x00000000
        /*0040*/ 	.short	0x0005
        /*0042*/ 	.short	0x0028
        /*0044*/ 	.byte	0x00, 0xf5, 0x21, 0x00


	//----- nvinfo : EIATTR_KPARAM_INFO
	.align		4
.L_249:
        /*0048*/ 	.byte	0x04, 0x17
        /*004a*/ 	.short	(.L_251 - .L_250)
.L_250:
        /*004c*/ 	.word	0x00000000
        /*0050*/ 	.short	0x0004
        /*0052*/ 	.short	0x0020
        /*0054*/ 	.byte	0x00, 0xf5, 0x21, 0x00


	//----- nvinfo : EIATTR_KPARAM_INFO
	.align		4
.L_251:
        /*0058*/ 	.byte	0x04, 0x17
        /*005a*/ 	.short	(.L_253 - .L_252)
.L_252:
        /*005c*/ 	.word	0x00000000
        /*0060*/ 	.short	0x0003
        /*0062*/ 	.short	0x0018
        /*0064*/ 	.byte	0x00, 0xf5, 0x21, 0x00


	//----- nvinfo : EIATTR_KPARAM_INFO
	.align		4
.L_253:
        /*0068*/ 	.byte	0x04, 0x17
        /*006a*/ 	.short	(.L_255 - .L_254)
.L_254:
        /*006c*/ 	.word	0x00000000
        /*0070*/ 	.short	0x0002
        /*0072*/ 	.short	0x0010
        /*0074*/ 	.byte	0x00, 0xf5, 0x21, 0x00


	//----- nvinfo : EIATTR_KPARAM_INFO
	.align		4
.L_255:
        /*0078*/ 	.byte	0x04, 0x17
        /*007a*/ 	.short	(.L_257 - .L_256)
.L_256:
        /*007c*/ 	.word	0x00000000
        /*0080*/ 	.short	0x0001
        /*0082*/ 	.short	0x0008
        /*0084*/ 	.byte	0x00, 0xf5, 0x21, 0x00


	//----- nvinfo : EIATTR_KPARAM_INFO
	.align		4
.L_257:
        /*0088*/ 	.byte	0x04, 0x17
        /*008a*/ 	.short	(.L_259 - .L_258)
.L_258:
        /*008c*/ 	.word	0x00000000
        /*0090*/ 	.short	0x0000
        /*0092*/ 	.short	0x0000
        /*0094*/ 	.byte	0x00, 0xf5, 0x21, 0x00


	//----- nvinfo : EIATTR_SPARSE_MMA_MASK
	.align		4
.L_259:
        /*0098*/ 	.byte	0x03, 0x50
        /*009a*/ 	.short	0x0000


	//----- nvinfo : EIATTR_MAXREG_COUNT
	.align		4
        /*009c*/ 	.byte	0x03, 0x1b
        /*009e*/ 	.short	0x00ff


	//----- nvinfo : EIATTR_MERCURY_ISA_VERSION
	.align		4
        /*00a0*/ 	.byte	0x03, 0x5f
        /*00a2*/ 	.short	0x0101


	//----- nvinfo : EIATTR_VRC_CTA_INIT_COUNT
	.align		4
        /*00a4*/ 	.byte	0x02, 0x4a
	.zero		1
	.zero		1


	//----- nvinfo : EIATTR_EXIT_INSTR_OFFSETS
	.align		4
        /*00a8*/ 	.byte	0x04, 0x1c
        /*00aa*/ 	.short	(.L_261 - .L_260)


	//   ....[0]....
.L_260:
        /*00ac*/ 	.word	0x00000120


	//   ....[1]....
        /*00b0*/ 	.word	0x00003ea0


	//----- nvinfo : EIATTR_CRS_STACK_SIZE
	.align		4
.L_261:
        /*00b4*/ 	.byte	0x04, 0x1e
        /*00b6*/ 	.short	(.L_263 - .L_262)
.L_262:
        /*00b8*/ 	.word	0x00000000


	//----- nvinfo : EIATTR_CBANK_PARAM_SIZE
	.align		4
.L_263:
        /*00bc*/ 	.byte	0x03, 0x19
        /*00be*/ 	.short	0x003c


	//----- nvinfo : EIATTR_PARAM_CBANK
	.align		4
        /*00c0*/ 	.byte	0x04, 0x0a
        /*00c2*/ 	.short	(.L_265 - .L_264)
	.align		4
.L_264:
        /*00c4*/ 	.word	index@(.nv.constant0._Z14x_solve_kernelPKdS0_S0_PdS1_S1_iii)
        /*00c8*/ 	.short	0x0380
        /*00ca*/ 	.short	0x003c


	//----- nvinfo : EIATTR_SW_WAR
	.align		4
.L_265:
        /*00cc*/ 	.byte	0x04, 0x36
        /*00ce*/ 	.short	(.L_267 - .L_266)
.L_266:
        /*00d0*/ 	.word	0x00000008
.L_267:


//--------------------- .nv.info._Z13txinvr_kernelPKdS0_S0_S0_S0_S0_Pdiii --------------------------
	.section	.nv.info._Z13txinvr_kernelPKdS0_S0_S0_S0_S0_Pdiii,"",@"SHT_CUDA_INFO"
	.sectionflags	@""
	.align	4


	//----- nvinfo : EIATTR_CUDA_API_VERSION
	.align		4
        /*0000*/ 	.byte	0x04, 0x37
        /*0002*/ 	.short	(.L_269 - .L_268)
.L_268:
        /*0004*/ 	.word	0x00000082


	//----- nvinfo : EIATTR_KPARAM_INFO
	.align		4
.L_269:
        /*0008*/ 	.byte	0x04, 0x17
        /*000a*/ 	.short	(.L_271 - .L_270)
.L_270:
        /*000c*/ 	.word	0x00000000
        /*0010*/ 	.short	0x0009
        /*0012*/ 	.short	0x0040
        /*0014*/ 	.byte	0x00, 0xf0, 0x11, 0x00


	//----- nvinfo : EIATTR_KPARAM_INFO
	.align		4
.L_271:
        /*0018*/ 	.byte	0x04, 0x17
        /*001a*/ 	.short	(.L_273 - .L_272)
.L_272:
        /*001c*/ 	.word	0x00000000
        /*0020*/ 	.short	0x0008
        /*0022*/ 	.short	0x003c
        /*0024*/ 	.byte	0x00, 0xf0, 0x11, 0x00


	//----- nvinfo : EIATTR_KPARAM_INFO
	.align		4
.L_273:
        /*0028*/ 	.byte	0x04, 0x17
        /*002a*/ 	.short	(.L_275 - .L_274)
.L_274:
        /*002c*/ 	.word	0x00000000
        /*0030*/ 	.short	0x0007
        /*0032*/ 	.short	0x0038
        /*0034*/ 	.byte	0x00, 0xf0, 0x11, 0x00


	//----- nvinfo : EIATTR_KPARAM_INFO
	.align		4
.L_275:
        /*0038*/ 	.byte	0x04, 0x17
        /*003a*/ 	.short	(.L_277 - .L_276)
.L_276:
        /*003c*/ 	.word	0x00000000
        /*0040*/ 	.short	0x0006
        /*0042*/ 	.short	0x0030
        /*0044*/ 	.byte	0x00, 0xf5, 0x21, 0x00


	//----- nvinfo : EIATTR_KPARAM_INFO
	.align		4
.L_277:
        /*0048*/ 	.byte	0x04, 0x17
        /*004a*/ 	.short	(.L_279 - .L_278)
.L_278:
        /*004c*/ 	.word	0x00000000
        /*0050*/ 	.short	0x0005
        /*0052*/ 	.short	0x0028
        /*0054*/ 	.byte	0x00, 0xf5, 0x21, 0x00


	//----- nvinfo : EIATTR_KPARAM_INFO
	.align		4
.L_279:
        /*0058*/ 	.byte	0x04, 0x17
        /*005a*/ 	.short	(.L_281 - .L_280)
.L_280:
        /*005c*/ 	.word	0x00000000
        /*0060*/ 	.short	0x0004
        /*0062*/ 	.short	0x0020
        /*0064*/ 	.byte	0x00, 0xf5, 0x21, 0x00


	//----- nvinfo : EIATTR_KPARAM_INFO
	.align		4
.L_281:
        /*0068*/ 	.byte	0x04, 0x17
        /*006a*/ 	.short	(.L_283 - .L_282)
.L_282:
        /*006c*/ 	.word	0x00000000
        /*0070*/ 	.short	0x0003
        /*0072*/ 	.short	0x0018
        /*0074*/ 	.byte	0x00, 0xf5, 0x21, 0x00


	//----- nvinfo : EIATTR_KPARAM_INFO
	.align		4
.L_283:
        /*0078*/ 	.byte	0x04, 0x17
        /*007a*/ 	.short	(.L_285 - .L_284)
.L_284:
        /*007c*/ 	.word	0x00000000
        /*0080*/ 	.short	0x0002
        /*0082*/ 	.short	0x0010
        /*0084*/ 	.byte	0x00, 0xf5, 0x21, 0x00


	//----- nvinfo : EIATTR_KPARAM_INFO
	.align		4
.L_285:
        /*0088*/ 	.byte	0x04, 0x17
        /*008a*/ 	.short	(.L_287 - .L_286)
.L_286:
        /*008c*/ 	.word	0x00000000
        /*0090*/ 	.short	0x0001
        /*0092*/ 	.short	0x0008
        /*0094*/ 	.byte	0x00, 0xf5, 0x21, 0x00


	//----- nvinfo : EIATTR_KPARAM_INFO
	.align		4
.L_287:
        /*0098*/ 	.byte	0x04, 0x17
        /*009a*/ 	.short	(.L_289 - .L_288)
.L_288:
        /*009c*/ 	.word	0x00000000
        /*00a0*/ 	.short	0x0000
        /*00a2*/ 	.short	0x0000
        /*00a4*/ 	.byte	0x00, 0xf5, 0x21, 0x00


	//----- nvinfo : EIATTR_SPARSE_MMA_MASK
	.align		4
.L_289:
        /*00a8*/ 	.byte	0x03, 0x50
        /*00aa*/ 	.short	0x0000


	//----- nvinfo : EIATTR_MAXREG_COUNT
	.align		4
        /*00ac*/ 	.byte	0x03, 0x1b
        /*00ae*/ 	.short	0x00ff


	//----- nvinfo : EIATTR_MERCURY_ISA_VERSION
	.align		4
        /*00b0*/ 	.byte	0x03, 0x5f
        /*00b2*/ 	.short	0x0101


	//----- nvinfo : EIATTR_VRC_CTA_INIT_COUNT
	.align		4
        /*00b4*/ 	.byte	0x02, 0x4a
	.zero		1
	.zero		1


	//----- nvinfo : EIATTR_EXIT_INSTR_OFFSETS
	.align		4
        /*00b8*/ 	.byte	0x04, 0x1c
        /*00ba*/ 	.short	(.L_291 - .L_290)


	//   ....[0]....
.L_290:
        /*00bc*/ 	.word	0x00000540


	//----- nvinfo : EIATTR_CRS_STACK_SIZE
	.align		4
.L_291:
        /*00c0*/ 	.byte	0x04, 0x1e
        /*00c2*/ 	.short	(.L_293 - .L_292)
.L_292:
        /*00c4*/ 	.word	0x00000000


	//----- nvinfo : EIATTR_CBANK_PARAM_SIZE
	.align		4
.L_293:
        /*00c8*/ 	.byte	0x03, 0x19
        /*00ca*/ 	.short	0x0044


	//----- nvinfo : EIATTR_PARAM_CBANK
	.align		4
        /*00cc*/ 	.byte	0x04, 0x0a
        /*00ce*/ 	.short	(.L_295 - .L_294)
	.align		4
.L_294:
        /*00d0*/ 	.word	index@(.nv.constant0._Z13txinvr_kernelPKdS0_S0_S0_S0_S0_Pdiii)
        /*00d4*/ 	.short	0x0380
        /*00d6*/ 	.short	0x0044


	//----- nvinfo : EIATTR_SW_WAR
	.align		4
.L_295:
        /*00d8*/ 	.byte	0x04, 0x36
        /*00da*/ 	.short	(.L_297 - .L_296)
.L_296:
        /*00dc*/ 	.word	0x00000008
.L_297:


//--------------------- .nv.info._Z20compute_rhs_kernel_2PKdS0_S0_S0_S0_S0_PdS0_S0_iii --------------------------
	.section	.nv.info._Z20compute_rhs_kernel_2PKdS0_S0_S0_S0_S0_PdS0_S0_iii,"",@"SHT_CUDA_INFO"
	.sectionflags	@""
	.align	4


	//----- nvinfo : EIATTR_CUDA_API_VERSION
	.align		4
        /*0000*/ 	.byte	0x04, 0x37
        /*0002*/ 	.short	(.L_299 - .L_298)
.L_298:
        /*0004*/ 	.word	0x00000082


	//----- nvinfo : EIATTR_KPARAM_INFO
	.align		4
.L_299:
        /*0008*/ 	.byte	0x04, 0x17
        /*000a*/ 	.short	(.L_301 - .L_300)
.L_300:
        /*000c*/ 	.word	0x00000000
        /*0010*/ 	.short	0x000b
        /*0012*/ 	.short	0x0050
        /*0014*/ 	.byte	0x00, 0xf0, 0x11, 0x00


	//----- nvinfo : EIATTR_KPARAM_INFO
	.align		4
.L_301:
        /*0018*/ 	.byte	0x04, 0x17
        /*001a*/ 	.short	(.L_303 - .L_302)
.L_302:
        /*001c*/ 	.word	0x00000000
        /*0020*/ 	.short	0x000a
        /*0022*/ 	.short	0x004c
        /*0024*/ 	.byte	0x00, 0xf0, 0x11, 0x00


	//----- nvinfo : EIATTR_KPARAM_INFO
	.align		4
.L_303:
        /*0028*/ 	.byte	0x04, 0x17
        /*002a*/ 	.short	(.L_305 - .L_304)
.L_304:
        /*002c*/ 	.word	0x00000000
        /*0030*/ 	.short	0x0009
        /*0032*/ 	.short	0x0048
        /*0034*/ 	.byte	0x00, 0xf0, 0x11, 0x00


	//----- nvinfo : EIATTR_KPARAM_INFO
	.align		4
.L_305:
        /*0038*/ 	.byte	0x04, 0x17
        /*003a*/ 	.short	(.L_307 - .L_306)
.L_306:
        /*003c*/ 	.word	0x00000000
        /*0040*/ 	.short	0x0008
        /*0042*/ 	.short	0x0040
        /*0044*/ 	.byte	0x00, 0xf5, 0x21, 0x00


	//----- nvinfo : EIATTR_KPARAM_INFO
	.align		4
.L_307:
        /*0048*/ 	.byte	0x04, 0x17
        /*004a*/ 	.short	(.L_309 - .L_308)
.L_308:
        /*004c*/ 	.word	0x00000000
        /*0050*/ 	.short	0x0007
        /*0052*/ 	.short	0x0038
        /*0054*/ 	.byte	0x00, 0xf5, 0x21, 0x00


	//----- nvinfo : EIATTR_KPARAM_INFO
	.align		4
.L_309:
        /*0058*/ 	.byte	0x04, 0x17
        /*005a*/ 	.short	(.L_311 - .L_310)
.L_310:
        /*005c*/ 	.word	0x00000000
        /*0060*/ 	.short	0x0006
        /*0062*/ 	.short	0x0030
        /*0064*/ 	.byte	0x00, 0xf5, 0x21, 0x00


	//----- nvinfo : EIATTR_KPARAM_INFO
	.align		4
.L_311:
        /*0068*/ 	.byte	0x04, 0x17
        /*006a*/ 	.short	(.L_313 - .L_312)
.L_312:
        /*006c*/ 	.word	0x00000000
        /*0070*/ 	.short	0x0005
        /*0072*/ 	.short	0x0028
        /*0074*/ 	.byte	0x00, 0xf5, 0x21, 0x00


	//----- nvinfo : EIATTR_KPARAM_INFO
	.align		4
.L_313:
        /*0078*/ 	.byte	0x04, 0x17
        /*007a*/ 	.short	(.L_315 - .L_314)
.L_314:
        /*007c*/ 	.word	0x00000000
        /*0080*/ 	.short	0x0004
        /*0082*/ 	.short	0x0020
        /*0084*/ 	.byte	0x00, 0xf5, 0x21, 0x00


	//----- nvinfo : EIATTR_KPARAM_INFO
	.align		4
.L_315:
        /*0088*/ 	.byte	0x04, 0x17
        /*008a*/ 	.short	(.L_317 - .L_316)
.L_316:
        /*008c*/ 	.word	0x00000000
        /*0090*/ 	.short	0x0003
        /*0092*/ 	.short	0x0018
        /*0094*/ 	.byte	0x00, 0xf5, 0x21, 0x00


	//----- nvinfo : EIATTR_KPARAM_INFO
	.align		4
.L_317:
        /*0098*/ 	.byte	0x04, 0x17
        /*009a*/ 	.short	(.L_319 - .L_318)
.L_318:
        /*009c*/ 	.word	0x00000000
        /*00a0*/ 	.short	0x0002
        /*00a2*/ 	.short	0x0010
        /*00a4*/ 	.byte	0x00, 0xf5, 0x21, 0x00


	//----- nvinfo : EIATTR_KPARAM_INFO
	.align		4
.L_319:
        /*00a8*/ 	.byte	0x04, 0x17
        /*00aa*/ 	.short	(.L_321 - .L_320)
.L_320:
        /*00ac*/ 	.word	0x00000000
        /*00b0*/ 	.short	0x0001
        /*00b2*/ 	.short	0x0008
        /*00b4*/ 	.byte	0x00, 0xf5, 0x21, 0x00


	//----- nvinfo : EIATTR_KPARAM_INFO
	.align		4
.L_321:
        /*00b8*/ 	.byte	0x04, 0x17
        /*00ba*/ 	.short	(.L_323 - .L_322)
.L_322:
        /*00bc*/ 	.word	0x00000000
        /*00c0*/ 	.short	0x0000
        /*00c2*/ 	.short	0x0000
        /*00c4*/ 	.byte	0x00, 0xf5, 0x21, 0x00


	//----- nvinfo : EIATTR_SPARSE_MMA_MASK
	.align		4
.L_323:
        /*00c8*/ 	.byte	0x03, 0x50
        /*00ca*/ 	.short	0x0000


	//----- nvinfo : EIATTR_MAXREG_COUNT
	.align		4
        /*00cc*/ 	.byte	0x03, 0x1b
        /*00ce*/ 	.short	0x00ff


	//----- nvinfo : EIATTR_MERCURY_ISA_VERSION
	.align		4
        /*00d0*/ 	.byte	0x03, 0x5f
        /*00d2*/ 	.short	0x0101


	//----- nvinfo : EIATTR_VRC_CTA_INIT_COUNT
	.align		4
        /*00d4*/ 	.byte	0x02, 0x4a
	.zero		1
	.zero		1


	//----- nvinfo : EIATTR_EXIT_INSTR_OFFSETS
	.align		4
        /*00d8*/ 	.byte	0x04, 0x1c
        /*00da*/ 	.short	(.L_325 - .L_324)


	//   ....[0]....
.L_324:
        /*00dc*/ 	.word	0x00005400


	//----- nvinfo : EIATTR_CRS_STACK_SIZE
	.align		4
.L_325:
        /*00e0*/ 	.byte	0x04, 0x1e
        /*00e2*/ 	.short	(.L_327 - .L_326)
.L_326:
        /*00e4*/ 	.word	0x00000000


	//----- nvinfo : EIATTR_CBANK_PARAM_SIZE
	.align		4
.L_327:
        /*00e8*/ 	.byte	0x03, 0x19
        /*00ea*/ 	.short	0x0054


	//----- nvinfo : EIATTR_PARAM_CBANK
	.align		4
        /*00ec*/ 	.byte	0x04, 0x0a
        /*00ee*/ 	.short	(.L_329 - .L_328)
	.align		4
.L_328:
        /*00f0*/ 	.word	index@(.nv.constant0._Z20compute_rhs_kernel_2PKdS0_S0_S0_S0_S0_PdS0_S0_iii)
        /*00f4*/ 	.short	0x0380
        /*00f6*/ 	.short	0x0054


	//----- nvinfo : EIATTR_SW_WAR
	.align		4
.L_329:
        /*00f8*/ 	.byte	0x04, 0x36
        /*00fa*/ 	.short	(.L_331 - .L_330)
.L_330:
        /*00fc*/ 	.word	0x00000008
.L_331:


//--------------------- .nv.info._Z20compute_rhs_kernel_1PdS_S_S_S_S_S_PKdiii --------------------------
	.section	.nv.info._Z20compute_rhs_kernel_1PdS_S_S_S_S_S_PKdiii,"",@"SHT_CUDA_INFO"
	.sectionflags	@""
	.align	4


	//----- nvinfo : EIATTR_CUDA_API_VERSION
	.align		4
        /*0000*/ 	.byte	0x04, 0x37
        /*0002*/ 	.short	(.L_333 - .L_332)
.L_332:
        /*0004*/ 	.word	0x00000082


	//----- nvinfo : EIATTR_KPARAM_INFO
	.align		4
.L_333:
        /*0008*/ 	.byte	0x04, 0x17
        /*000a*/ 	.short	(.L_335 - .L_334)
.L_334:
        /*000c*/ 	.word	0x00000000
        /*0010*/ 	.short	0x000a
        /*0012*/ 	.short	0x0048
        /*0014*/ 	.byte	0x00, 0xf0, 0x11, 0x00


	//----- nvinfo : EIATTR_KPARAM_INFO
	.align		4
.L_335:
        /*0018*/ 	.byte	0x04, 0x17
        /*001a*/ 	.short	(.L_337 - .L_336)
.L_336:
        /*001c*/ 	.word	0x00000000
        /*0020*/ 	.short	0x0009
        /*0022*/ 	.short	0x0044
        /*0024*/ 	.byte	0x00, 0xf0, 0x11, 0x00


	//----- nvinfo : EIATTR_KPARAM_INFO
	.align		4
.L_337:
        /*0028*/ 	.byte	0x04, 0x17
        /*002a*/ 	.short	(.L_339 - .L_338)
.L_338:
        /*002c*/ 	.word	0x00000000
        /*0030*/ 	.short	0x0008
        /*0032*/ 	.short	0x0040
        /*0034*/ 	.byte	0x00, 0xf0, 0x11, 0x00


	//----- nvinfo : EIATTR_KPARAM_INFO
	.align		4
.L_339:
        /*0038*/ 	.byte	0x04, 0x17
        /*003a*/ 	.short	(.L_341 - .L_340)
.L_340:
        /*003c*/ 	.word	0x00000000
        /*0040*/ 	.short	0x0007
        /*0042*/ 	.short	0x0038
        /*0044*/ 	.byte	0x00, 0xf5, 0x21, 0x00


	//----- nvinfo : EIATTR_KPARAM_INFO
	.align		4
.L_341:
        /*0048*/ 	.byte	0x04, 0x17
        /*004a*/ 	.short	(.L_343 - .L_342)
.L_342:
        /*004c*/ 	.word	0x00000000
        /*0050*/ 	.short	0x0006
        /*0052*/ 	.short	0x0030
        /*0054*/ 	.byte	0x00, 0xf5, 0x21, 0x00


	//----- nvinfo : EIATTR_KPARAM_INFO
	.align		4
.L_343:
        /*0058*/ 	.byte	0x04, 0x17
        /*005a*/ 	.short	(.L_345 - .L_344)
.L_344:
        /*005c*/ 	.word	0x00000000
        /*0060*/ 	.short	0x0005
        /*0062*/ 	.short	0x0028
        /*0064*/ 	.byte	0x00, 0xf5, 0x21, 0x00


	//----- nvinfo : EIATTR_KPARAM_INFO
	.align		4
.L_345:
        /*0068*/ 	.byte	0x04, 0x17
        /*006a*/ 	.short	(.L_347 - .L_346)
.L_346:
        /*006c*/ 	.word	0x00000000
        /*0070*/ 	.short	0x0004
        /*0072*/ 	.short	0x0020
        /*0074*/ 	.byte	0x00, 0xf5, 0x21, 0x00


	//----- nvinfo : EIATTR_KPARAM_INFO
	.align		4
.L_347:
        /*0078*/ 	.byte	0x04, 0x17
        /*007a*/ 	.short	(.L_349 - .L_348)
.L_348:
        /*007c*/ 	.word	0x00000000
        /*0080*/ 	.short	0x0003
        /*0082*/ 	.short	0x0018
        /*0084*/ 	.byte	0x00, 0xf5, 0x21, 0x00


	//----- nvinfo : EIATTR_KPARAM_INFO
	.align		4
.L_349:
        /*0088*/ 	.byte	0x04, 0x17
        /*008a*/ 	.short	(.L_351 - .L_350)
.L_350:
        /*008c*/ 	.word	0x00000000
        /*0090*/ 	.short	0x0002
        /*0092*/ 	.short	0x0010
        /*0094*/ 	.byte	0x00, 0xf5, 0x21, 0x00


	//----- nvinfo : EIATTR_KPARAM_INFO
	.align		4
.L_351:
        /*0098*/ 	.byte	0x04, 0x17
        /*009a*/ 	.short	(.L_353 - .L_352)
.L_352:
        /*009c*/ 	.word	0x00000000
        /*00a0*/ 	.short	0x0001
        /*00a2*/ 	.short	0x0008
        /*00a4*/ 	.byte	0x00, 0xf5, 0x21, 0x00


	//----- nvinfo : EIATTR_KPARAM_INFO
	.align		4
.L_353:
        /*00a8*/ 	.byte	0x04, 0x17
        /*00aa*/ 	.short	(.L_355 - .L_354)
.L_354:
        /*00ac*/ 	.word	0x00000000
        /*00b0*/ 	.short	0x0000
        /*00b2*/ 	.short	0x0000
        /*00b4*/ 	.byte	0x00, 0xf5, 0x21, 0x00


	//----- nvinfo : EIATTR_SPARSE_MMA_MASK
	.align		4
.L_355:
        /*00b8*/ 	.byte	0x03, 0x50
        /*00ba*/ 	.short	0x0000


	//----- nvinfo : EIATTR_MAXREG_COUNT
	.align		4
        /*00bc*/ 	.byte	0x03, 0x1b
        /*00be*/ 	.short	0x00ff


	//----- nvinfo : EIATTR_MERCURY_ISA_VERSION
	.align		4
        /*00c0*/ 	.byte	0x03, 0x5f
        /*00c2*/ 	.short	0x0101


	//----- nvinfo : EIATTR_VRC_CTA_INIT_COUNT
	.align		4
        /*00c4*/ 	.byte	0x02, 0x4a
	.zero		1
	.zero		1


	//----- nvinfo : EIATTR_EXIT_INSTR_OFFSETS
	.align		4
        /*00c8*/ 	.byte	0x04, 0x1c
        /*00ca*/ 	.short	(.L_357 - .L_356)


	//   ....[0]....
.L_356:
        /*00cc*/ 	.word	0x000006f0


	//----- nvinfo : EIATTR_CRS_STACK_SIZE
	.align		4
.L_357:
        /*00d0*/ 	.byte	0x04, 0x1e
        /*00d2*/ 	.short	(.L_359 - .L_358)
.L_358:
        /*00d4*/ 	.word	0x00000000


	//----- nvinfo : EIATTR_CBANK_PARAM_SIZE
	.align		4
.L_359:
        /*00d8*/ 	.byte	0x03, 0x19
        /*00da*/ 	.short	0x004c


	//----- nvinfo : EIATTR_PARAM_CBANK
	.align		4
        /*00dc*/ 	.byte	0x04, 0x0a
        /*00de*/ 	.short	(.L_361 - .L_360)
	.align		4
.L_360:
        /*00e0*/ 	.word	index@(.nv.constant0._Z20compute_rhs_kernel_1PdS_S_S_S_S_S_PKdiii)
        /*00e4*/ 	.short	0x0380
        /*00e6*/ 	.short	0x004c


	//----- nvinfo : EIATTR_SW_WAR
	.align		4
.L_361:
        /*00e8*/ 	.byte	0x04, 0x36
        /*00ea*/ 	.short	(.L_363 - .L_362)
.L_362:
        /*00ec*/ 	.word	0x00000008
.L_363:


//--------------------- .nv.info._Z17initialize_kernelPdiii --------------------------
	.section	.nv.info._Z17initialize_kernelPdiii,"",@"SHT_CUDA_INFO"
	.sectionflags	@""
	.align	4


	//----- nvinfo : EIATTR_CUDA_API_VERSION
	.align		4
        /*0000*/ 	.byte	0x04, 0x37
        /*0002*/ 	.short	(.L_365 - .L_364)
.L_364:
        /*0004*/ 	.word	0x00000082


	//----- nvinfo : EIATTR_KPARAM_INFO
	.align		4
.L_365:
        /*0008*/ 	.byte	0x04, 0x17
        /*000a*/ 	.short	(.L_367 - .L_366)
.L_366:
        /*000c*/ 	.word	0x00000000
        /*0010*/ 	.short	0x0003
        /*0012*/ 	.short	0x0010
        /*0014*/ 	.byte	0x00, 0xf0, 0x11, 0x00


	//----- nvinfo : EIATTR_KPARAM_INFO
	.align		4
.L_367:
        /*0018*/ 	.byte	0x04, 0x17
        /*001a*/ 	.short	(.L_369 - .L_368)
.L_368:
        /*001c*/ 	.word	0x00000000
        /*0020*/ 	.short	0x0002
        /*0022*/ 	.short	0x000c
        /*0024*/ 	.byte	0x00, 0xf0, 0x11, 0x00


	//----- nvinfo : EIATTR_KPARAM_INFO
	.align		4
.L_369:
        /*0028*/ 	.byte	0x04, 0x17
        /*002a*/ 	.short	(.L_371 - .L_370)
.L_370:
        /*002c*/ 	.word	0x00000000
        /*0030*/ 	.short	0x0001
        /*0032*/ 	.short	0x0008
        /*0034*/ 	.byte	0x00, 0xf0, 0x11, 0x00


	//----- nvinfo : EIATTR_KPARAM_INFO
	.align		4
.L_371:
        /*0038*/ 	.byte	0x04, 0x17
        /*003a*/ 	.short	(.L_373 - .L_372)
.L_372:
        /*003c*/ 	.word	0x00000000
        /*0040*/ 	.short	0x0000
        /*0042*/ 	.short	0x0000
        /*0044*/ 	.byte	0x00, 0xf5, 0x21, 0x00


	//----- nvinfo : EIATTR_SPARSE_MMA_MASK
	.align		4
.L_373:
        /*0048*/ 	.byte	0x03, 0x50
        /*004a*/ 	.short	0x0000


	//----- nvinfo : EIATTR_MAXREG_COUNT
	.align		4
        /*004c*/ 	.byte	0x03, 0x1b
        /*004e*/ 	.short	0x00ff


	//----- nvinfo : EIATTR_MERCURY_ISA_VERSION
	.align		4
        /*0050*/ 	.byte	0x03, 0x5f
        /*0052*/ 	.short	0x0101


	//----- nvinfo : EIATTR_VRC_CTA_INIT_COUNT
	.align		4
        /*0054*/ 	.byte	0x02, 0x4a
	.zero		1
	.zero		1


	//----- nvinfo : EIATTR_EXIT_INSTR_OFFSETS
	.align		4
        /*0058*/ 	.byte	0x04, 0x1c
        /*005a*/ 	.short	(.L_375 - .L_374)


	//   ....[0]....
.L_374:
        /*005c*/ 	.word	0x00001d40


	//   ....[1]....
        /*0060*/ 	.word	0x00001da0


	//----- nvinfo : EIATTR_CRS_STACK_SIZE
	.align		4
.L_375:
        /*0064*/ 	.byte	0x04, 0x1e
        /*0066*/ 	.short	(.L_377 - .L_376)
.L_376:
        /*0068*/ 	.word	0x00000000


	//----- nvinfo : EIATTR_CBANK_PARAM_SIZE
	.align		4
.L_377:
        /*006c*/ 	.byte	0x03, 0x19
        /*006e*/ 	.short	0x0014


	//----- nvinfo : EIATTR_PARAM_CBANK
	.align		4
        /*0070*/ 	.byte	0x04, 0x0a
        /*0072*/ 	.short	(.L_379 - .L_378)
	.align		4
.L_378:
        /*0074*/ 	.word	index@(.nv.constant0._Z17initialize_kernelPdiii)
        /*0078*/ 	.short	0x0380
        /*007a*/ 	.short	0x0014


	//----- nvinfo : EIATTR_SW_WAR
	.align		4
.L_379:
        /*007c*/ 	.byte	0x04, 0x36
        /*007e*/ 	.short	(.L_381 - .L_380)
.L_380:
        /*0080*/ 	.word	0x00000008
.L_381:


//--------------------- .nv.info._Z18exact_rhs_kernel_zPdiii --------------------------
	.section	.nv.info._Z18exact_rhs_kernel_zPdiii,"",@"SHT_CUDA_INFO"
	.sectionflags	@""
	.align	4


	//----- nvinfo : EIATTR_CUDA_API_VERSION
	.align		4
        /*0000*/ 	.byte	0x04, 0x37
        /*0002*/ 	.short	(.L_383 - .L_382)
.L_382:
        /*0004*/ 	.word	0x00000082


	//----- nvinfo : EIATTR_KPARAM_INFO
	.align		4
.L_383:
        /*0008*/ 	.byte	0x04, 0x17
        /*000a*/ 	.short	(.L_385 - .L_384)
.L_384:
        /*000c*/ 	.word	0x00000000
        /*0010*/ 	.short	0x0003
        /*0012*/ 	.short	0x0010
        /*0014*/ 	.byte	0x00, 0xf0, 0x11, 0x00


	//----- nvinfo : EIATTR_KPARAM_INFO
	.align		4
.L_385:
        /*0018*/ 	.byte	0x04, 0x17
        /*001a*/ 	.short	(.L_387 - .L_386)
.L_386:
        /*001c*/ 	.word	0x00000000
        /*0020*/ 	.short	0x0002
        /*0022*/ 	.short	0x000c
        /*0024*/ 	.byte	0x00, 0xf0, 0x11, 0x00


	//----- nvinfo : EIATTR_KPARAM_INFO
	.align		4
.L_387:
        /*0028*/ 	.byte	0x04, 0x17
        /*002a*/ 	.short	(.L_389 - .L_388)
.L_388:
        /*002c*/ 	.word	0x00000000
        /*0030*/ 	.short	0x0001
        /*0032*/ 	.short	0x0008
        /*0034*/ 	.byte	0x00, 0xf0, 0x11, 0x00


	//----- nvinfo : EIATTR_KPARAM_INFO
	.align		4
.L_389:
        /*0038*/ 	.byte	0x04, 0x17
        /*003a*/ 	.short	(.L_391 - .L_390)
.L_390:
        /*003c*/ 	.word	0x00000000
        /*0040*/ 	.short	0x0000
        /*0042*/ 	.short	0x0000
        /*0044*/ 	.byte	0x00, 0xf5, 0x21, 0x00


	//----- nvinfo : EIATTR_SPARSE_MMA_MASK
	.align		4
.L_391:
        /*0048*/ 	.byte	0x03, 0x50
        /*004a*/ 	.short	0x0000


	//----- nvinfo : EIATTR_MAXREG_COUNT
	.align		4
        /*004c*/ 	.byte	0x03, 0x1b
        /*004e*/ 	.short	0x00ff


	//----- nvinfo : EIATTR_MERCURY_ISA_VERSION
	.align		4
        /*0050*/ 	.byte	0x03, 0x5f
        /*0052*/ 	.short	0x0101


	//----- nvinfo : EIATTR_VRC_CTA_INIT_COUNT
	.align		4
        /*0054*/ 	.byte	0x02, 0x4a
	.zero		1
	.zero		1


	//----- nvinfo : EIATTR_EXIT_INSTR_OFFSETS
	.align		4
        /*0058*/ 	.byte	0x04, 0x1c
        /*005a*/ 	.short	(.L_393 - .L_392)


	//   ....[0]....
.L_392:
        /*005c*/ 	.word	0x00000100


	//   ....[1]....
        /*0060*/ 	.word	0x00001250


	//   ....[2]....
        /*0064*/ 	.word	0x00002f40


	//----- nvinfo : EIATTR_CRS_STACK_SIZE
	.align		4
.L_393:
        /*0068*/ 	.byte	0x04, 0x1e
        /*006a*/ 	.short	(.L_395 - .L_394)
.L_394:
        /*006c*/ 	.word	0x00000000


	//----- nvinfo : EIATTR_CBANK_PARAM_SIZE
	.align		4
.L_395:
        /*0070*/ 	.byte	0x03, 0x19
        /*0072*/ 	.short	0x0014


	//----- nvinfo : EIATTR_PARAM_CBANK
	.align		4
        /*0074*/ 	.byte	0x04, 0x0a
        /*0076*/ 	.short	(.L_397 - .L_396)
	.align		4
.L_396:
        /*0078*/ 	.word	index@(.nv.constant0._Z18exact_rhs_kernel_zPdiii)
        /*007c*/ 	.short	0x0380
        /*007e*/ 	.short	0x0014


	//----- nvinfo : EIATTR_SW_WAR
	.align		4
.L_397:
        /*0080*/ 	.byte	0x04, 0x36
        /*0082*/ 	.short	(.L_399 - .L_398)
.L_398:
        /*0084*/ 	.word	0x00000008
.L_399:


//--------------------- .nv.info._Z18exact_rhs_kernel_yPdiii --------------------------
	.section	.nv.info._Z18exact_rhs_kernel_yPdiii,"",@"SHT_CUDA_INFO"
	.sectionflags	@""
	.align	4


	//----- nvinfo : EIATTR_CUDA_API_VERSION
	.align		4
        /*0000*/ 	.byte	0x04, 0x37
        /*0002*/ 	.short	(.L_401 - .L_400)
.L_400:
        /*0004*/ 	.word	0x00000082


	//----- nvinfo : EIATTR_KPARAM_INFO
	.align		4
.L_401:
        /*0008*/ 	.byte	0x04, 0x17
        /*000a*/ 	.short	(.L_403 - .L_402)
.L_402:
        /*000c*/ 	.word	0x00000000
        /*0010*/ 	.short	0x0003
        /*0012*/ 	.short	0x0010
        /*0014*/ 	.byte	0x00, 0xf0, 0x11, 0x00


	//----- nvinfo : EIATTR_KPARAM_INFO
	.align		4
.L_403:
        /*0018*/ 	.byte	0x04, 0x17
        /*001a*/ 	.short	(.L_405 - .L_404)
.L_404:
        /*001c*/ 	.word	0x00000000
        /*0020*/ 	.short	0x0002
        /*0022*/ 	.short	0x000c
        /*0024*/ 	.byte	0x00, 0xf0, 0x11, 0x00


	//----- nvinfo : EIATTR_KPARAM_INFO
	.align		4
.L_405:
        /*0028*/ 	.byte	0x04, 0x17
        /*002a*/ 	.short	(.L_407 - .L_406)
.L_406:
        /*002c*/ 	.word	0x00000000
        /*0030*/ 	.short	0x0001
        /*0032*/ 	.short	0x0008
        /*0034*/ 	.byte	0x00, 0xf0, 0x11, 0x00


	//----- nvinfo : EIATTR_KPARAM_INFO
	.align		4
.L_407:
        /*0038*/ 	.byte	0x04, 0x17
        /*003a*/ 	.short	(.L_409 - .L_408)
.L_408:
        /*003c*/ 	.word	0x00000000
        /*0040*/ 	.short	0x0000
        /*0042*/ 	.short	0x0000
        /*0044*/ 	.byte	0x00, 0xf5, 0x21, 0x00


	//----- nvinfo : EIATTR_SPARSE_MMA_MASK
	.align		4
.L_409:
        /*0048*/ 	.byte	0x03, 0x50
        /*004a*/ 	.short	0x0000


	//----- nvinfo : EIATTR_MAXREG_COUNT
	.align		4
        /*004c*/ 	.byte	0x03, 0x1b
        /*004e*/ 	.short	0x00ff


	//----- nvinfo : EIATTR_MERCURY_ISA_VERSION
	.align		4
        /*0050*/ 	.byte	0x03, 0x5f
        /*0052*/ 	.short	0x0101


	//----- nvinfo : EIATTR_VRC_CTA_INIT_COUNT
	.align		4
        /*0054*/ 	.byte	0x02, 0x4a
	.zero		1
	.zero		1


	//----- nvinfo : EIATTR_EXIT_INSTR_OFFSETS
	.align		4
        /*0058*/ 	.byte	0x04, 0x1c
        /*005a*/ 	.short	(.L_411 - .L_410)


	//   ....[0]....
.L_410:
        /*005c*/ 	.word	0x00000110


	//   ....[1]....
        /*0060*/ 	.word	0x000012b0


	//   ....[2]....
        /*0064*/ 	.word	0x00003b10


	//----- nvinfo : EIATTR_CRS_STACK_SIZE
	.align		4
.L_411:
        /*0068*/ 	.byte	0x04, 0x1e
        /*006a*/ 	.short	(.L_413 - .L_412)
.L_412:
        /*006c*/ 	.word	0x00000000


	//----- nvinfo : EIATTR_CBANK_PARAM_SIZE
	.align		4
.L_413:
        /*0070*/ 	.byte	0x03, 0x19
        /*0072*/ 	.short	0x0014


	//----- nvinfo : EIATTR_PARAM_CBANK
	.align		4
        /*0074*/ 	.byte	0x04, 0x0a
        /*0076*/ 	.short	(.L_415 - .L_414)
	.align		4
.L_414:
        /*0078*/ 	.word	index@(.nv.constant0._Z18exact_rhs_kernel_yPdiii)
        /*007c*/ 	.short	0x0380
        /*007e*/ 	.short	0x0014


	//----- nvinfo : EIATTR_SW_WAR
	.align		4
.L_415:
        /*0080*/ 	.byte	0x04, 0x36
        /*0082*/ 	.short	(.L_417 - .L_416)
.L_416:
        /*0084*/ 	.word	0x00000008
.L_417:


//--------------------- .nv.info._Z18exact_rhs_kernel_xPdiii --------------------------
	.section	.nv.info._Z18exact_rhs_kernel_xPdiii,"",@"SHT_CUDA_INFO"
	.sectionflags	@""
	.align	4


	//----- nvinfo : EIATTR_CUDA_API_VERSION
	.align		4
        /*0000*/ 	.byte	0x04, 0x37
        /*0002*/ 	.short	(.L_419 - .L_418)
.L_418:
        /*0004*/ 	.word	0x00000082


	//----- nvinfo : EIATTR_KPARAM_INFO
	.align		4
.L_419:
        /*0008*/ 	.byte	0x04, 0x17
        /*000a*/ 	.short	(.L_421 - .L_420)
.L_420:
        /*000c*/ 	.word	0x00000000
        /*0010*/ 	.short	0x0003
        /*0012*/ 	.short	0x0010
        /*0014*/ 	.byte	0x00, 0xf0, 0x11, 0x00


	//----- nvinfo : EIATTR_KPARAM_INFO
	.align		4
.L_421:
        /*0018*/ 	.byte	0x04, 0x17
        /*001a*/ 	.short	(.L_423 - .L_422)
.L_422:
        /*001c*/ 	.word	0x00000000
        /*0020*/ 	.short	0x0002
        /*0022*/ 	.short	0x000c
        /*0024*/ 	.byte	0x00, 0xf0, 0x11, 0x00


	//----- nvinfo : EIATTR_KPARAM_INFO
	.align		4
.L_423:
        /*0028*/ 	.byte	0x04, 0x17
        /*002a*/ 	.short	(.L_425 - .L_424)
.L_424:
        /*002c*/ 	.word	0x00000000
        /*0030*/ 	.short	0x0001
        /*0032*/ 	.short	0x0008
        /*0034*/ 	.byte	0x00, 0xf0, 0x11, 0x00


	//----- nvinfo : EIATTR_KPARAM_INFO
	.align		4
.L_425:
        /*0038*/ 	.byte	0x04, 0x17
        /*003a*/ 	.short	(.L_427 - .L_426)
.L_426:
        /*003c*/ 	.word	0x00000000
        /*0040*/ 	.short	0x0000
        /*0042*/ 	.short	0x0000
        /*0044*/ 	.byte	0x00, 0xf5, 0x21, 0x00


	//----- nvinfo : EIATTR_SPARSE_MMA_MASK
	.align		4
.L_427:
        /*0048*/ 	.byte	0x03, 0x50
        /*004a*/ 	.short	0x0000


	//----- nvinfo : EIATTR_MAXREG_COUNT
	.align		4
        /*004c*/ 	.byte	0x03, 0x1b
        /*004e*/ 	.short	0x00ff


	//----- nvinfo : EIATTR_MERCURY_ISA_VERSION
	.align		4
        /*0050*/ 	.byte	0x03, 0x5f
        /*0052*/ 	.short	0x0101


	//----- nvinfo : EIATTR_VRC_CTA_INIT_COUNT
	.align		4
        /*0054*/ 	.byte	0x02, 0x4a
	.zero		1
	.zero		1


	//----- nvinfo : EIATTR_EXIT_INSTR_OFFSETS
	.align		4
        /*0058*/ 	.byte	0x04, 0x1c
        /*005a*/ 	.short	(.L_429 - .L_428)


	//   ....[0]....
.L_428:
        /*005c*/ 	.word	0x00000110


	//   ....[1]....
        /*0060*/ 	.word	0x00001490


	//   ....[2]....
        /*0064*/ 	.word	0x000032a0


	//----- nvinfo : EIATTR_CRS_STACK_SIZE
	.align		4
.L_429:
        /*0068*/ 	.byte	0x04, 0x1e
        /*006a*/ 	.short	(.L_431 - .L_430)
.L_430:
        /*006c*/ 	.word	0x00000000


	//----- nvinfo : EIATTR_CBANK_PARAM_SIZE
	.align		4
.L_431:
        /*0070*/ 	.byte	0x03, 0x19
        /*0072*/ 	.short	0x0014


	//----- nvinfo : EIATTR_PARAM_CBANK
	.align		4
        /*0074*/ 	.byte	0x04, 0x0a
        /*0076*/ 	.short	(.L_433 - .L_432)
	.align		4
.L_432:
        /*0078*/ 	.word	index@(.nv.constant0._Z18exact_rhs_kernel_xPdiii)
        /*007c*/ 	.short	0x0380
        /*007e*/ 	.short	0x0014


	//----- nvinfo : EIATTR_SW_WAR
	.align		4
.L_433:
        /*0080*/ 	.byte	0x04, 0x36
        /*0082*/ 	.short	(.L_435 - .L_434)
.L_434:
        /*0084*/ 	.word	0x00000008
.L_435:


//--------------------- .nv.info._Z21exact_rhs_kernel_initPdiii --------------------------
	.section	.nv.info._Z21exact_rhs_kernel_initPdiii,"",@"SHT_CUDA_INFO"
	.sectionflags	@""
	.align	4


	//----- nvinfo : EIATTR_CUDA_API_VERSION
	.align		4
        /*0000*/ 	.byte	0x04, 0x37
        /*0002*/ 	.short	(.L_437 - .L_436)
.L_436:
        /*0004*/ 	.word	0x00000082


	//----- nvinfo : EIATTR_KPARAM_INFO
	.align		4
.L_437:
        /*0008*/ 	.byte	0x04, 0x17
        /*000a*/ 	.short	(.L_439 - .L_438)
.L_438:
        /*000c*/ 	.word	0x00000000
        /*0010*/ 	.short	0x0003
        /*0012*/ 	.short	0x0010
        /*0014*/ 	.byte	0x00, 0xf0, 0x11, 0x00


	//----- nvinfo : EIATTR_KPARAM_INFO
	.align		4
.L_439:
        /*0018*/ 	.byte	0x04, 0x17
        /*001a*/ 	.short	(.L_441 - .L_440)
.L_440:
        /*001c*/ 	.word	0x00000000
        /*0020*/ 	.short	0x0002
        /*0022*/ 	.short	0x000c
        /*0024*/ 	.byte	0x00, 0xf0, 0x11, 0x00


	//----- nvinfo : EIATTR_KPARAM_INFO
	.align		4
.L_441:
        /*0028*/ 	.byte	0x04, 0x17
        /*002a*/ 	.short	(.L_443 - .L_442)
.L_442:
        /*002c*/ 	.word	0x00000000
        /*0030*/ 	.short	0x0001
        /*0032*/ 	.short	0x0008
        /*0034*/ 	.byte	0x00, 0xf0, 0x11, 0x00


	//----- nvinfo : EIATTR_KPARAM_INFO
	.align		4
.L_443:
        /*0038*/ 	.byte	0x04, 0x17
        /*003a*/ 	.short	(.L_445 - .L_444)
.L_444:
        /*003c*/ 	.word	0x00000000
        /*0040*/ 	.short	0x0000
        /*0042*/ 	.short	0x0000
        /*0044*/ 	.byte	0x00, 0xf5, 0x21, 0x00


	//----- nvinfo : EIATTR_SPARSE_MMA_MASK
	.align		4
.L_445:
        /*0048*/ 	.byte	0x03, 0x50
        /*004a*/ 	.short	0x0000


	//----- nvinfo : EIATTR_MAXREG_COUNT
	.align		4
        /*004c*/ 	.byte	0x03, 0x1b
        /*004e*/ 	.short	0x00ff


	//----- nvinfo : EIATTR_MERCURY_ISA_VERSION
	.align		4
        /*0050*/ 	.byte	0x03, 0x5f
        /*0052*/ 	.short	0x0101


	//----- nvinfo : EIATTR_VRC_CTA_INIT_COUNT
	.align		4
        /*0054*/ 	.byte	0x02, 0x4a
	.zero		1
	.zero		1


	//----- nvinfo : EIATTR_EXIT_INSTR_OFFSETS
	.align		4
        /*0058*/ 	.byte	0x04, 0x1c
        /*005a*/ 	.short	(.L_447 - .L_446)


	//   ....[0]....
.L_446:
        /*005c*/ 	.word	0x00000200


	//----- nvinfo : EIATTR_CBANK_PARAM_SIZE
	.align		4
.L_447:
        /*0060*/ 	.byte	0x03, 0x19
        /*0062*/ 	.short	0x0014


	//----- nvinfo : EIATTR_PARAM_CBANK
	.align		4
        /*0064*/ 	.byte	0x04, 0x0a
        /*0066*/ 	.short	(.L_449 - .L_448)
	.align		4
.L_448:
        /*0068*/ 	.word	index@(.nv.constant0._Z21exact_rhs_kernel_initPdiii)
        /*006c*/ 	.short	0x0380
        /*006e*/ 	.short	0x0014


	//----- nvinfo : EIATTR_SW_WAR
	.align		4
.L_449:
        /*0070*/ 	.byte	0x04, 0x36
        /*0072*/ 	.short	(.L_451 - .L_450)
.L_450:
        /*0074*/ 	.word	0x00000008
.L_451:


//--------------------- .nv.callgraph             --------------------------
	.section	.nv.callgraph,"",@"SHT_CUDA_CALLGRAPH"
	.align	4
	.sectionentsize	8
	.align		4
        /*0000*/ 	.word	0x00000000
	.align		4
        /*0004*/ 	.word	0xffffffff
	.align		4
        /*0008*/ 	.word	0x00000000
	.align		4
        /*000c*/ 	.word	0xfffffffe
	.align		4
        /*0010*/ 	.word	0x00000000
	.align		4
        /*0014*/ 	.word	0xfffffffd
	.align		4
        /*0018*/ 	.word	0x00000000
	.align		4
        /*001c*/ 	.word	0xfffffffc


//--------------------- .nv.constant3             --------------------------
	.section	.nv.constant3,"a",@progbits
	.align	8
.nv.constant3:
	.type		tx1,@object
	.size		tx1,(tx2 - tx1)
tx1:
	.zero		8
	.type		tx2,@object
	.size		tx2,(tx3 - tx2)
tx2:
	.zero		8
	.type		tx3,@object
	.size		tx3,(ty1 - tx3)
tx3:
	.zero		8
	.type		ty1,@object
	.size		ty1,(ty2 - ty1)
ty1:
	.zero		8
	.type		ty2,@object
	.size		ty2,(ty3 - ty2)
ty2:
	.zero		8
	.type		ty3,@object
	.size		ty3,(tz1 - ty3)
ty3:
	.zero		8
	.type		tz1,@object
	.size		tz1,(tz2 - tz1)
tz1:
	.zero		8
	.type		tz2,@object
	.size		tz2,(tz3 - tz2)
tz2:
	.zero		8
	.type		tz3,@object
	.size		tz3,(bt - tz3)
tz3:
	.zero		8
	.type		bt,@object
	.size		bt,(dt - bt)
bt:
	.zero		8
	.type		dt,@object
	.size		dt,(dtdssp - dt)
dt:
	.zero		8
	.type		dtdssp,@object
	.size		dtdssp,(dnxm1 - dtdssp)
dtdssp:
	.zero		8
	.type		dnxm1,@object
	.size		dnxm1,(dnym1 - dnxm1)
dnxm1:
	.zero		8
	.type		dnym1,@object
	.size		dnym1,(dnzm1 - dnym1)
dnym1:
	.zero		8
	.type		dnzm1,@object
	.size		dnzm1,(dttx1 - dnzm1)
dnzm1:
	.zero		8
	.type		dttx1,@object
	.size		dttx1,(dttx2 - dttx1)
dttx1:
	.zero		8
	.type		dttx2,@object
	.size		dttx2,(dtty1 - dttx2)
dttx2:
	.zero		8
	.type		dtty1,@object
	.size		dtty1,(dtty2 - dtty1)
dtty1:
	.zero		8
	.type		dtty2,@object
	.size		dtty2,(dttz1 - dtty2)
dtty2:
	.zero		8
	.type		dttz1,@object
	.size		dttz1,(dttz2 - dttz1)
dttz1:
	.zero		8
	.type		dttz2,@object
	.size		dttz2,(c2dttx1 - dttz2)
dttz2:
	.zero		8
	.type		c2dttx1,@object
	.size		c2dttx1,(c2dtty1 - c2dttx1)
c2dttx1:
	.zero		8
	.type		c2dtty1,@object
	.size		c2dtty1,(c2dttz1 - c2dtty1)
c2dtty1:
	.zero		8
	.type		c2dttz1,@object
	.size		c2dttz1,(comz1 - c2dttz1)
c2dttz1:
	.zero		8
	.type		comz1,@object
	.size		comz1,(comz4 - comz1)
comz1:
	.zero		8
	.type		comz4,@object
	.size		comz4,(comz5 - comz4)
comz4:
	.zero		8
	.type		comz5,@object
	.size		comz5,(comz6 - comz5)
comz5:
	.zero		8
	.type		comz6,@object
	.size		comz6,(c3c4tx3 - comz6)
comz6:
	.zero		8
	.type		c3c4tx3,@object
	.size		c3c4tx3,(c3c4ty3 - c3c4tx3)
c3c4tx3:
	.zero		8
	.type		c3c4ty3,@object
	.size		c3c4ty3,(c3c4tz3 - c3c4ty3)
c3c4ty3:
	.zero		8
	.type		c3c4tz3,@object
	.size		c3c4tz3,(xxcon1 - c3c4tz3)
c3c4tz3:
	.zero		8
	.type		xxcon1,@object
	.size		xxcon1,(xxcon2 - xxcon1)
xxcon1:
	.zero		8
	.type		xxcon2,@object
	.size		xxcon2,(xxcon3 - xxcon2)
xxcon2:
	.zero		8
	.type		xxcon3,@object
	.size		xxcon3,(xxcon4 - xxcon3)
xxcon3:
	.zero		8
	.type		xxcon4,@object
	.size		xxcon4,(xxcon5 - xxcon4)
xxcon4:
	.zero		8
	.type		xxcon5,@object
	.size		xxcon5,(dx1tx1 - xxcon5)
xxcon5:
	.zero		8
	.type		dx1tx1,@object
	.size		dx1tx1,(dx2tx1 - dx1tx1)
dx1tx1:
	.zero		8
	.type		dx2tx1,@object
	.size		dx2tx1,(dx3tx1 - dx2tx1)
dx2tx1:
	.zero		8
	.type		dx3tx1,@object
	.size		dx3tx1,(dx4tx1 - dx3tx1)
dx3tx1:
	.zero		8
	.type		dx4tx1,@object
	.size		dx4tx1,(dx5tx1 - dx4tx1)
dx4tx1:
	.zero		8
	.type		dx5tx1,@object
	.size		dx5tx1,(yycon1 - dx5tx1)
dx5tx1:
	.zero		8
	.type		yycon1,@object
	.size		yycon1,(yycon2 - yycon1)
yycon1:
	.zero		8
	.type		yycon2,@object
	.size		yycon2,(yycon3 - yycon2)
yycon2:
	.zero		8
	.type		yycon3,@object
	.size		yycon3,(yycon4 - yycon3)
yycon3:
	.zero		8
	.type		yycon4,@object
	.size		yycon4,(yycon5 - yycon4)
yycon4:
	.zero		8
	.type		yycon5,@object
	.size		yycon5,(dy1ty1 - yycon5)
yycon5:
	.zero		8
	.type		dy1ty1,@object
	.size		dy1ty1,(dy2ty1 - dy1ty1)
dy1ty1:
	.zero		8
	.type		dy2ty1,@object
	.size		dy2ty1,(dy3ty1 - dy2ty1)
dy2ty1:
	.zero		8
	.type		dy3ty1,@object
	.size		dy3ty1,(dy4ty1 - dy3ty1)
dy3ty1:
	.zero		8
	.type		dy4ty1,@object
	.size		dy4ty1,(dy5ty1 - dy4ty1)
dy4ty1:
	.zero		8
	.type		dy5ty1,@object
	.size		dy5ty1,(zzcon1 - dy5ty1)
dy5ty1:
	.zero		8
	.type		zzcon1,@object
	.size		zzcon1,(zzcon2 - zzcon1)
zzcon1:
	.zero		8
	.type		zzcon2,@object
	.size		zzcon2,(zzcon3 - zzcon2)
zzcon2:
	.zero		8
	.type		zzcon3,@object
	.size		zzcon3,(zzcon4 - zzcon3)
zzcon3:
	.zero		8
	.type		zzcon4,@object
	.size		zzcon4,(zzcon5 - zzcon4)
zzcon4:
	.zero		8
	.type		zzcon5,@object
	.size		zzcon5,(dz1tz1 - zzcon5)
zzcon5:
	.zero		8
	.type		dz1tz1,@object
	.size		dz1tz1,(dz2tz1 - dz1tz1)
dz1tz1:
	.zero		8
	.type		dz2tz1,@object
	.size		dz2tz1,(dz3tz1 - dz2tz1)
dz2tz1:
	.zero		8
	.type		dz3tz1,@object
	.size		dz3tz1,(dz4tz1 - dz3tz1)
dz3tz1:
	.zero		8
	.type		dz4tz1,@object
	.size		dz4tz1,(dz5tz1 - dz4tz1)
dz4tz1:
	.zero		8
	.type		dz5tz1,@object
	.size		dz5tz1,(ce - dz5tz1)
dz5tz1:
	.zero		8
	.type		ce,@object
	.size		ce,(.L_61 - ce)
ce:
	.zero		520
.L_61:


//--------------------- .text._Z10add_kernelPdPKdiii --------------------------
	.section	.text._Z10add_kernelPdPKdiii,"ax",@progbits
	.align	128
.text._Z10add_kernelPdPKdiii:
        .type           _Z10add_kernelPdPKdiii,@function
        .size           _Z10add_kernelPdPKdiii,(.L_x_225 - _Z10add_kernelPdPKdiii)
        .other          _Z10add_kernelPdPKdiii,@"STO_CUDA_ENTRY STV_DEFAULT"
_Z10add_kernelPdPKdiii:
[----:B------:R-:W-:Y:S01]  /*0000*/  LDC R1, c[0x0][0x37c] ;  /* 0x0000df00ff017b82 */ /* 0x000fe20000000800 */
[----:B------:R-:W0:Y:S07]  /*0010*/  S2R R6, SR_TID.Y ;  /* 0x0000000000067919 */ /* 0x000e2e0000002200 */
[----:B------:R-:W0:Y:S01]  /*0020*/  S2UR UR5, SR_CTAID.Y ;  /* 0x00000000000579c3 */ /* 0x000e220000002600 */
[----:B------:R-:W1:Y:S01]  /*0030*/  LDCU.64 UR6, c[0x0][0x380] ;  /* 0x00007000ff0677ac */ /* 0x000e620008000a00 */
[----:B------:R-:W2:Y:S06]  /*0040*/  S2R R8, SR_TID.X ;  /* 0x0000000000087919 */ /* 0x000eac0000002100 */
[----:B------:R-:W0:Y:S08]  /*0050*/  LDC R3, c[0x0][0x398] ;  /* 0x0000e600ff037b82 */ /* 0x000e300000000800 */
[----:B------:R-:W3:Y:S08]  /*0060*/  S2UR UR4, SR_CTAID.X ;  /* 0x00000000000479c3 */ /* 0x000ef00000002500 */
[----:B------:R-:W4:Y:S01]  /*0070*/  LDC.64 R10, c[0x0][0x390] ;  /* 0x0000e400ff0a7b82 */ /* 0x000f220000000a00 */
[----:B0-----:R-:W-:-:S07]  /*0080*/  IMAD R0, R6, R3, UR5 ;  /* 0x0000000506007e24 */ /* 0x001fce000f8e0203 */
[----:B------:R-:W0:Y:S01]  /*0090*/  LDC.64 R2, c[0x0][0x388] ;  /* 0x0000e200ff027b82 */ /* 0x000e220000000a00 */
[----:B---3--:R-:W-:Y:S01]  /*00a0*/  UIADD3 UR4, UPT, UPT, UR4, 0x1, URZ ;  /* 0x0000000104047890 */ /* 0x008fe2000fffe0ff */
[--C-:B----4-:R-:W-:Y:S02]  /*00b0*/  IMAD R4, R0, R11, R11.reuse ;  /* 0x0000000b00047224 */ /* 0x110fe400078e020b */
[----:B------:R-:W-:-:S03]  /*00c0*/  IMAD R0, R11, UR5, R11 ;  /* 0x000000050b007c24 */ /* 0x000fc6000f8e020b */
[----:B------:R-:W-:Y:S02]  /*00d0*/  IADD3 R7, PT, PT, R4, UR4, RZ ;  /* 0x0000000404077c10 */ /* 0x000fe4000fffe0ff */
[----:B------:R-:W-:-:S03]  /*00e0*/  IADD3 R5, PT, PT, R0, UR4, RZ ;  /* 0x0000000400057c10 */ /* 0x000fc6000fffe0ff */
[----:B------:R-:W3:Y:S01]  /*00f0*/  LDCU.64 UR4, c[0x0][0x358] ;  /* 0x00006b00ff0477ac */ /* 0x000ee20008000a00 */
[-C--:B------:R-:W-:Y:S02]  /*0100*/  IMAD R7, R7, R10.reuse, RZ ;  /* 0x0000000a07077224 */ /* 0x080fe400078e02ff */
[----:B--2---:R-:W-:-:S03]  /*0110*/  IMAD R5, R5, R10, R8 ;  /* 0x0000000a05057224 */ /* 0x004fc600078e0208 */
[----:B------:R-:W-:Y:S01]  /*0120*/  IADD3 R8, P0, PT, R7, R8, RZ ;  /* 0x0000000807087210 */ /* 0x000fe20007f1e0ff */
[----:B------:R-:W-:-:S03]  /*0130*/  IMAD R5, R5, 0x5, R6 ;  /* 0x0000000505057824 */ /* 0x000fc600078e0206 */
[----:B------:R-:W-:Y:S02]  /*0140*/  LEA.HI.X.SX32 R7, R7, RZ, 0x1, P0 ;  /* 0x000000ff07077211 */ /* 0x000fe400000f0eff */
[----:B------:R-:W-:Y:S02]  /*0150*/  IADD3 R5, PT, PT, R5, 0x5, RZ ;  /* 0x0000000505057810 */ /* 0x000fe40007ffe0ff */
[----:B-1----:R-:W-:-:S03]  /*0160*/  LEA R4, P0, R8, UR6, 0x3 ;  /* 0x0000000608047c11 */ /* 0x002fc6000f8018ff */
[----:B0-----:R-:W-:Y:S01]  /*0170*/  IMAD.WIDE R2, R5, 0x8, R2 ;  /* 0x0000000805027825 */ /* 0x001fe200078e0202 */
[----:B------:R-:W-:-:S05]  /*0180*/  LEA.HI.X R5, R8, UR7, R7, 0x3, P0 ;  /* 0x0000000708057c11 */ /* 0x000fca00080f1c07 */
[----:B---3--:R-:W2:Y:S04]  /*0190*/  LDG.E.64 R2, desc[UR4][R2.64] ;  /* 0x0000000402027981 */ /* 0x008ea8000c1e1b00 */
[----:B------:R-:W2:Y:S02]  /*01a0*/  LDG.E.64 R6, desc[UR4][R4.64+0x8] ;  /* 0x0000080404067981 */ /* 0x000ea4000c1e1b00 */
[----:B--2---:R-:W-:-:S07]  /*01b0*/  DADD R6, R2, R6 ;  /* 0x0000000002067229 */ /* 0x004fce0000000006 */
[----:B------:R-:W-:Y:S01]  /*01c0*/  STG.E.64 desc[UR4][R4.64+0x8], R6 ;  /* 0x0000080604007986 */ /* 0x000fe2000c101b04 */
[----:B------:R-:W-:Y:S05]  /*01d0*/  EXIT ;  /* 0x000000000000794d */ /* 0x000fea0003800000 */
.L_x_0:
[----:B------:R-:W-:-:S00]  /*01e0*/  BRA `(.L_x_0) ;  /* 0xfffffffc00fc7947 */ /* 0x000fc0000383ffff */
[----:B------:R-:W-:-:S00]  /*01f0*/  NOP ;  /* 0x0000000000007918 */ /* 0x000fc00000000000 */
        /* <DEDUP_REMOVED lines=8> */
.L_x_225:


//--------------------- .text._Z14z_solve_kernelPKdS0_S0_S0_S0_S0_S0_PdS1_S1_iii --------------------------
	.section	.text._Z14z_solve_kernelPKdS0_S0_S0_S0_S0_S0_PdS1_S1_iii,"ax",@progbits
	.align	128
.text._Z14z_solve_kernelPKdS0_S0_S0_S0_S0_S0_PdS1_S1_iii:
        .type           _Z14z_solve_kernelPKdS0_S0_S0_S0_S0_S0_PdS1_S1_iii,@function
        .size           _Z14z_solve_kernelPKdS0_S0_S0_S0_S0_S0_PdS1_S1_iii,(.L_x_226 - _Z14z_solve_kernelPKdS0_S0_S0_S0_S0_S0_PdS1_S1_iii)
        .other          _Z14z_solve_kernelPKdS0_S0_S0_S0_S0_S0_PdS1_S1_iii,@"STO_CUDA_ENTRY STV_DEFAULT"
_Z14z_solve_kernelPKdS0_S0_S0_S0_S0_S0_PdS1_S1_iii:
[----:B------:R-:W-:Y:S01]  /*0000*/  LDC R1, c[0x0][0x37c] ;  /* 0x0000df00ff017b82 */ /* 0x000fe20000000800 */
[----:B------:R-:W0:Y:S07]  /*0010*/  S2R R3, SR_TID.Y ;  /* 0x0000000000037919 */ /* 0x000e2e0000002200 */
[----:B------:R-:W1:Y:S01]  /*0020*/  S2UR UR15, SR_CTAID.X ;  /* 0x00000000000f79c3 */ /* 0x000e620000002500 */
[----:B------:R-:W1:Y:S01]  /*0030*/  LDCU UR4, c[0x0][0x360] ;  /* 0x00006c00ff0477ac */ /* 0x000e620008000800 */
[----:B------:R-:W2:Y:S01]  /*0040*/  S2R R5, SR_TID.X ;  /* 0x0000000000057919 */ /* 0x000ea20000002100 */
[----:B------:R-:W3:Y:S05]  /*0050*/  LDCU.64 UR8, c[0x0][0x3d0] ;  /* 0x00007a00ff0877ac */ /* 0x000eea0008000a00 */
[----:B------:R-:W0:Y:S08]  /*0060*/  S2UR UR5, SR_CTAID.Y ;  /* 0x00000000000579c3 */ /* 0x000e300000002600 */
[----:B------:R-:W0:Y:S01]  /*0070*/  LDC R2, c[0x0][0x364] ;  /* 0x0000d900ff027b82 */ /* 0x000e220000000800 */
[----:B-1----:R-:W-:-:S02]  /*0080*/  UIMAD UR15, UR15, UR4, URZ ;  /* 0x000000040f0f72a4 */ /* 0x002fc4000f8e02ff */
[----:B---3--:R-:W-:Y:S01]  /*0090*/  UIADD3 UR4, UPT, UPT, UR9, -0x1, URZ ;  /* 0xffffffff09047890 */ /* 0x008fe2000fffe0ff */
[----:B0-----:R-:W-:Y:S01]  /*00a0*/  IMAD R2, R2, UR5, R3 ;  /* 0x0000000502027c24 */ /* 0x001fe2000f8e0203 */
[----:B------:R-:W-:Y:S02]  /*00b0*/  UIADD3 UR5, UPT, UPT, UR8, -0x1, URZ ;  /* 0xffffffff08057890 */ /* 0x000fe4000fffe0ff */
[----:B--2---:R-:W-:Y:S01]  /*00c0*/  IADD3 R3, PT, PT, R5, UR15, RZ ;  /* 0x0000000f05037c10 */ /* 0x004fe2000fffe0ff */
[----:B------:R-:W-:-:S03]  /*00d0*/  VIADD R16, R2, 0x1 ;  /* 0x0000000102107836 */ /* 0x000fc60000000000 */
[----:B------:R-:W-:Y:S02]  /*00e0*/  IADD3 R0, PT, PT, R3, 0x1, RZ ;  /* 0x0000000103007810 */ /* 0x000fe40007ffe0ff */
[----:B------:R-:W-:-:S04]  /*00f0*/  ISETP.GE.AND P0, PT, R16, UR5, PT ;  /* 0x0000000510007c0c */ /* 0x000fc8000bf06270 */
[----:B------:R-:W-:-:S13]  /*0100*/  ISETP.GE.OR P0, PT, R0, UR4, P0 ;  /* 0x0000000400007c0c */ /* 0x000fda0008706670 */
[----:B------:R-:W-:Y:S05]  /*0110*/  @P0 EXIT ;  /* 0x000000000000094d */ /* 0x000fea0003800000 */
[----:B------:R-:W0:Y:S01]  /*0120*/  LDCU UR32, c[0x0][0x3d8] ;  /* 0x00007b00ff2077ac */ /* 0x000e220008000800 */
[----:B------:R-:W1:Y:S01]  /*0130*/  LDC.64 R48, c[0x0][0x3c0] ;  /* 0x0000f000ff307b82 */ /* 0x000e620000000a00 */
[C---:B------:R-:W-:Y:S02]  /*0140*/  IMAD R7, R0.reuse, UR8, RZ ;  /* 0x0000000800077c24 */ /* 0x040fe4000f8e02ff */
[----:B------:R-:W-:Y:S01]  /*0150*/  HFMA2 R32, -RZ, RZ, 0, 0 ;  /* 0x00000000ff207431 */ /* 0x000fe200000001ff */
[----:B------:R-:W-:Y:S02]  /*0160*/  UIADD3 UR21, UPT, UPT, UR9, -0x2, URZ ;  /* 0xfffffffe09157890 */ /* 0x000fe4000fffe0ff */
[----:B------:R-:W-:Y:S01]  /*0170*/  VIADD R13, R0, UR9 ;  /* 0x00000009000d7c36 */ /* 0x000fe20008000000 */
[----:B------:R-:W2:Y:S01]  /*0180*/  LDCU.64 UR18, c[0x0][0x358] ;  /* 0x00006b00ff1277ac */ /* 0x000ea20008000a00 */
[----:B------:R-:W-:Y:S01]  /*0190*/  IMAD.MOV.U32 R33, RZ, RZ, 0x3ff00000 ;  /* 0x3ff00000ff217424 */ /* 0x000fe200078e00ff */
[----:B------:R-:W3:Y:S01]  /*01a0*/  LDC.64 R22, c[0x0][0x380] ;  /* 0x0000e000ff167b82 */ /* 0x000ee20000000a00 */
[----:B------:R-:W-:Y:S01]  /*01b0*/  IMAD.U32 R4, RZ, RZ, UR21 ;  /* 0x00000015ff047e24 */ /* 0x000fe2000f8e00ff */
[----:B------:R-:W-:Y:S01]  /*01c0*/  UIADD3 UR20, UPT, UPT, UR8, -0x2, URZ ;  /* 0xfffffffe08147890 */ /* 0x000fe2000fffe0ff */
[----:B------:R-:W-:Y:S01]  /*01d0*/  MOV R6, UR21 ;  /* 0x0000001500067c02 */ /* 0x000fe20008000f00 */
[----:B------:R-:W-:Y:S01]  /*01e0*/  IMAD.U32 R8, RZ, RZ, UR21 ;  /* 0x00000015ff087e24 */ /* 0x000fe2000f8e00ff */
[----:B------:R-:W-:-:S03]  /*01f0*/  MOV R0, UR21 ;  /* 0x0000001500007c02 */ /* 0x000fc60008000f00 */
[----:B------:R-:W4:Y:S01]  /*0200*/  LDC.64 R24, c[0x0][0x398] ;  /* 0x0000e600ff187b82 */ /* 0x000f220000000a00 */
[----:B0-----:R-:W-:Y:S01]  /*0210*/  USHF.L.U32 UR22, UR32, 0x2, URZ ;  /* 0x0000000220167899 */ /* 0x001fe200080006ff */
[----:B------:R-:W-:Y:S01]  /*0220*/  IADD3 R21, PT, PT, R13, UR9, RZ ;  /* 0x000000090d157c10 */ /* 0x000fe2000fffe0ff */
[----:B------:R-:W-:Y:S02]  /*0230*/  UIMAD UR14, UR32, 0x5, URZ ;  /* 0x00000005200e78a4 */ /* 0x000fe4000f8e02ff */
[----:B------:R-:W-:Y:S02]  /*0240*/  UIMAD UR17, UR32, 0x6, URZ ;  /* 0x00000006201178a4 */ /* 0x000fe4000f8e02ff */
[--C-:B------:R-:W-:Y:S01]  /*0250*/  IMAD R15, R4, UR22, R3.reuse ;  /* 0x00000016040f7c24 */ /* 0x100fe2000f8e0203 */
[----:B------:R-:W-:Y:S01]  /*0260*/  UIMAD UR16, UR32, 0x7, URZ ;  /* 0x00000007201078a4 */ /* 0x000fe2000f8e02ff */
[----:B------:R-:W-:Y:S01]  /*0270*/  IMAD R9, R6, UR14, R3 ;  /* 0x0000000e06097c24 */ /* 0x000fe2000f8e0203 */
[----:B------:R-:W-:Y:S01]  /*0280*/  UMOV UR4, 0x9999999a ;  /* 0x9999999a00047882 */ /* 0x000fe20000000000 */
[----:B------:R-:W-:Y:S01]  /*0290*/  IMAD R11, R15, UR20, R2 ;  /* 0x000000140f0b7c24 */ /* 0x000fe2000f8e0202 */
[----:B------:R-:W-:Y:S01]  /*02a0*/  UMOV UR5, 0x3fb99999 ;  /* 0x3fb9999900057882 */ /* 0x000fe20000000000 */
[----:B------:R-:W-:Y:S01]  /*02b0*/  IMAD R4, R13, UR8, R16 ;  /* 0x000000080d047c24 */ /* 0x000fe2000f8e0210 */
[----:B------:R-:W-:Y:S01]  /*02c0*/  UMOV UR6, 0x55555555 ;  /* 0x5555555500067882 */ /* 0x000fe20000000000 */
[----:B-1----:R-:W-:Y:S01]  /*02d0*/  IMAD.WIDE R10, R11, 0x8, R48 ;  /* 0x000000080b0a7825 */ /* 0x002fe200078e0230 */
[----:B------:R-:W-:Y:S01]  /*02e0*/  UMOV UR7, 0x3ff55555 ;  /* 0x3ff5555500077882 */ /* 0x000fe20000000000 */
[----:B------:R-:W-:Y:S01]  /*02f0*/  UMOV UR10, 0xf5c28f5b ;  /* 0xf5c28f5b000a7882 */ /* 0x000fe20000000000 */
[----:B------:R-:W-:Y:S01]  /*0300*/  UMOV UR11, 0x3fff5c28 ;  /* 0x3fff5c28000b7882 */ /* 0x000fe20000000000 */
[----:B------:R-:W-:Y:S01]  /*0310*/  IMAD R19, R9, UR20, R2 ;  /* 0x0000001409137c24 */ /* 0x000fe2000f8e0202 */
[----:B--2---:R0:W-:Y:S01]  /*0320*/  STG.E.64 desc[UR18][R10.64], RZ ;  /* 0x000000ff0a007986 */ /* 0x0041e2000c101b12 */
[----:B------:R-:W-:Y:S01]  /*0330*/  IMAD R13, R0, UR17, R3 ;  /* 0x00000011000d7c24 */ /* 0x000fe2000f8e0203 */
[----:B------:R-:W1:Y:S01]  /*0340*/  LDCU.128 UR24, c[0x3][0xc0] ;  /* 0x00c01800ff1877ac */ /* 0x000e620008000c00 */
[----:B------:R-:W-:-:S02]  /*0350*/  IMAD R17, R8, UR22, R15 ;  /* 0x0000001608117c24 */ /* 0x000fc4000f8e020f */
[----:B------:R-:W-:-:S04]  /*0360*/  IMAD.WIDE R18, R19, 0x8, R48 ;  /* 0x0000000813127825 */ /* 0x000fc800078e0230 */
[--C-:B------:R-:W-:Y:S01]  /*0370*/  IMAD R37, R13, UR20, R2.reuse ;  /* 0x000000140d257c24 */ /* 0x100fe2000f8e0202 */
[----:B------:R3:W-:Y:S01]  /*0380*/  STG.E.64 desc[UR18][R18.64], RZ ;  /* 0x000000ff12007986 */ /* 0x0007e2000c101b12 */
[----:B0-----:R-:W-:Y:S02]  /*0390*/  IMAD R11, R6, UR16, R3 ;  /* 0x00000010060b7c24 */ /* 0x001fe4000f8e0203 */
[----:B------:R-:W-:Y:S02]  /*03a0*/  IMAD.IADD R0, R16, 0x1, R7 ;  /* 0x0000000110007824 */ /* 0x000fe400078e0207 */
[--C-:B------:R-:W-:Y:S02]  /*03b0*/  IMAD R41, R11, UR20, R2.reuse ;  /* 0x000000140b297c24 */ /* 0x100fe4000f8e0202 */
[----:B------:R-:W-:Y:S02]  /*03c0*/  IMAD R17, R17, UR20, R2 ;  /* 0x0000001411117c24 */ /* 0x000fe4000f8e0202 */
[----:B------:R-:W-:-:S04]  /*03d0*/  IMAD.WIDE R36, R37, 0x8, R48 ;  /* 0x0000000825247825 */ /* 0x000fc800078e0230 */
[----:B------:R-:W-:Y:S01]  /*03e0*/  IMAD.WIDE R40, R41, 0x8, R48 ;  /* 0x0000000829287825 */ /* 0x000fe200078e0230 */
[----:B------:R0:W-:Y:S03]  /*03f0*/  STG.E.64 desc[UR18][R36.64], R32 ;  /* 0x0000002024007986 */ /* 0x0001e6000c101b12 */
[----:B------:R-:W-:Y:S01]  /*0400*/  IMAD R6, R21, UR8, R16 ;  /* 0x0000000815067c24 */ /* 0x000fe2000f8e0210 */
[----:B------:R-:W-:Y:S01]  /*0410*/  STG.E.64 desc[UR18][R40.64], RZ ;  /* 0x000000ff28007986 */ /* 0x000fe2000c101b12 */
[----:B------:R-:W-:-:S04]  /*0420*/  IMAD.WIDE R70, R17, 0x8, R48 ;  /* 0x0000000811467825 */ /* 0x000fc800078e0230 */
[--C-:B---3--:R-:W-:Y:S01]  /*0430*/  IMAD.WIDE R18, R0, 0x8, R22.reuse ;  /* 0x0000000800127825 */ /* 0x108fe200078e0216 */
[----:B------:R-:W-:Y:S03]  /*0440*/  STG.E.64 desc[UR18][R70.64], RZ ;  /* 0x000000ff46007986 */ /* 0x000fe6000c101b12 */
[--C-:B------:R-:W-:Y:S02]  /*0450*/  IMAD.WIDE R28, R6, 0x8, R22.reuse ;  /* 0x00000008061c7825 */ /* 0x100fe400078e0216 */
[----:B------:R-:W2:Y:S02]  /*0460*/  LDG.E.64 R18, desc[UR18][R18.64] ;  /* 0x0000001212127981 */ /* 0x000ea4000c1e1b00 */
[----:B------:R-:W-:Y:S02]  /*0470*/  IMAD.WIDE R22, R4, 0x8, R22 ;  /* 0x0000000804167825 */ /* 0x000fe400078e0216 */
[----:B------:R-:W3:Y:S04]  /*0480*/  LDG.E.64 R28, desc[UR18][R28.64] ;  /* 0x000000121c1c7981 */ /* 0x000ee8000c1e1b00 */
[----:B------:R0:W3:Y:S01]  /*0490*/  LDG.E.64 R26, desc[UR18][R22.64] ;  /* 0x00000012161a7981 */ /* 0x0000e2000c1e1b00 */
[----:B----4-:R-:W-:-:S04]  /*04a0*/  IMAD.WIDE R34, R0, 0x8, R24 ;  /* 0x0000000800227825 */ /* 0x010fc800078e0218 */
[--C-:B------:R-:W-:Y:S02]  /*04b0*/  IMAD.WIDE R50, R6, 0x8, R24.reuse ;  /* 0x0000000806327825 */ /* 0x100fe400078e0218 */
[----:B------:R-:W4:Y:S04]  /*04c0*/  LDG.E.64 R34, desc[UR18][R34.64] ;  /* 0x0000001222227981 */ /* 0x000f28000c1e1b00 */
[----:B------:R-:W4:Y:S01]  /*04d0*/  LDG.E.64 R50, desc[UR18][R50.64] ;  /* 0x0000001232327981 */ /* 0x000f22000c1e1b00 */
[----:B------:R-:W-:Y:S01]  /*04e0*/  IMAD.MOV.U32 R10, RZ, RZ, 0x3ff55555 ;  /* 0x3ff55555ff0a7424 */ /* 0x000fe200078e00ff */
[----:B------:R-:W-:Y:S01]  /*04f0*/  MOV R8, 0x55555555 ;  /* 0x5555555500087802 */ /* 0x000fe20000000f00 */
[----:B------:R-:W-:Y:S01]  /*0500*/  VIADD R17, R15, UR21 ;  /* 0x000000150f117c36 */ /* 0x000fe20008000000 */
[----:B-1----:R-:W-:Y:S01]  /*0510*/  DADD R52, RZ, UR24 ;  /* 0x00000018ff347e29 */ /* 0x002fe20008000000 */
[----:B------:R-:W-:Y:S01]  /*0520*/  UIMAD UR23, UR9, UR8, URZ ;  /* 0x00000008091772a4 */ /* 0x000fe2000f8e02ff */
[----:B------:R-:W-:Y:S01]  /*0530*/  IMAD.WIDE R24, R4, 0x8, R24 ;  /* 0x0000000804187825 */ /* 0x000fe200078e0218 */
[----:B------:R-:W-:-:S03]  /*0540*/  IADD3 R13, PT, PT, R13, UR21, RZ ;  /* 0x000000150d0d7c10 */ /* 0x000fc6000fffe0ff */
[----:B------:R-:W-:Y:S01]  /*0550*/  VIADD R9, R9, UR21 ;  /* 0x0000001509097c36 */ /* 0x000fe20008000000 */
[----:B------:R1:W5:Y:S03]  /*0560*/  LDG.E.64 R84, desc[UR18][R24.64] ;  /* 0x0000001218547981 */ /* 0x000366000c1e1b00 */
[----:B------:R-:W-:Y:S02]  /*0570*/  R2UR UR12, R52 ;  /* 0x00000000340c72ca */ /* 0x000fe400000e0000 */
[----:B------:R-:W-:Y:S01]  /*0580*/  R2UR UR13, R53 ;  /* 0x00000000350d72ca */ /* 0x000fe200000e0000 */
[----:B------:R-:W-:Y:S02]  /*0590*/  VIADD R11, R11, UR21 ;  /* 0x000000150b0b7c36 */ /* 0x000fe40008000000 */
[--C-:B------:R-:W-:Y:S02]  /*05a0*/  IMAD R9, R9, UR20, R2.reuse ;  /* 0x0000001409097c24 */ /* 0x100fe4000f8e0202 */
[----:B------:R-:W-:Y:S01]  /*05b0*/  IMAD R13, R13, UR20, R2 ;  /* 0x000000140d0d7c24 */ /* 0x000fe2000f8e0202 */
[----:B--2---:R-:W-:-:S02]  /*05c0*/  DMUL R20, R18, UR4 ;  /* 0x0000000412147c28 */ /* 0x004fc40008000000 */
[----:B---3--:R-:W-:-:S06]  /*05d0*/  DMUL R38, R28, UR4 ;  /* 0x000000041c267c28 */ /* 0x008fcc0008000000 */
[C-C-:B------:R-:W-:Y:S02]  /*05e0*/  DFMA R18, R20.reuse, UR6, R32.reuse ;  /* 0x0000000614127c2b */ /* 0x140fe40008000020 */
[--C-:B0-----:R-:W-:Y:S02]  /*05f0*/  DFMA R22, R20, UR10, R32.reuse ;  /* 0x0000000a14167c2b */ /* 0x101fe40008000020 */
[----:B------:R-:W-:Y:S01]  /*0600*/  DMUL R28, R26, UR4 ;  /* 0x000000041a1c7c28 */ /* 0x000fe20008000000 */
[----:B------:R-:W0:Y:S01]  /*0610*/  LDCU.64 UR4, c[0x3][0x98] ;  /* 0x00c01300ff0477ac */ /* 0x000e220008000a00 */
[C-C-:B------:R-:W-:Y:S02]  /*0620*/  DFMA R26, R38.reuse, UR6, R32.reuse ;  /* 0x00000006261a7c2b */ /* 0x140fe40008000020 */
[----:B------:R-:W-:Y:S02]  /*0630*/  DFMA R30, R38, UR10, R32 ;  /* 0x0000000a261e7c2b */ /* 0x000fe40008000020 */
[----:B------:R-:W-:-:S02]  /*0640*/  DSETP.GE.AND P0, PT, R18, R22, PT ;  /* 0x000000161200722a */ /* 0x000fc40003f06000 */
[C-C-:B------:R-:W-:Y:S01]  /*0650*/  DFMA R18, R28.reuse, UR6, R32.reuse ;  /* 0x000000061c127c2b */ /* 0x140fe20008000020 */
[----:B------:R-:W4:Y:S01]  /*0660*/  LDCU.64 UR6, c[0x3][0xa0] ;  /* 0x00c01400ff0677ac */ /* 0x000f220008000a00 */
[----:B------:R-:W-:Y:S02]  /*0670*/  DFMA R22, R28, UR10, R32 ;  /* 0x0000000a1c167c2b */ /* 0x000fe40008000020 */
[----:B------:R-:W-:Y:S01]  /*0680*/  DSETP.GE.AND P1, PT, R26, R30, PT ;  /* 0x0000001e1a00722a */ /* 0x000fe20003f26000 */
[----:B------:R-:W-:Y:S01]  /*0690*/  FSEL R26, R8, -4.93268156685482200615e+32, P0 ;  /* 0xf5c28f5b081a7808 */ /* 0x000fe20000000000 */
[----:B------:R-:W-:Y:S01]  /*06a0*/  DADD R46, R38, 1 ;  /* 0x3ff00000262e7429 */ /* 0x000fe20000000000 */
[----:B------:R-:W-:Y:S01]  /*06b0*/  FSEL R27, R10, 1.9949998855590820312, P0 ;  /* 0x3fff5c280a1b7808 */ /* 0x000fe20000000000 */
[----:B------:R-:W-:Y:S02]  /*06c0*/  DADD R32, R28, 1 ;  /* 0x3ff000001c207429 */ /* 0x000fe40000000000 */
[----:B------:R-:W-:Y:S01]  /*06d0*/  FSEL R42, R8, -4.93268156685482200615e+32, P1 ;  /* 0xf5c28f5b082a7808 */ /* 0x000fe20000800000 */
[----:B------:R-:W-:Y:S01]  /*06e0*/  DSETP.GE.AND P0, PT, R18, R22, PT ;  /* 0x000000161200722a */ /* 0x000fe20003f06000 */
[----:B------:R-:W-:Y:S01]  /*06f0*/  FSEL R43, R10, 1.9949998855590820312, P1 ;  /* 0x3fff5c280a2b7808 */ /* 0x000fe20000800000 */
[----:B------:R-:W-:-:S02]  /*0700*/  DMUL R18, R20, R26 ;  /* 0x0000001a14127228 */ /* 0x000fc40000000000 */
[----:B------:R-:W-:Y:S02]  /*0710*/  DADD R26, R20, 1 ;  /* 0x3ff00000141a7429 */ /* 0x000fe40000000000 */
[----:B------:R-:W-:Y:S01]  /*0720*/  FSEL R30, R8, -4.93268156685482200615e+32, P0 ;  /* 0xf5c28f5b081e7808 */ /* 0x000fe20000000000 */
[----:B------:R-:W-:Y:S01]  /*0730*/  DMUL R42, R38, R42 ;  /* 0x0000002a262a7228 */ /* 0x000fe20000000000 */
[----:B------:R-:W-:Y:S02]  /*0740*/  FSEL R31, R10, 1.9949998855590820312, P0 ;  /* 0x3fff5c280a1f7808 */ /* 0x000fe40000000000 */
[----:B------:R-:W-:Y:S01]  /*0750*/  MOV R8, UR21 ;  /* 0x0000001500087c02 */ /* 0x000fe20008000f00 */
[----:B------:R-:W-:-:S03]  /*0760*/  DADD R22, R18, 1 ;  /* 0x3ff0000012167429 */ /* 0x000fc60000000000 */
[----:B------:R-:W-:Y:S02]  /*0770*/  DMUL R30, R28, R30 ;  /* 0x0000001e1c1e7228 */ /* 0x000fe40000000000 */
[----:B------:R-:W-:-:S03]  /*0780*/  DADD R44, R42, 1 ;  /* 0x3ff000002a2c7429 */ /* 0x000fc60000000000 */
[----:B------:R-:W-:-:S05]  /*0790*/  DSETP.GE.AND P1, PT, R22, R26, PT ;  /* 0x0000001a1600722a */ /* 0x000fca0003f26000 */
[----:B------:R-:W-:Y:S01]  /*07a0*/  DSETP.GE.AND P2, PT, R44, R46, PT ;  /* 0x0000002e2c00722a */ /* 0x000fe20003f46000 */
[----:B------:R-:W-:Y:S02]  /*07b0*/  FSEL R18, R18, R20, P1 ;  /* 0x0000001412127208 */ /* 0x000fe40000800000 */
[----:B------:R-:W-:Y:S01]  /*07c0*/  FSEL R19, R19, R21, P1 ;  /* 0x0000001513137208 */ /* 0x000fe20000800000 */
[----:B------:R-:W-:Y:S01]  /*07d0*/  DADD R20, R30, 1 ;  /* 0x3ff000001e147429 */ /* 0x000fe20000000000 */
[----:B------:R-:W-:Y:S02]  /*07e0*/  FSEL R22, R22, R26, P1 ;  /* 0x0000001a16167208 */ /* 0x000fe40000800000 */
[----:B------:R-:W-:Y:S02]  /*07f0*/  FSEL R38, R42, R38, P2 ;  /* 0x000000262a267208 */ /* 0x000fe40001000000 */
[----:B------:R-:W-:Y:S01]  /*0800*/  FSEL R39, R43, R39, P2 ;  /* 0x000000272b277208 */ /* 0x000fe20001000000 */
[----:B------:R-:W-:Y:S01]  /*0810*/  DADD R18, R18, 1 ;  /* 0x3ff0000012127429 */ /* 0x000fe20000000000 */
[----:B------:R-:W-:Y:S01]  /*0820*/  FSEL R23, R23, R27, P1 ;  /* 0x0000001b17177208 */ /* 0x000fe20000800000 */
[----:B------:R-:W-:Y:S01]  /*0830*/  DSETP.GE.AND P0, PT, R20, R32, PT ;  /* 0x000000201400722a */ /* 0x000fe20003f06000 */
[----:B------:R-:W-:Y:S01]  /*0840*/  FSEL R82, R44, R46, P2 ;  /* 0x0000002e2c527208 */ /* 0x000fe20001000000 */
[----:B------:R-:W2:Y:S01]  /*0850*/  LDC.64 R26, c[0x3][0xb8] ;  /* 0x00c02e00ff1a7b82 */ /* 0x000ea20000000a00 */
[----:B------:R-:W-:Y:S01]  /*0860*/  DADD R38, R38, 1 ;  /* 0x3ff0000026267429 */ /* 0x000fe20000000000 */
[----:B------:R-:W-:-:S02]  /*0870*/  FSEL R44, R45, R47, P2 ;  /* 0x0000002f2d2c7208 */ /* 0x000fc40001000000 */
[----:B------:R-:W-:Y:S01]  /*0880*/  DSETP.GE.AND P1, PT, R18, 1, PT ;  /* 0x3ff000001200742a */ /* 0x000fe20003f26000 */
[----:B------:R-:W-:Y:S02]  /*0890*/  FSEL R86, R20, R32, P0 ;  /* 0x0000002014567208 */ /* 0x000fe40000000000 */
[----:B------:R-:W-:Y:S02]  /*08a0*/  FSEL R18, R30, R28, P0 ;  /* 0x0000001c1e127208 */ /* 0x000fe40000000000 */
[----:B------:R-:W-:Y:S01]  /*08b0*/  FSEL R19, R31, R29, P0 ;  /* 0x0000001d1f137208 */ /* 0x000fe20000000000 */
[----:B------:R-:W-:Y:S01]  /*08c0*/  DSETP.GE.AND P2, PT, R38, 1, PT ;  /* 0x3ff000002600742a */ /* 0x000fe20003f46000 */
[----:B------:R-:W-:Y:S01]  /*08d0*/  FSEL R22, R22, RZ, P1 ;  /* 0x000000ff16167208 */ /* 0x000fe20000800000 */
[----:B------:R-:W3:Y:S01]  /*08e0*/  LDC.64 R28, c[0x0][0x3b8] ;  /* 0x0000ee00ff1c7b82 */ /* 0x000ee20000000a00 */
[----:B------:R-:W-:Y:S02]  /*08f0*/  FSEL R23, R23, 1.875, P1 ;  /* 0x3ff0000017177808 */ /* 0x000fe40000800000 */
[----:B------:R-:W-:Y:S01]  /*0900*/  DADD R18, R18, 1 ;  /* 0x3ff0000012127429 */ /* 0x000fe20000000000 */
[----:B------:R-:W-:-:S02]  /*0910*/  FSEL R82, R82, RZ, P2 ;  /* 0x000000ff52527208 */ /* 0x000fc40001000000 */
[----:B------:R-:W-:Y:S01]  /*0920*/  FSEL R83, R44, 1.875, P2 ;  /* 0x3ff000002c537808 */ /* 0x000fe20001000000 */
[----:B0-----:R-:W-:Y:S01]  /*0930*/  DMUL R14, R22, UR4 ;  /* 0x00000004160e7c28 */ /* 0x001fe20008000000 */
[----:B------:R-:W-:Y:S01]  /*0940*/  FSEL R20, R21, R33, P0 ;  /* 0x0000002115147208 */ /* 0x000fe20000000000 */
[----:B------:R-:W-:Y:S02]  /*0950*/  IMAD R21, R8, UR22, R17 ;  /* 0x0000001608157c24 */ /* 0x000fe4000f8e0211 */
[----:B------:R-:W-:Y:S01]  /*0960*/  DSETP.GE.AND P0, PT, R18, 1, PT ;  /* 0x3ff000001200742a */ /* 0x000fe20003f06000 */
[----:B------:R-:W-:Y:S01]  /*0970*/  IMAD R17, R17, UR20, R2 ;  /* 0x0000001411117c24 */ /* 0x000fe2000f8e0202 */
[----:B------:R-:W-:Y:S01]  /*0980*/  DMUL R22, R82, UR4 ;  /* 0x0000000452167c28 */ /* 0x000fe20008000000 */
[----:B------:R-:W0:Y:S01]  /*0990*/  LDCU.64 UR4, c[0x3][0xd0] ;  /* 0x00c01a00ff0477ac */ /* 0x000e220008000a00 */
[----:B----4-:R-:W-:Y:S02]  /*09a0*/  DFMA R34, R34, -UR6, -R14 ;  /* 0x8000000622227c2b */ /* 0x010fe4000800080e */
[----:B------:R-:W-:Y:S01]  /*09b0*/  FSEL R86, R86, RZ, P0 ;  /* 0x000000ff56567208 */ /* 0x000fe20000000000 */
[----:B------:R-:W-:Y:S01]  /*09c0*/  IMAD.WIDE R14, R17, 0x8, R48 ;  /* 0x00000008110e7825 */ /* 0x000fe200078e0230 */
[----:B------:R-:W-:-:S02]  /*09d0*/  FSEL R87, R20, 1.875, P0 ;  /* 0x3ff0000014577808 */ /* 0x000fc40000000000 */
[----:B------:R-:W-:Y:S01]  /*09e0*/  DFMA R52, R50, UR6, -R22 ;  /* 0x0000000632347c2b */ /* 0x000fe20008000816 */
[----:B------:R-:W-:Y:S01]  /*09f0*/  MOV R43, UR23 ;  /* 0x00000017002b7c02 */ /* 0x000fe20008000f00 */
[----:B------:R-:W-:Y:S02]  /*0a00*/  IMAD R23, R0, 0x5, RZ ;  /* 0x0000000500177824 */ /* 0x000fe400078e02ff */
[----:B--2---:R-:W-:Y:S01]  /*0a10*/  DFMA R26, R86, R26, 1 ;  /* 0x3ff00000561a742b */ /* 0x004fe2000000001a */
[----:B------:R2:W-:Y:S01]  /*0a20*/  STG.E.64 desc[UR18][R14.64], RZ ;  /* 0x000000ff0e007986 */ /* 0x0005e2000c101b12 */
[----:B---3--:R-:W-:Y:S02]  /*0a30*/  IMAD.WIDE R22, R23, 0x8, R28 ;  /* 0x0000000817167825 */ /* 0x008fe400078e021c */
[----:B------:R-:W-:Y:S02]  /*0a40*/  DADD R52, R52, -UR26 ;  /* 0x8000001a34347e29 */ /* 0x000fe40008000000 */
[----:B------:R-:W-:-:S02]  /*0a50*/  IMAD R21, R21, UR20, R2 ;  /* 0x0000001415157c24 */ /* 0x000fc4000f8e0202 */
[----:B0-----:R-:W-:Y:S01]  /*0a60*/  DADD R26, R26, UR4 ;  /* 0x000000041a1a7e29 */ /* 0x001fe20008000000 */
[----:B------:R-:W-:Y:S02]  /*0a70*/  IMAD R43, R43, 0x5, RZ ;  /* 0x000000052b2b7824 */ /* 0x000fe400078e02ff */
[----:B--2---:R-:W-:Y:S02]  /*0a80*/  IMAD R15, R11, UR20, R2 ;  /* 0x000000140b0f7c24 */ /* 0x004fe4000f8e0202 */
[----:B------:R-:W-:Y:S01]  /*0a90*/  IMAD.WIDE R10, R9, 0x8, R48 ;  /* 0x00000008090a7825 */ /* 0x000fe200078e0230 */
[----:B------:R-:W-:-:S03]  /*0aa0*/  MOV R18, UR12 ;  /* 0x0000000c00127c02 */ /* 0x000fc60008000f00 */
[--C-:B------:R-:W-:Y:S01]  /*0ab0*/  IMAD.WIDE R38, R13, 0x8, R48.reuse ;  /* 0x000000080d267825 */ /* 0x100fe200078e0230 */
[----:B------:R1:W-:Y:S03]  /*0ac0*/  STG.E.64 desc[UR18][R10.64], R34 ;  /* 0x000000220a007986 */ /* 0x0003e6000c101b12 */
[--C-:B------:R-:W-:Y:S01]  /*0ad0*/  IMAD.WIDE R8, R15, 0x8, R48.reuse ;  /* 0x000000080f087825 */ /* 0x100fe200078e0230 */
[----:B------:R1:W-:Y:S03]  /*0ae0*/  STG.E.64 desc[UR18][R38.64], R26 ;  /* 0x0000001a26007986 */ /* 0x0003e6000c101b12 */
[----:B------:R-:W-:Y:S02]  /*0af0*/  IMAD.U32 R19, RZ, RZ, UR13 ;  /* 0x0000000dff137e24 */ /* 0x000fe4000f8e00ff */
[----:B------:R-:W-:Y:S01]  /*0b00*/  IMAD.WIDE R68, R21, 0x8, R48 ;  /* 0x0000000815447825 */ /* 0x000fe200078e0230 */
[----:B------:R1:W-:Y:S03]  /*0b10*/  STG.E.64 desc[UR18][R8.64], R52 ;  /* 0x0000003408007986 */ /* 0x0003e6000c101b12 */
[----:B------:R-:W-:Y:S01]  /*0b20*/  IMAD.WIDE R20, R43, 0x8, R22 ;  /* 0x000000082b147825 */ /* 0x000fe200078e0216 */
[----:B------:R1:W-:Y:S04]  /*0b30*/  STG.E.64 desc[UR18][R68.64], R18 ;  /* 0x0000001244007986 */ /* 0x0003e8000c101b12 */
[----:B------:R1:W5:Y:S04]  /*0b40*/  LDG.E.64 R44, desc[UR18][R22.64] ;  /* 0x00000012162c7981 */ /* 0x000368000c1e1b00 */
[----:B------:R1:W5:Y:S04]  /*0b50*/  LDG.E.64 R32, desc[UR18][R20.64] ;  /* 0x0000001214207981 */ /* 0x000368000c1e1b00 */
[----:B------:R1:W5:Y:S04]  /*0b60*/  LDG.E.64 R28, desc[UR18][R22.64+0x8] ;  /* 0x00000812161c7981 */ /* 0x000368000c1e1b00 */
[----:B------:R1:W5:Y:S04]  /*0b70*/  LDG.E.64 R14, desc[UR18][R20.64+0x8] ;  /* 0x00000812140e7981 */ /* 0x000368000c1e1b00 */
[----:B------:R1:W5:Y:S04]  /*0b80*/  LDG.E.64 R30, desc[UR18][R22.64+0x10] ;  /* 0x00001012161e7981 */ /* 0x000368000c1e1b00 */
[----:B------:R1:W5:Y:S01]  /*0b90*/  LDG.E.64 R12, desc[UR18][R20.64+0x10] ;  /* 0x00001012140c7981 */ /* 0x000362000c1e1b00 */
[----:B------:R-:W-:Y:S01]  /*0ba0*/  UISETP.GE.AND UP0, UPT, UR32, 0x3, UPT ;  /* 0x000000032000788c */ /* 0x000fe2000bf06270 */
[----:B------:R-:W-:Y:S01]  /*0bb0*/  MOV R104, 0x0 ;  /* 0x0000000000687802 */ /* 0x000fe20000000f00 */
[----:B------:R-:W-:Y:S01]  /*0bc0*/  IMAD.MOV.U32 R105, RZ, RZ, 0x3ff00000 ;  /* 0x3ff00000ff697424 */ /* 0x000fe200078e00ff */
[----:B------:R-:W-:Y:S01]  /*0bd0*/  CS2R R46, SRZ ;  /* 0x00000000002e7805 */ /* 0x000fe2000001ff00 */
[----:B------:R-:W-:Y:S01]  /*0be0*/  UMOV UR6, URZ ;  /* 0x000000ff00067c82 */ /* 0x000fe20008000000 */
[----:B------:R-:W-:-:S04]  /*0bf0*/  UMOV UR7, URZ ;  /* 0x000000ff00077c82 */ /* 0x000fc80008000000 */
[----:B-1----:R-:W-:Y:S05]  /*0c00*/  BRA.U !UP0, `(.L_x_1) ;  /* 0x0000001108b07547 */ /* 0x002fea000b800000 */
[----:B------:R-:W-:Y:S01]  /*0c10*/  IMAD.U32 R0, RZ, RZ, UR9 ;  /* 0x00000009ff007e24 */ /* 0x000fe2000f8e00ff */
[----:B------:R-:W-:Y:S01]  /*0c20*/  UIMAD UR5, UR9, UR32, URZ ;  /* 0x00000020090572a4 */ /* 0x000fe2000f8e02ff */
[----:B------:R-:W-:Y:S01]  /*0c30*/  MOV R61, UR8 ;  /* 0x00000008003d7c02 */ /* 0x000fe20008000f00 */
[----:B------:R-:W-:Y:S01]  /*0c40*/  ULEA UR4, UR32, UR14, 0x1 ;  /* 0x0000000e20047291 */ /* 0x000fe2000f8e08ff */
[--C-:B------:R-:W-:Y:S01]  /*0c50*/  IMAD R0, R0, 0x3, R3.reuse ;  /* 0x0000000300007824 */ /* 0x100fe200078e0203 */
[----:B------:R-:W-:Y:S01]  /*0c60*/  MOV R18, UR9 ;  /* 0x0000000900127c02 */ /* 0x000fe20008000f00 */
[----:B------:R-:W-:Y:S01]  /*0c70*/  IMAD.U32 R67, RZ, RZ, UR8 ;  /* 0x00000008ff437e24 */ /* 0x000fe2000f8e00ff */
[----:B------:R-:W-:Y:S01]  /*0c80*/  UIADD3 UR4, UPT, UPT, UR4, -0x1, UR32 ;  /* 0xffffffff04047890 */ /* 0x000fe2000fffe020 */
[----:B------:R-:W-:Y:S01]  /*0c90*/  IMAD R61, R0, R61, UR8 ;  /* 0x00000008003d7e24 */ /* 0x000fe2000f8e023d */
[----:B------:R-:W-:Y:S01]  /*0ca0*/  MOV R17, 0x5 ;  /* 0x0000000500117802 */ /* 0x000fe20000000f00 */
[----:B------:R-:W-:Y:S01]  /*0cb0*/  IMAD.U32 R0, RZ, RZ, UR5 ;  /* 0x00000005ff007e24 */ /* 0x000fe2000f8e00ff */
[----:B------:R-:W-:Y:S01]  /*0cc0*/  UIADD3 UR7, UPT, UPT, UR17, 0x2, URZ ;  /* 0x0000000211077890 */ /* 0x000fe2000fffe0ff */
[--C-:B------:R-:W-:Y:S01]  /*0cd0*/  IMAD R18, R18, 0x2, R3.reuse ;  /* 0x0000000212127824 */ /* 0x100fe200078e0203 */
[----:B------:R-:W-:Y:S01]  /*0ce0*/  MOV R42, UR4 ;  /* 0x00000004002a7c02 */ /* 0x000fe20008000f00 */
[----:B------:R-:W-:Y:S01]  /*0cf0*/  ULEA UR10, UR32, 0x2, 0x3 ;  /* 0x00000002200a7891 */ /* 0x000fe2000f8e18ff */
[----:B------:R-:W-:Y:S01]  /*0d00*/  LEA R0, R0, R5, 0x1 ;  /* 0x0000000500007211 */ /* 0x000fe200078e08ff */
[----:B------:R-:W-:Y:S01]  /*0d10*/  UIADD3 UR11, UPT, UPT, UR22, 0x2, URZ ;  /* 0x00000002160b7890 */ /* 0x000fe2000fffe0ff */
[----:B------:R-:W-:Y:S01]  /*0d20*/  IMAD R18, R18, R17, 0x5 ;  /* 0x0000000512127424 */ /* 0x000fe200078e0211 */
[----:B------:R-:W-:Y:S01]  /*0d30*/  UIADD3 UR6, UPT, UPT, UR14, 0x2, URZ ;  /* 0x000000020e067890 */ /* 0x000fe2000fffe0ff */
[--C-:B------:R-:W-:Y:S01]  /*0d40*/  IMAD R17, R42, UR21, R3.reuse ;  /* 0x000000152a117c24 */ /* 0x100fe2000f8e0203 */
[----:B------:R-:W-:Y:S01]  /*0d50*/  UIADD3 UR9, UPT, UPT, UR16, 0x2, URZ ;  /* 0x0000000210097890 */ /* 0x000fe2000fffe0ff */
[----:B------:R-:W-:Y:S01]  /*0d60*/  VIADD R0, R0, UR15 ;  /* 0x0000000f00007c36 */ /* 0x000fe20008000000 */
[----:B------:R-:W-:Y:S01]  /*0d70*/  MOV R56, UR10 ;  /* 0x0000000a00387c02 */ /* 0x000fe20008000f00 */
[----:B------:R-:W-:Y:S01]  /*0d80*/  IMAD R59, R18, UR8, RZ ;  /* 0x00000008123b7c24 */ /* 0x000fe2000f8e02ff */
[----:B------:R-:W-:Y:S01]  /*0d90*/  MOV R18, UR7 ;  /* 0x0000000700127c02 */ /* 0x000fe20008000f00 */
[----:B------:R-:W-:Y:S01]  /*0da0*/  IMAD R67, R0, R67, UR8 ;  /* 0x0000000800437e24 */ /* 0x000fe2000f8e0243 */
[----:B------:R-:W-:Y:S01]  /*0db0*/  MOV R0, UR21 ;  /* 0x0000001500007c02 */ /* 0x000fe20008000f00 */
[----:B------:R-:W-:Y:S01]  /*0dc0*/  IMAD R17, R17, UR20, R2 ;  /* 0x0000001411117c24 */ /* 0x000fe2000f8e0202 */
[----:B------:R-:W-:Y:S01]  /*0dd0*/  IADD3 R73, PT, PT, R3, UR5, RZ ;  /* 0x0000000503497c10 */ /* 0x000fe2000fffe0ff */
[----:B------:R-:W-:Y:S01]  /*0de0*/  IMAD.U32 R58, RZ, RZ, UR21 ;  /* 0x00000015ff3a7e24 */ /* 0x000fe2000f8e00ff */
[----:B------:R-:W-:Y:S01]  /*0df0*/  MOV R75, R7 ;  /* 0x00000007004b7202 */ /* 0x000fe20000000f00 */
[----:B------:R-:W-:Y:S01]  /*0e00*/  IMAD R55, R0, UR11, R3 ;  /* 0x0000000b00377c24 */ /* 0x000fe2000f8e0203 */
[----:B------:R-:W-:Y:S01]  /*0e10*/  MOV R105, 0x3ff00000 ;  /* 0x3ff0000000697802 */ /* 0x000fe20000000f00 */
[----:B------:R-:W-:Y:S01]  /*0e20*/  IMAD.U32 R0, RZ, RZ, UR6 ;  /* 0x00000006ff007e24 */ /* 0x000fe2000f8e00ff */
[----:B------:R-:W-:Y:S01]  /*0e30*/  UIADD3 UR30, UPT, UPT, UR32, -0x5, URZ ;  /* 0xfffffffb201e7890 */ /* 0x000fe2000fffe0ff */
[----:B------:R-:W-:Y:S01]  /*0e40*/  IMAD.U32 R54, RZ, RZ, UR9 ;  /* 0x00000009ff367e24 */ /* 0x000fe2000f8e00ff */
[----:B------:R-:W-:Y:S01]  /*0e50*/  UMOV UR4, URZ ;  /* 0x000000ff00047c82 */ /* 0x000fe20008000000 */
[----:B------:R-:W-:Y:S01]  /*0e60*/  IMAD.U32 R46, RZ, RZ, UR8 ;  /* 0x00000008ff2e7e24 */ /* 0x000fe2000f8e00ff */
[----:B------:R-:W-:Y:S01]  /*0e70*/  UMOV UR5, URZ ;  /* 0x000000ff00057c82 */ /* 0x000fe20008000000 */
[----:B------:R-:W-:Y:S01]  /*0e80*/  IMAD.WIDE R48, R17, 0x8, R48 ;  /* 0x0000000811307825 */ /* 0x000fe200078e0230 */
[----:B------:R-:W-:Y:S01]  /*0e90*/  UMOV UR31, 0x5 ;  /* 0x00000005001f7882 */ /* 0x000fe20000000000 */
[----:B------:R-:W0:Y:S02]  /*0ea0*/  LDCU UR34, c[0x0][0x3d8] ;  /* 0x00007b00ff2277ac */ /* 0x000e240008000800 */
[----:B------:R-:W-:-:S02]  /*0eb0*/  IMAD R57, R58, UR32, R3 ;  /* 0x000000203a397c24 */ /* 0x000fc4000f8e0203 */
[--C-:B------:R-:W-:Y:S01]  /*0ec0*/  IMAD R17, R0, UR21, R3.reuse ;  /* 0x0000001500117c24 */ /* 0x100fe2000f8e0203 */
[----:B------:R-:W1:Y:S01]  /*0ed0*/  LDCU.64 UR24, c[0x3][0xa0] ;  /* 0x00c01400ff1877ac */ /* 0x000e620008000a00 */
[--C-:B------:R-:W-:Y:S02]  /*0ee0*/  IMAD R77, R18, UR21, R3.reuse ;  /* 0x00000015124d7c24 */ /* 0x100fe4000f8e0203 */
[--C-:B------:R-:W-:Y:S01]  /*0ef0*/  IMAD R19, R54, UR21, R3.reuse ;  /* 0x0000001536137c24 */ /* 0x100fe2000f8e0203 */
[----:B------:R-:W2:Y:S01]  /*0f00*/  LDCU.64 UR26, c[0x3][0x98] ;  /* 0x00c01300ff1a77ac */ /* 0x000ea20008000a00 */
[----:B------:R-:W-:Y:S02]  /*0f10*/  IMAD R79, R56, UR21, R3 ;  /* 0x00000015384f7c24 */ /* 0x000fe4000f8e0203 */
[----:B------:R-:W-:Y:S01]  /*0f20*/  IMAD R73, R73, R46, UR8 ;  /* 0x0000000849497e24 */ /* 0x000fe2000f8e022e */
[----:B------:R-:W-:Y:S01]  /*0f30*/  CS2R R46, SRZ ;  /* 0x00000000002e7805 */ /* 0x000fe2000001ff00 */
[----:B------:R-:W-:Y:S01]  /*0f40*/  IMAD R42, R3, UR20, R2 ;  /* 0x00000014032a7c24 */ /* 0x000fe2000f8e0202 */
[----:B------:R-:W3:Y:S01]  /*0f50*/  LDCU.64 UR28, c[0x0][0x3c8] ;  /* 0x00007900ff1c77ac */ /* 0x000ee20008000a00 */
[----:B------:R-:W-:-:S02]  /*0f60*/  IMAD.MOV.U32 R104, RZ, RZ, 0x0 ;  /* 0x00000000ff687424 */ /* 0x000fc400078e00ff */
[--C-:B------:R-:W-:Y:S01]  /*0f70*/  IMAD R66, R55, UR20, R2.reuse ;  /* 0x0000001437427c24 */ /* 0x100fe2000f8e0202 */
[----:B------:R-:W-:Y:S01]  /*0f80*/  UMOV UR32, 0xfffffffe ;  /* 0xfffffffe00207882 */ /* 0x000fe20000000000 */
[--C-:B------:R-:W-:Y:S01]  /*0f90*/  IMAD R72, R57, UR20, R2.reuse ;  /* 0x0000001439487c24 */ /* 0x100fe2000f8e0202 */
[----:B------:R-:W-:Y:S01]  /*0fa0*/  UMOV UR8, UR12 ;  /* 0x0000000c00087c82 */ /* 0x000fe20008000000 */
[----:B------:R-:W-:Y:S01]  /*0fb0*/  IMAD.IADD R74, R2, 0x1, R61 ;  /* 0x00000001024a7824 */ /* 0x000fe200078e023d */
[----:B------:R-:W-:Y:S01]  /*0fc0*/  UMOV UR9, UR13 ;  /* 0x0000000d00097c82 */ /* 0x000fe20008000000 */
[--C-:B------:R-:W-:Y:S02]  /*0fd0*/  IMAD R76, R17, UR20, R2.reuse ;  /* 0x00000014114c7c24 */ /* 0x100fe4000f8e0202 */
[--C-:B------:R-:W-:Y:S02]  /*0fe0*/  IMAD R77, R77, UR20, R2.reuse ;  /* 0x000000144d4d7c24 */ /* 0x100fe4000f8e0202 */
[----:B------:R-:W-:-:S02]  /*0ff0*/  IMAD R78, R19, UR20, R2 ;  /* 0x00000014134e7c24 */ /* 0x000fc4000f8e0202 */
[----:B------:R-:W-:Y:S02]  /*1000*/  IMAD R79, R79, UR20, R2 ;  /* 0x000000144f4f7c24 */ /* 0x000fe4000f8e0202 */
[----:B012---:R-:W-:-:S07]  /*1010*/  IMAD R80, R2, 0x5, R59 ;  /* 0x0000000502507824 */ /* 0x007fce00078e023b */
.L_x_7:
[----:B------:R-:W-:Y:S01]  /*1020*/  UIADD3 UR33, UPT, UPT, UR30, 0x3, URZ ;  /* 0x000000031e217890 */ /* 0x000fe2000fffe0ff */
[----:B------:R-:W-:Y:S01]  /*1030*/  UMOV UR6, UR8 ;  /* 0x0000000800067c82 */ /* 0x000fe20008000000 */
[----:B------:R-:W-:Y:S02]  /*1040*/  UMOV UR7, UR9 ;  /* 0x0000000900077c82 */ /* 0x000fe40008000000 */
[----:B------:R-:W-:-:S09]  /*1050*/  UISETP.NE.AND UP1, UPT, UR33, 0x1, UPT ;  /* 0x000000012100788c */ /* 0x000fd2000bf25270 */
[----:B--2---:R-:W-:Y:S05]  /*1060*/  BRA.U UP1, `(.L_x_2) ;  /* 0x0000000101907547 */ /* 0x004fea000b800000 */
[----:B------:R-:W0:Y:S01]  /*1070*/  LDC.64 R18, c[0x0][0x3c0] ;  /* 0x0000f000ff127b82 */ /* 0x000e220000000a00 */
[----:B------:R-:W-:Y:S01]  /*1080*/  UIADD3 UR8, UPT, UPT, UR14, -0x1, URZ ;  /* 0xffffffff0e087890 */ /* 0x000fe2000fffe0ff */
[----:B------:R-:W-:Y:S01]  /*1090*/  MOV R0, UR21 ;  /* 0x0000001500007c02 */ /* 0x000fe20008000f00 */
[----:B------:R-:W-:Y:S01]  /*10a0*/  IMAD.U32 R54, RZ, RZ, UR21 ;  /* 0x00000015ff367e24 */ /* 0x000fe2000f8e00ff */
[----:B------:R-:W-:Y:S01]  /*10b0*/  MOV R56, UR21 ;  /* 0x0000001500387c02 */ /* 0x000fe20008000f00 */
[----:B------:R-:W-:Y:S01]  /*10c0*/  UIADD3 UR9, UPT, UPT, UR8, UR34, URZ ;  /* 0x0000002208097290 */ /* 0x000fe2000fffe0ff */
[----:B------:R-:W-:Y:S02]  /*10d0*/  IMAD.U32 R58, RZ, RZ, UR21 ;  /* 0x00000015ff3a7e24 */ /* 0x000fe4000f8e00ff */
[----:B------:R-:W-:Y:S02]  /*10e0*/  HFMA2 R60, -RZ, RZ, 0, 0 ;  /* 0x00000000ff3c7431 */ /* 0x000fe400000001ff */
[--C-:B------:R-:W-:Y:S01]  /*10f0*/  IMAD R17, R0, UR8, R3.reuse ;  /* 0x0000000800117c24 */ /* 0x100fe2000f8e0203 */
[----:B------:R-:W-:Y:S01]  /*1100*/  UIADD3 UR10, UPT, UPT, UR9, UR34, URZ ;  /* 0x00000022090a7290 */ /* 0x000fe2000fffe0ff */
[----:B------:R-:W-:Y:S01]  /*1110*/  IMAD.MOV.U32 R61, RZ, RZ, 0x3ff00000 ;  /* 0x3ff00000ff3d7424 */ /* 0x000fe200078e00ff */
[----:B------:R-:W-:Y:S01]  /*1120*/  UMOV UR8, URZ ;  /* 0x000000ff00087c82 */ /* 0x000fe20008000000 */
[----:B------:R-:W-:Y:S01]  /*1130*/  IMAD R55, R54, UR9, R3 ;  /* 0x0000000936377c24 */ /* 0x000fe2000f8e0203 */
[----:B------:R-:W-:Y:S01]  /*1140*/  MOV R54, 0x0 ;  /* 0x0000000000367802 */ /* 0x000fe20000000f00 */
[----:B------:R-:W-:Y:S01]  /*1150*/  IMAD R59, R58, UR22, R17 ;  /* 0x000000163a3b7c24 */ /* 0x000fe2000f8e0211 */
[----:B------:R-:W-:Y:S01]  /*1160*/  UMOV UR9, URZ ;  /* 0x000000ff00097c82 */ /* 0x000fe20008000000 */
[----:B------:R-:W-:Y:S01]  /*1170*/  IMAD R57, R56, UR10, R3 ;  /* 0x0000000a38397c24 */ /* 0x000fe2000f8e0203 */
[----:B------:R-:W-:Y:S01]  /*1180*/  UMOV UR10, URZ ;  /* 0x000000ff000a7c82 */ /* 0x000fe20008000000 */
[--C-:B------:R-:W-:Y:S01]  /*1190*/  IMAD R63, R17, UR20, R2.reuse ;  /* 0x00000014113f7c24 */ /* 0x100fe2000f8e0202 */
[----:B------:R-:W-:Y:S01]  /*11a0*/  UMOV UR11, URZ ;  /* 0x000000ff000b7c82 */ /* 0x000fe20008000000 */
[----:B------:R-:W-:-:S02]  /*11b0*/  IMAD R55, R55, UR20, R2 ;  /* 0x0000001437377c24 */ /* 0x000fc4000f8e0202 */
[--C-:B------:R-:W-:Y:S02]  /*11c0*/  IMAD R57, R57, UR20, R2.reuse ;  /* 0x0000001439397c24 */ /* 0x100fe4000f8e0202 */
[----:B------:R-:W-:Y:S02]  /*11d0*/  IMAD R59, R59, UR20, R2 ;  /* 0x000000143b3b7c24 */ /* 0x000fe4000f8e0202 */
[----:B0-----:R-:W-:-:S04]  /*11e0*/  IMAD.WIDE R62, R63, 0x8, R18 ;  /* 0x000000083f3e7825 */ /* 0x001fc800078e0212 */
[--C-:B------:R-:W-:Y:S01]  /*11f0*/  IMAD.WIDE R64, R55, 0x8, R18.reuse ;  /* 0x0000000837407825 */ /* 0x100fe200078e0212 */
[----:B------:R0:W-:Y:S03]  /*1200*/  STG.E.64 desc[UR18][R62.64], RZ ;  /* 0x000000ff3e007986 */ /* 0x0001e6000c101b12 */
[--C-:B------:R-:W-:Y:S01]  /*1210*/  IMAD.WIDE R88, R57, 0x8, R18.reuse ;  /* 0x0000000839587825 */ /* 0x100fe200078e0212 */
[----:B------:R0:W-:Y:S01]  /*1220*/  STG.E.64 desc[UR18][R64.64], RZ ;  /* 0x000000ff40007986 */ /* 0x0001e2000c101b12 */
[----:B------:R-:W-:Y:S02]  /*1230*/  CS2R R56, SRZ ;  /* 0x0000000000387805 */ /* 0x000fe4000001ff00 */
[----:B------:R-:W-:Y:S01]  /*1240*/  IMAD.WIDE R18, R59, 0x8, R18 ;  /* 0x000000083b127825 */ /* 0x000fe200078e0212 */
[----:B------:R0:W-:Y:S01]  /*1250*/  STG.E.64 desc[UR18][R88.64], R60 ;  /* 0x0000003c58007986 */ /* 0x0001e2000c101b12 */
[----:B------:R-:W-:-:S02]  /*1260*/  CS2R R58, SRZ ;  /* 0x00000000003a7805 */ /* 0x000fc4000001ff00 */
[----:B------:R-:W-:Y:S01]  /*1270*/  IMAD.MOV.U32 R55, RZ, RZ, 0x3ff00000 ;  /* 0x3ff00000ff377424 */ /* 0x000fe200078e00ff */
[----:B------:R0:W-:Y:S04]  /*1280*/  STG.E.64 desc[UR18][R48.64], RZ ;  /* 0x000000ff30007986 */ /* 0x0001e8000c101b12 */
[----:B------:R0:W-:Y:S01]  /*1290*/  STG.E.64 desc[UR18][R18.64], RZ ;  /* 0x000000ff12007986 */ /* 0x0001e2000c101b12 */
[----:B------:R-:W-:Y:S05]  /*12a0*/  BRA `(.L_x_3) ;  /* 0x0000000400b87947 */ /* 0x000fea0003800000 */
.L_x_2:
[----:B------:R-:W0:Y:S01]  /*12b0*/  LDC.64 R54, c[0x0][0x380] ;  /* 0x0000e000ff367b82 */ /* 0x000e220000000a00 */
[----:B------:R-:W-:-:S07]  /*12c0*/  IADD3 R17, PT, PT, R74, 0x1, RZ ;  /* 0x000000014a117810 */ /* 0x000fce0007ffe0ff */
[----:B------:R-:W1:Y:S01]  /*12d0*/  LDC.64 R18, c[0x0][0x398] ;  /* 0x0000e600ff127b82 */ /* 0x000e620000000a00 */
[----:B------:R-:W-:Y:S01]  /*12e0*/  UMOV UR8, 0x9999999a ;  /* 0x9999999a00087882 */ /* 0x000fe20000000000 */
[----:B------:R-:W-:Y:S01]  /*12f0*/  UMOV UR9, 0x3fb99999 ;  /* 0x3fb9999900097882 */ /* 0x000fe20000000000 */
[----:B------:R-:W-:Y:S02]  /*1300*/  HFMA2 R61, -RZ, RZ, 1.9990234375, 266 ;  /* 0x3fff5c28ff3d7431 */ /* 0x000fe400000001ff */
[----:B------:R-:W-:Y:S01]  /*1310*/  IMAD.MOV.U32 R58, RZ, RZ, 0x55555555 ;  /* 0x55555555ff3a7424 */ /* 0x000fe200078e00ff */
[----:B------:R-:W-:Y:S01]  /*1320*/  MOV R59, 0x3ff55555 ;  /* 0x3ff55555003b7802 */ /* 0x000fe20000000f00 */
[----:B------:R-:W-:Y:S01]  /*1330*/  IMAD.MOV.U32 R60, RZ, RZ, -0xa3d70a5 ;  /* 0xf5c28f5bff3c7424 */ /* 0x000fe200078e00ff */
[----:B------:R-:W-:Y:S01]  /*1340*/  MOV R0, 0x3ff55555 ;  /* 0x3ff5555500007802 */ /* 0x000fe20000000f00 */
[----:B------:R-:W2:Y:S01]  /*1350*/  LDC.64 R62, c[0x3][0xb8] ;  /* 0x00c02e00ff3e7b82 */ /* 0x000ea20000000a00 */
[----:B0-----:R-:W-:-:S06]  /*1360*/  IMAD.WIDE R54, R17, 0x8, R54 ;  /* 0x0000000811367825 */ /* 0x001fcc00078e0236 */
[----:B------:R-:W4:Y:S01]  /*1370*/  LDG.E.64 R54, desc[UR18][R54.64] ;  /* 0x0000001236367981 */ /* 0x000f22000c1e1b00 */
[----:B-1----:R-:W-:-:S06]  /*1380*/  IMAD.WIDE R18, R17, 0x8, R18 ;  /* 0x0000000811127825 */ /* 0x002fcc00078e0212 */
[----:B------:R-:W3:Y:S01]  /*1390*/  LDG.E.64 R18, desc[UR18][R18.64] ;  /* 0x0000001212127981 */ /* 0x000ee2000c1e1b00 */
[----:B------:R-:W-:-:S11]  /*13a0*/  UISETP.NE.AND UP1, UPT, UR32, -0x2, UPT ;  /* 0xfffffffe2000788c */ /* 0x000fd6000bf25270 */
[----:B------:R-:W0:Y:S01]  /*13b0*/  @!UP1 LDCU.64 UR10, c[0x3][0xc8] ;  /* 0x00c01900ff0a97ac */ /* 0x000e220008000a00 */
[----:B----4-:R-:W-:Y:S01]  /*13c0*/  DMUL R56, R54, UR8 ;  /* 0x0000000836387c28 */ /* 0x010fe20008000000 */
[----:B------:R-:W-:Y:S01]  /*13d0*/  UMOV UR8, 0x0 ;  /* 0x0000000000087882 */ /* 0x000fe20000000000 */
[----:B------:R-:W-:Y:S01]  /*13e0*/  UMOV UR9, 0x3ff00000 ;  /* 0x3ff0000000097882 */ /* 0x000fe20000000000 */
[----:B------:R-:W-:-:S05]  /*13f0*/  IMAD.MOV.U32 R54, RZ, RZ, 0x55555555 ;  /* 0x55555555ff367424 */ /* 0x000fca00078e00ff */
[C---:B------:R-:W-:Y:S02]  /*1400*/  DFMA R58, R56.reuse, R58, UR8 ;  /* 0x00000008383a7e2b */ /* 0x040fe4000800003a */
[----:B------:R-:W-:Y:S01]  /*1410*/  DFMA R60, R56, R60, UR8 ;  /* 0x00000008383c7e2b */ /* 0x000fe2000800003c */
[----:B------:R-:W1:Y:S07]  /*1420*/  @!UP1 LDCU.64 UR8, c[0x3][0xd8] ;  /* 0x00c01b00ff0897ac */ /* 0x000e6e0008000a00 */
[----:B------:R-:W-:-:S02]  /*1430*/  DSETP.GE.AND P0, PT, R58, R60, PT ;  /* 0x0000003c3a00722a */ /* 0x000fc40003f06000 */
[----:B------:R-:W-:-:S04]  /*1440*/  DADD R60, R56, 1 ;  /* 0x3ff00000383c7429 */ /* 0x000fc80000000000 */
[----:B------:R-:W-:Y:S02]  /*1450*/  FSEL R54, R54, -4.93268156685482200615e+32, P0 ;  /* 0xf5c28f5b36367808 */ /* 0x000fe40000000000 */
[----:B------:R-:W-:-:S06]  /*1460*/  FSEL R55, R0, 1.9949998855590820312, P0 ;  /* 0x3fff5c2800377808 */ /* 0x000fcc0000000000 */
[----:B------:R-:W-:-:S08]  /*1470*/  DMUL R54, R56, R54 ;  /* 0x0000003638367228 */ /* 0x000fd00000000000 */
[----:B------:R-:W-:-:S08]  /*1480*/  DADD R58, R54, 1 ;  /* 0x3ff00000363a7429 */ /* 0x000fd00000000000 */
[----:B------:R-:W-:-:S06]  /*1490*/  DSETP.GE.AND P0, PT, R58, R60, PT ;  /* 0x0000003c3a00722a */ /* 0x000fcc0003f06000 */
[----:B------:R-:W-:Y:S02]  /*14a0*/  FSEL R54, R54, R56, P0 ;  /* 0x0000003836367208 */ /* 0x000fe40000000000 */
[----:B------:R-:W-:Y:S02]  /*14b0*/  FSEL R55, R55, R57, P0 ;  /* 0x0000003937377208 */ /* 0x000fe40000000000 */
[----:B------:R-:W-:Y:S02]  /*14c0*/  FSEL R60, R58, R60, P0 ;  /* 0x0000003c3a3c7208 */ /* 0x000fe40000000000 */
[----:B------:R-:W-:Y:S02]  /*14d0*/  FSEL R58, R59, R61, P0 ;  /* 0x0000003d3b3a7208 */ /* 0x000fe40000000000 */
[----:B------:R-:W-:Y:S01]  /*14e0*/  DADD R54, R54, 1 ;  /* 0x3ff0000036367429 */ /* 0x000fe20000000000 */
[----:B------:R-:W-:-:S07]  /*14f0*/  PLOP3.LUT P0, PT, PT, PT, UP1, 0x80, 0x8 ;  /* 0x000000000008781c */ /* 0x000fce0003f0f018 */
[----:B------:R-:W-:Y:S02]  /*1500*/  DSETP.GE.AND P1, PT, R54, 1, PT ;  /* 0x3ff000003600742a */ /* 0x000fe40003f26000 */
[----:B--2---:R-:W-:-:S04]  /*1510*/  DFMA R54, R82, R62, 1 ;  /* 0x3ff000005236742b */ /* 0x004fc8000000003e */
[----:B------:R-:W-:Y:S02]  /*1520*/  FSEL R60, R60, RZ, P1 ;  /* 0x000000ff3c3c7208 */ /* 0x000fe40000800000 */
[----:B------:R-:W-:Y:S01]  /*1530*/  FSEL R61, R58, 1.875, P1 ;  /* 0x3ff000003a3d7808 */ /* 0x000fe20000800000 */
[----:B------:R-:W-:Y:S02]  /*1540*/  DMUL R58, R86, UR26 ;  /* 0x0000001a563a7c28 */ /* 0x000fe40008000000 */
[----:B-1----:R-:W-:Y:S01]  /*1550*/  @!P0 DADD R54, R54, UR8 ;  /* 0x0000000836368e29 */ /* 0x002fe20008000000 */
[----:B------:R-:W-:Y:S01]  /*1560*/  @!UP1 UMOV UR8, UR12 ;  /* 0x0000000c00089c82 */ /* 0x000fe20008000000 */
[----:B------:R-:W-:Y:S01]  /*1570*/  @!UP1 UMOV UR9, UR13 ;  /* 0x0000000d00099c82 */ /* 0x000fe20008000000 */
[----:B------:R-:W-:-:S03]  /*1580*/  DMUL R56, R60, UR26 ;  /* 0x0000001a3c387c28 */ /* 0x000fc60008000000 */
[----:B-----5:R-:W-:-:S05]  /*1590*/  DFMA R58, R84, -UR24, -R58 ;  /* 0x80000018543a7c2b */ /* 0x020fca000800083a */
[----:B---3--:R-:W-:-:S03]  /*15a0*/  DFMA R56, R18, UR24, -R56 ;  /* 0x0000001812387c2b */ /* 0x008fc60008000838 */
[----:B0-----:R-:W-:-:S05]  /*15b0*/  @!P0 DADD R58, R58, -UR10 ;  /* 0x8000000a3a3a8e29 */ /* 0x001fca0008000000 */
[----:B------:R-:W-:Y:S01]  /*15c0*/  @!P0 DADD R56, R56, -UR10 ;  /* 0x8000000a38388e29 */ /* 0x000fe20008000000 */
[----:B------:R-:W-:Y:S01]  /*15d0*/  UMOV UR10, URZ ;  /* 0x000000ff000a7c82 */ /* 0x000fe20008000000 */
[----:B------:R-:W-:Y:S01]  /*15e0*/  UMOV UR11, URZ ;  /* 0x000000ff000b7c82 */ /* 0x000fe20008000000 */
[----:B------:R-:W-:Y:S08]  /*15f0*/  BRA.U !UP1, `(.L_x_4) ;  /* 0x0000000109887547 */ /* 0x000ff0000b800000 */
[----:B------:R-:W-:Y:S02]  /*1600*/  UIADD3 UR8, UPT, UPT, UR31, -0x3, URZ ;  /* 0xfffffffd1f087890 */ /* 0x000fe4000fffe0ff */
[----:B------:R-:W-:-:S04]  /*1610*/  UIADD3 UR9, UPT, UPT, UR34, -0x3, URZ ;  /* 0xfffffffd22097890 */ /* 0x000fc8000fffe0ff */
[----:B------:R-:W-:-:S06]  /*1620*/  UISETP.GE.AND UP1, UPT, UR8, UR9, UPT ;  /* 0x000000090800728c */ /* 0x000fcc000bf26270 */
[----:B------:R-:W-:-:S05]  /*1630*/  PLOP3.LUT P0, PT, PT, PT, UP1, 0x80, 0x8 ;  /* 0x000000000008781c */ /* 0x000fca0003f0f018 */
[----:B------:R-:W0:Y:S01]  /*1640*/  @!UP1 LDCU.64 UR36, c[0x3][0xd8] ;  /* 0x00c01b00ff2497ac */ /* 0x000e220008000a00 */
[----:B------:R-:W1:Y:S01]  /*1650*/  @!UP1 LDCU.64 UR8, c[0x3][0xc8] ;  /* 0x00c01900ff0897ac */ /* 0x000e620008000a00 */
[----:B------:R-:W-:Y:S01]  /*1660*/  @!UP1 UMOV UR10, UR12 ;  /* 0x0000000c000a9c82 */ /* 0x000fe20008000000 */
[----:B------:R-:W-:-:S05]  /*1670*/  @!UP1 UMOV UR11, UR13 ;  /* 0x0000000d000b9c82 */ /* 0x000fca0008000000 */
[----:B0-----:R-:W-:Y:S02]  /*1680*/  @!P0 DADD R54, R54, UR36 ;  /* 0x0000002436368e29 */ /* 0x001fe40008000000 */
[----:B-1----:R-:W-:Y:S02]  /*1690*/  @!P0 DADD R58, R58, -UR8 ;  /* 0x800000083a3a8e29 */ /* 0x002fe40008000000 */
[----:B------:R-:W-:Y:S01]  /*16a0*/  @!P0 DADD R56, R56, -UR8 ;  /* 0x8000000838388e29 */ /* 0x000fe20008000000 */
[----:B------:R-:W-:Y:S01]  /*16b0*/  @!UP1 UMOV UR8, UR12 ;  /* 0x0000000c00089c82 */ /* 0x000fe20008000000 */
[----:B------:R-:W-:Y:S01]  /*16c0*/  @!UP1 UMOV UR9, UR13 ;  /* 0x0000000d00099c82 */ /* 0x000fe20008000000 */
[----:B------:R-:W-:Y:S08]  /*16d0*/  BRA.U !UP1, `(.L_x_4) ;  /* 0x0000000109507547 */ /* 0x000ff0000b800000 */
[----:B------:R-:W-:-:S06]  /*16e0*/  UISETP.NE.AND UP1, UPT, UR33, 0x3, UPT ;  /* 0x000000032100788c */ /* 0x000fcc000bf25270 */
        /* <DEDUP_REMOVED lines=8> */
[----:B------:R-:W-:Y:S01]  /*1770*/  UMOV UR8, URZ ;  /* 0x000000ff00087c82 */ /* 0x000fe20008000000 */
[----:B------:R-:W-:Y:S01]  /*1780*/  UMOV UR9, URZ ;  /* 0x000000ff00097c82 */ /* 0x000fe20008000000 */
[----:B------:R-:W-:Y:S08]  /*1790*/  BRA.U !UP1, `(.L_x_4) ;  /* 0x0000000109207547 */ /* 0x000ff0000b800000 */
[----:B------:R-:W-:-:S06]  /*17a0*/  UISETP.NE.AND UP1, UPT, UR30, -0x1, UPT ;  /* 0xffffffff1e00788c */ /* 0x000fcc000bf25270 */
[----:B------:R-:W-:-:S05]  /*17b0*/  PLOP3.LUT P0, PT, PT, PT, UP1, 0x80, 0x8 ;  /* 0x000000000008781c */ /* 0x000fca0003f0f018 */
[----:B------:R-:W0:Y:S01]  /*17c0*/  @!UP1 LDCU.64 UR36, c[0x3][0xc8] ;  /* 0x00c01900ff2497ac */ /* 0x000e220008000a00 */
[----:B------:R-:W1:Y:S01]  /*17d0*/  @!UP1 LDCU.64 UR38, c[0x3][0xd0] ;  /* 0x00c01a00ff2697ac */ /* 0x000e620008000a00 */
[----:B------:R-:W-:Y:S01]  /*17e0*/  @!UP1 UMOV UR10, UR12 ;  /* 0x0000000c000a9c82 */ /* 0x000fe20008000000 */
[----:B------:R-:W-:-:S05]  /*17f0*/  @!UP1 UMOV UR11, UR13 ;  /* 0x0000000d000b9c82 */ /* 0x000fca0008000000 */
[----:B0-----:R-:W-:Y:S02]  /*1800*/  @!P0 DADD R58, R58, -UR36 ;  /* 0x800000243a3a8e29 */ /* 0x001fe40008000000 */
[----:B-1----:R-:W-:-:S11]  /*1810*/  @!P0 DADD R54, R54, UR38 ;  /* 0x0000002636368e29 */ /* 0x002fd60008000000 */
.L_x_4:
[----:B------:R-:W0:Y:S01]  /*1820*/  LDC.64 R92, c[0x0][0x3c0] ;  /* 0x0000f000ff5c7b82 */ /* 0x000e220000000a00 */
[----:B------:R-:W-:Y:S01]  /*1830*/  IMAD.U32 R94, RZ, RZ, UR10 ;  /* 0x0000000aff5e7e24 */ /* 0x000fe2000f8e00ff */
[----:B------:R-:W-:Y:S01]  /*1840*/  MOV R95, UR11 ;  /* 0x0000000b005f7c02 */ /* 0x000fe20008000f00 */
[----:B------:R-:W-:Y:S01]  /*1850*/  IMAD.U32 R96, RZ, RZ, UR8 ;  /* 0x00000008ff607e24 */ /* 0x000fe2000f8e00ff */
[----:B------:R-:W-:Y:S01]  /*1860*/  MOV R97, UR9 ;  /* 0x0000000900617c02 */ /* 0x000fe20008000f00 */
[----:B------:R-:W-:Y:S01]  /*1870*/  IMAD.MOV.U32 R84, RZ, RZ, R50 ;  /* 0x000000ffff547224 */ /* 0x000fe200078e0032 */
[----:B------:R-:W-:Y:S01]  /*1880*/  MOV R85, R51 ;  /* 0x0000003300557202 */ /* 0x000fe20000000f00 */
[----:B------:R-:W-:Y:S01]  /*1890*/  IMAD.MOV.U32 R86, RZ, RZ, R82 ;  /* 0x000000ffff567224 */ /* 0x000fe200078e0052 */
[----:B------:R-:W-:Y:S01]  /*18a0*/  MOV R87, R83 ;  /* 0x0000005300577202 */ /* 0x000fe20000000f00 */
[----:B------:R-:W-:Y:S01]  /*18b0*/  IMAD.MOV.U32 R50, RZ, RZ, R18 ;  /* 0x000000ffff327224 */ /* 0x000fe200078e0012 */
[----:B------:R-:W-:Y:S01]  /*18c0*/  MOV R51, R19 ;  /* 0x0000001300337202 */ /* 0x000fe20000000f00 */
[----:B------:R-:W-:Y:S01]  /*18d0*/  IMAD.MOV.U32 R82, RZ, RZ, R60 ;  /* 0x000000ffff527224 */ /* 0x000fe200078e003c */
[----:B------:R-:W-:Y:S01]  /*18e0*/  MOV R83, R61 ;  /* 0x0000003d00537202 */ /* 0x000fe20000000f00 */
[----:B0-----:R-:W-:-:S04]  /*18f0*/  IMAD.WIDE R62, R66, 0x8, R92 ;  /* 0x00000008423e7825 */ /* 0x001fc800078e025c */
[--C-:B------:R-:W-:Y:S01]  /*1900*/  IMAD.WIDE R64, R76, 0x8, R92.reuse ;  /* 0x000000084c407825 */ /* 0x100fe200078e025c */
[----:B------:R1:W-:Y:S03]  /*1910*/  STG.E.64 desc[UR18][R62.64], R94 ;  /* 0x0000005e3e007986 */ /* 0x0003e6000c101b12 */
[--C-:B------:R-:W-:Y:S01]  /*1920*/  IMAD.WIDE R88, R77, 0x8, R92.reuse ;  /* 0x000000084d587825 */ /* 0x100fe200078e025c */
[----:B------:R1:W-:Y:S03]  /*1930*/  STG.E.64 desc[UR18][R64.64], R58 ;  /* 0x0000003a40007986 */ /* 0x0003e6000c101b12 */
[--C-:B------:R-:W-:Y:S01]  /*1940*/  IMAD.WIDE R90, R78, 0x8, R92.reuse ;  /* 0x000000084e5a7825 */ /* 0x100fe200078e025c */
[----:B------:R1:W-:Y:S03]  /*1950*/  STG.E.64 desc[UR18][R88.64], R54 ;  /* 0x0000003658007986 */ /* 0x0003e6000c101b12 */
[----:B------:R-:W-:Y:S01]  /*1960*/  IMAD.WIDE R92, R79, 0x8, R92 ;  /* 0x000000084f5c7825 */ /* 0x000fe200078e025c */
[----:B------:R1:W-:Y:S04]  /*1970*/  STG.E.64 desc[UR18][R90.64], R56 ;  /* 0x000000385a007986 */ /* 0x0003e8000c101b12 */
[----:B------:R1:W-:Y:S02]  /*1980*/  STG.E.64 desc[UR18][R92.64], R96 ;  /* 0x000000605c007986 */ /* 0x0003e4000c101b12 */
.L_x_3:
[----:B0-----:R-:W0:Y:S01]  /*1990*/  LDC.64 R18, c[0x0][0x3b8] ;  /* 0x0000ee00ff127b82 */ /* 0x001e220000000a00 */
[----:B------:R-:W-:-:S04]  /*19a0*/  VIADD R17, R80, 0x5 ;  /* 0x0000000550117836 */ /* 0x000fc80000000000 */
[----:B0-----:R-:W-:-:S05]  /*19b0*/  IMAD.WIDE R18, R17, 0x8, R18 ;  /* 0x0000000811127825 */ /* 0x001fca00078e0212 */
[----:B------:R0:W5:Y:S04]  /*19c0*/  LDG.E.64 R60, desc[UR18][R18.64] ;  /* 0x00000012123c7981 */ /* 0x000168000c1e1b00 */
[----:B-1----:R0:W5:Y:S04]  /*19d0*/  LDG.E.64 R62, desc[UR18][R18.64+0x8] ;  /* 0x00000812123e7981 */ /* 0x002168000c1e1b00 */
[----:B------:R0:W5:Y:S01]  /*19e0*/  LDG.E.64 R64, desc[UR18][R18.64+0x10] ;  /* 0x0000101212407981 */ /* 0x000162000c1e1b00 */
[----:B------:R-:W1:Y:S01]  /*19f0*/  MUFU.RCP64H R89, R105 ;  /* 0x0000006900597308 */ /* 0x000e620000001800 */
[----:B------:R-:W-:Y:S01]  /*1a00*/  IADD3 R88, PT, PT, R105, 0x300402, RZ ;  /* 0x0030040269587810 */ /* 0x000fe20007ffe0ff */
[----:B------:R-:W-:Y:S03]  /*1a10*/  BSSY.RECONVERGENT B0, `(.L_x_5) ;  /* 0x000000c000007945 */ /* 0x000fe60003800200 */
[----:B------:R-:W-:-:S02]  /*1a20*/  FSETP.GEU.AND P0, PT, |R88|, 5.8789094863358348022e-39, PT ;  /* 0x004004025800780b */ /* 0x000fc40003f0e200 */
[----:B-1----:R-:W-:-:S08]  /*1a30*/  DFMA R90, R88, -R104, 1 ;  /* 0x3ff00000585a742b */ /* 0x002fd00000000868 */
[----:B------:R-:W-:-:S08]  /*1a40*/  DFMA R90, R90, R90, R90 ;  /* 0x0000005a5a5a722b */ /* 0x000fd0000000005a */
[----:B------:R-:W-:-:S08]  /*1a50*/  DFMA R90, R88, R90, R88 ;  /* 0x0000005a585a722b */ /* 0x000fd00000000058 */
[----:B------:R-:W-:-:S08]  /*1a60*/  DFMA R92, R90, -R104, 1 ;  /* 0x3ff000005a5c742b */ /* 0x000fd00000000868 */
[----:B------:R-:W-:Y:S01]  /*1a70*/  DFMA R106, R90, R92, R90 ;  /* 0x0000005c5a6a722b */ /* 0x000fe2000000005a */
[----:B0-----:R-:W-:Y:S10]  /*1a80*/  @P0 BRA `(.L_x_6) ;  /* 0x0000000000100947 */ /* 0x001ff40003800000 */
[----:B------:R-:W-:Y:S02]  /*1a90*/  LOP3.LUT R18, R105, 0x7fffffff, RZ, 0xc0, !PT ;  /* 0x7fffffff69127812 */ /* 0x000fe400078ec0ff */
[----:B------:R-:W-:-:S03]  /*1aa0*/  MOV R0, 0x1ad0 ;  /* 0x00001ad000007802 */ /* 0x000fc60000000f00 */
[----:B------:R-:W-:-:S07]  /*1ab0*/  VIADD R18, R18, 0xfff00000 ;  /* 0xfff0000012127836 */ /* 0x000fce0000000000 */
[----:B---3-5:R-:W-:Y:S05]  /*1ac0*/  CALL.REL.NOINC `($__internal_0_$__cuda_sm20_dblrcp_rn_slowpath_v3) ;  /* 0x0000002c00fc7944 */ /* 0x028fea0003c00000 */
.L_x_6:
[----:B---3--:R-:W-:Y:S05]  /*1ad0*/  BSYNC.RECONVERGENT B0 ;  /* 0x0000000000007941 */ /* 0x008fea0003800200 */
.L_x_5:
[C---:B------:R-:W-:Y:S01]  /*1ae0*/  DMUL R92, R106.reuse, R46 ;  /* 0x0000002e6a5c7228 */ /* 0x040fe20000000000 */
[----:B------:R-:W-:Y:S01]  /*1af0*/  IMAD.U32 R0, RZ, RZ, UR20 ;  /* 0x00000014ff007e24 */ /* 0x000fe2000f8e00ff */
[C---:B-----5:R-:W-:Y:S01]  /*1b00*/  DMUL R94, R106.reuse, R30 ;  /* 0x0000001e6a5e7228 */ /* 0x060fe20000000000 */
[----:B------:R-:W-:Y:S01]  /*1b10*/  UIADD3 UR30, UPT, UPT, UR30, -0x1, URZ ;  /* 0xffffffff1e1e7890 */ /* 0x000fe2000fffe0ff */
[C---:B------:R-:W-:Y:S01]  /*1b20*/  DMUL R18, R106.reuse, R28 ;  /* 0x0000001c6a127228 */ /* 0x040fe20000000000 */
[----:B------:R-:W-:Y:S01]  /*1b30*/  IMAD R77, R0, UR21, R77 ;  /* 0x00000015004d7c24 */ /* 0x000fe2000f8e024d */
[----:B------:R-:W-:Y:S01]  /*1b40*/  DMUL R90, R106, UR4 ;  /* 0x000000046a5a7c28 */ /* 0x000fe20008000000 */
[----:B------:R-:W-:Y:S01]  /*1b50*/  IADD3 R0, P2, PT, R2, R67, RZ ;  /* 0x0000004302007210 */ /* 0x000fe20007f5e0ff */
[-C--:B------:R-:W-:Y:S01]  /*1b60*/  DFMA R104, R92, -R34.reuse, R26 ;  /* 0x800000225c68722b */ /* 0x080fe2000000001a */
[----:B------:R-:W-:Y:S01]  /*1b70*/  UISETP.NE.AND UP1, UPT, UR30, -0x3, UPT ;  /* 0xfffffffd1e00788c */ /* 0x000fe2000bf25270 */
[----:B------:R-:W0:Y:S01]  /*1b80*/  LDC.64 R26, c[0x0][0x3c0] ;  /* 0x0000f000ff1a7b82 */ /* 0x000e220000000a00 */
[-C--:B------:R-:W-:Y:S01]  /*1b90*/  DFMA R30, R94, -R34.reuse, R12 ;  /* 0x800000225e1e722b */ /* 0x080fe2000000000c */
[----:B------:R-:W-:Y:S01]  /*1ba0*/  VIADD R74, R74, UR23 ;  /* 0x000000174a4a7c36 */ /* 0x000fe20008000000 */
[----:B------:R-:W-:Y:S01]  /*1bb0*/  MOV R13, UR20 ;  /* 0x00000014000d7c02 */ /* 0x000fe20008000f00 */
[-C--:B------:R-:W-:Y:S01]  /*1bc0*/  DFMA R28, R18, -R34.reuse, R14 ;  /* 0x80000022121c722b */ /* 0x080fe2000000000e */
[----:B------:R-:W-:Y:S01]  /*1bd0*/  IADD3 R12, P0, PT, R2, R75, RZ ;  /* 0x0000004b020c7210 */ /* 0x000fe20007f1e0ff */
[----:B------:R-:W-:Y:S01]  /*1be0*/  IMAD.U32 R14, RZ, RZ, UR20 ;  /* 0x00000014ff0e7e24 */ /* 0x000fe2000f8e00ff */
[----:B------:R-:W-:Y:S01]  /*1bf0*/  DFMA R46, R90, -R34, R52 ;  /* 0x800000225a2e722b */ /* 0x000fe20000000034 */
[----:B------:R-:W-:Y:S01]  /*1c00*/  IMAD R78, R13, UR21, R78 ;  /* 0x000000150d4e7c24 */ /* 0x000fe2000f8e024e */
[----:B------:R-:W-:Y:S01]  /*1c10*/  LEA.HI.X.SX32 R13, R75, RZ, 0x1, P0 ;  /* 0x000000ff4b0d7211 */ /* 0x000fe200000f0eff */
[----:B------:R-:W-:Y:S01]  /*1c20*/  IMAD R79, R14, UR21, R79 ;  /* 0x000000150e4f7c24 */ /* 0x000fe2000f8e024f */
[----:B------:R-:W-:Y:S01]  /*1c30*/  MOV R15, UR20 ;  /* 0x00000014000f7c02 */ /* 0x000fe20008000f00 */
[----:B------:R-:W-:Y:S01]  /*1c40*/  DMUL R88, R106, R44 ;  /* 0x0000002c6a587228 */ /* 0x000fe20000000000 */
[----:B------:R-:W-:Y:S01]  /*1c50*/  LEA R52, P0, R12, UR28, 0x3 ;  /* 0x0000001c0c347c11 */ /* 0x000fe2000f8018ff */
[----:B------:R-:W-:Y:S01]  /*1c60*/  UIADD3 UR31, UPT, UPT, UR31, 0x1, URZ ;  /* 0x000000011f1f7890 */ /* 0x000fe2000fffe0ff */
[----:B------:R-:W-:Y:S01]  /*1c70*/  IADD3 R14, P1, PT, R2, R73, RZ ;  /* 0x00000049020e7210 */ /* 0x000fe20007f3e0ff */
[C---:B------:R-:W-:Y:S01]  /*1c80*/  IMAD R76, R15.reuse, UR21, R76 ;  /* 0x000000150f4c7c24 */ /* 0x040fe2000f8e024c */
[----:B------:R-:W-:Y:S01]  /*1c90*/  LEA.HI.X R53, R12, UR29, R13, 0x3, P0 ;  /* 0x0000001d0c357c11 */ /* 0x000fe200080f1c0d */
[----:B------:R-:W-:Y:S01]  /*1ca0*/  IMAD R66, R15, UR21, R66 ;  /* 0x000000150f427c24 */ /* 0x000fe2000f8e0242 */
[----:B------:R-:W-:Y:S01]  /*1cb0*/  LEA.HI.X.SX32 R17, R73, RZ, 0x1, P1 ;  /* 0x000000ff49117211 */ /* 0x000fe200008f0eff */
[----:B------:R-:W-:Y:S01]  /*1cc0*/  DFMA R44, R88, -R34, R32 ;  /* 0x80000022582c722b */ /* 0x000fe20000000020 */
[----:B------:R-:W-:Y:S01]  /*1cd0*/  LEA R96, P0, R14, UR28, 0x3 ;  /* 0x0000001c0e607c11 */ /* 0x000fe2000f8018ff */
[----:B------:R-:W-:Y:S01]  /*1ce0*/  DFMA R34, R92, -UR10, R58 ;  /* 0x8000000a5c227c2b */ /* 0x000fe2000800003a */
[----:B------:R-:W-:Y:S01]  /*1cf0*/  LEA.HI.X.SX32 R15, R67, RZ, 0x1, P2 ;  /* 0x000000ff430f7211 */ /* 0x000fe200010f0eff */
[----:B0-----:R-:W-:Y:S01]  /*1d00*/  IMAD.WIDE R12, R42, 0x8, R26 ;  /* 0x000000082a0c7825 */ /* 0x001fe200078e021a */
[----:B------:R-:W-:Y:S01]  /*1d10*/  LEA R98, P1, R0, UR28, 0x3 ;  /* 0x0000001c00627c11 */ /* 0x000fe2000f8218ff */
[----:B------:R-:W-:Y:S01]  /*1d20*/  DFMA R32, R88, -UR10, R60 ;  /* 0x8000000a58207c2b */ /* 0x000fe2000800003c */
[----:B------:R-:W-:Y:S01]  /*1d30*/  LEA.HI.X R97, R14, UR29, R17, 0x3, P0 ;  /* 0x0000001d0e617c11 */ /* 0x000fe200080f1c11 */
[----:B------:R-:W-:Y:S01]  /*1d40*/  IMAD.WIDE R100, R72, 0x8, R26 ;  /* 0x0000000848647825 */ /* 0x000fe200078e021a */
[----:B------:R-:W-:Y:S01]  /*1d50*/  LEA.HI.X R99, R0, UR29, R15, 0x3, P1 ;  /* 0x0000001d00637c11 */ /* 0x000fe200088f1c0f */
[----:B------:R0:W-:Y:S01]  /*1d60*/  STG.E.64 desc[UR18][R12.64], R92 ;  /* 0x0000005c0c007986 */ /* 0x0001e2000c101b12 */
[----:B------:R-:W-:Y:S01]  /*1d70*/  MOV R15, UR23 ;  /* 0x00000017000f7c02 */ /* 0x000fe20008000f00 */
[----:B------:R-:W-:Y:S01]  /*1d80*/  DFMA R26, R90, -UR10, R54 ;  /* 0x8000000a5a1a7c2b */ /* 0x000fe20008000036 */
[----:B------:R-:W-:Y:S01]  /*1d90*/  IMAD.U32 R17, RZ, RZ, UR20 ;  /* 0x00000014ff117e24 */ /* 0x000fe2000f8e00ff */
[----:B------:R-:W-:Y:S01]  /*1da0*/  STG.E.64 desc[UR18][R100.64], R90 ;  /* 0x0000005a64007986 */ /* 0x000fe2000c101b12 */
[----:B------:R-:W-:Y:S01]  /*1db0*/  MOV R55, UR20 ;  /* 0x0000001400377c02 */ /* 0x000fe20008000f00 */
[----:B------:R-:W-:Y:S01]  /*1dc0*/  IMAD R80, R15, 0x5, R80 ;  /* 0x000000050f507824 */ /* 0x000fe200078e0250 */
[----:B------:R-:W-:Y:S01]  /*1dd0*/  DFMA R14, R18, -UR10, R62 ;  /* 0x8000000a120e7c2b */ /* 0x000fe2000800003e */
[----:B------:R1:W-:Y:S01]  /*1de0*/  STG.E.64 desc[UR18][R52.64+0x8], R88 ;  /* 0x0000085834007986 */ /* 0x0003e2000c101b12 */
[----:B------:R-:W-:Y:S01]  /*1df0*/  IMAD R72, R17, UR21, R72 ;  /* 0x0000001511487c24 */ /* 0x000fe2000f8e0248 */
[----:B------:R-:W-:Y:S01]  /*1e00*/  IADD3 R75, PT, PT, R75, UR23, RZ ;  /* 0x000000174b4b7c10 */ /* 0x000fe2000fffe0ff */
[----:B------:R-:W-:Y:S01]  /*1e10*/  IMAD R42, R55, UR21, R42 ;  /* 0x00000015372a7c24 */ /* 0x000fe2000f8e022a */
[----:B------:R2:W-:Y:S01]  /*1e20*/  STG.E.64 desc[UR18][R96.64+0x8], R18 ;  /* 0x0000081260007986 */ /* 0x0005e2000c101b12 */
[----:B------:R-:W-:Y:S01]  /*1e30*/  VIADD R67, R67, UR23 ;  /* 0x0000001743437c36 */ /* 0x000fe20008000000 */
[----:B0-----:R-:W-:Y:S01]  /*1e40*/  DFMA R12, R94, -UR10, R64 ;  /* 0x8000000a5e0c7c2b */ /* 0x001fe20008000040 */
[----:B------:R-:W-:Y:S01]  /*1e50*/  IADD3 R73, PT, PT, R73, UR23, RZ ;  /* 0x0000001749497c10 */ /* 0x000fe2000fffe0ff */
[----:B------:R2:W-:Y:S01]  /*1e60*/  STG.E.64 desc[UR18][R98.64+0x8], R94 ;  /* 0x0000085e62007986 */ /* 0x0005e2000c101b12 */
[----:B------:R-:W-:Y:S01]  /*1e70*/  UIADD3 UR32, UPT, UPT, UR32, -0x1, URZ ;  /* 0xffffffff20207890 */ /* 0x000fe2000fffe0ff */
[----:B------:R-:W-:Y:S01]  /*1e80*/  UMOV UR4, UR6 ;  /* 0x0000000600047c82 */ /* 0x000fe20008000000 */
[----:B------:R-:W-:Y:S01]  /*1e90*/  UMOV UR5, UR7 ;  /* 0x0000000700057c82 */ /* 0x000fe20008000000 */
[----:B-1----:R-:W-:Y:S01]  /*1ea0*/  IMAD.MOV.U32 R52, RZ, RZ, R56 ;  /* 0x000000ffff347224 */ /* 0x002fe200078e0038 */
[----:B------:R-:W-:Y:S01]  /*1eb0*/  MOV R53, R57 ;  /* 0x0000003900357202 */ /* 0x000fe20000000f00 */
[----:B------:R-:W-:Y:S07]  /*1ec0*/  BRA.U UP1, `(.L_x_7) ;  /* 0xfffffff101547547 */ /* 0x000fee000b83ffff */
.L_x_1:
[----:B--2---:R-:W0:Y:S01]  /*1ed0*/  MUFU.RCP64H R19, R105 ;  /* 0x0000006900137308 */ /* 0x004e220000001800 */
[----:B------:R-:W-:Y:S01]  /*1ee0*/  VIADD R18, R105, 0x300402 ;  /* 0x0030040269127836 */ /* 0x000fe20000000000 */
[----:B------:R-:W-:Y:S01]  /*1ef0*/  BSSY.RECONVERGENT B0, `(.L_x_8) ;  /* 0x000000d000007945 */ /* 0x000fe20003800200 */
[----:B------:R-:W-:-:S03]  /*1f00*/  IADD3 R16, PT, PT, R16, R7, RZ ;  /* 0x0000000710107210 */ /* 0x000fc60007ffe0ff */
[----:B------:R-:W-:Y:S01]  /*1f10*/  FSETP.GEU.AND P0, PT, |R18|, 5.8789094863358348022e-39, PT ;  /* 0x004004021200780b */ /* 0x000fe20003f0e200 */
[----:B0-----:R-:W-:-:S08]  /*1f20*/  DFMA R48, R18, -R104, 1 ;  /* 0x3ff000001230742b */ /* 0x001fd00000000868 */
[----:B------:R-:W-:-:S08]  /*1f30*/  DFMA R48, R48, R48, R48 ;  /* 0x000000303030722b */ /* 0x000fd00000000030 */
[----:B------:R-:W-:-:S08]  /*1f40*/  DFMA R48, R18, R48, R18 ;  /* 0x000000301230722b */ /* 0x000fd00000000012 */
[----:B------:R-:W-:-:S08]  /*1f50*/  DFMA R50, R48, -R104, 1 ;  /* 0x3ff000003032742b */ /* 0x000fd00000000868 */
[----:B------:R-:W-:Y:S01]  /*1f60*/  DFMA R106, R48, R50, R48 ;  /* 0x00000032306a722b */ /* 0x000fe20000000030 */
[----:B------:R-:W-:Y:S10]  /*1f70*/  @P0 BRA `(.L_x_9) ;  /* 0x0000000000100947 */ /* 0x000ff40003800000 */
[----:B------:R-:W-:Y:S02]  /*1f80*/  LOP3.LUT R18, R105, 0x7fffffff, RZ, 0xc0, !PT ;  /* 0x7fffffff69127812 */ /* 0x000fe400078ec0ff */
[----:B------:R-:W-:-:S03]  /*1f90*/  MOV R0, 0x1fc0 ;  /* 0x00001fc000007802 */ /* 0x000fc60000000f00 */
[----:B------:R-:W-:-:S07]  /*1fa0*/  VIADD R18, R18, 0xfff00000 ;  /* 0xfff0000012127836 */ /* 0x000fce0000000000 */
[----:B-----5:R-:W-:Y:S05]  /*1fb0*/  CALL.REL.NOINC `($__internal_0_$__cuda_sm20_dblrcp_rn_slowpath_v3) ;  /* 0x0000002800c07944 */ /* 0x020fea0003c00000 */
.L_x_9:
[----:B------:R-:W-:Y:S05]  /*1fc0*/  BSYNC.RECONVERGENT B0 ;  /* 0x0000000000007941 */ /* 0x000fea0003800200 */
.L_x_8:
[C---:B------:R-:W-:Y:S01]  /*1fd0*/  DMUL R46, R106.reuse, R46 ;  /* 0x0000002e6a2e7228 */ /* 0x040fe20000000000 */
[----:B------:R-:W-:Y:S01]  /*1fe0*/  BSSY.RECONVERGENT B0, `(.L_x_10) ;  /* 0x0000018000007945 */ /* 0x000fe20003800200 */
[C---:B-----5:R-:W-:Y:S02]  /*1ff0*/  DMUL R28, R106.reuse, R28 ;  /* 0x0000001c6a1c7228 */ /* 0x060fe40000000000 */
[----:B------:R-:W-:-:S04]  /*2000*/  DMUL R30, R106, R30 ;  /* 0x0000001e6a1e7228 */ /* 0x000fc80000000000 */
[-C--:B------:R-:W-:Y:S02]  /*2010*/  DFMA R104, R46, -R34.reuse, R26 ;  /* 0x800000222e68722b */ /* 0x080fe4000000001a */
[-C--:B------:R-:W-:Y:S02]  /*2020*/  DFMA R14, R28, -R34.reuse, R14 ;  /* 0x800000221c0e722b */ /* 0x080fe4000000000e */
[----:B------:R-:W-:Y:S02]  /*2030*/  DFMA R12, R30, -R34, R12 ;  /* 0x800000221e0c722b */ /* 0x000fe4000000000c */
[----:B------:R-:W0:Y:S04]  /*2040*/  MUFU.RCP64H R19, R105 ;  /* 0x0000006900137308 */ /* 0x000e280000001800 */
[----:B------:R-:W-:-:S04]  /*2050*/  IADD3 R18, PT, PT, R105, 0x300402, RZ ;  /* 0x0030040269127810 */ /* 0x000fc80007ffe0ff */
[----:B------:R-:W-:Y:S02]  /*2060*/  FSETP.GEU.AND P0, PT, |R18|, 5.8789094863358348022e-39, PT ;  /* 0x004004021200780b */ /* 0x000fe40003f0e200 */
[----:B0-----:R-:W-:-:S08]  /*2070*/  DFMA R26, -R104, R18, 1 ;  /* 0x3ff00000681a742b */ /* 0x001fd00000000112 */
[----:B------:R-:W-:-:S08]  /*2080*/  DFMA R26, R26, R26, R26 ;  /* 0x0000001a1a1a722b */ /* 0x000fd0000000001a */
[----:B------:R-:W-:Y:S02]  /*2090*/  DFMA R48, R18, R26, R18 ;  /* 0x0000001a1230722b */ /* 0x000fe40000000012 */
[----:B------:R-:W-:-:S06]  /*20a0*/  DMUL R26, R106, R44 ;  /* 0x0000002c6a1a7228 */ /* 0x000fcc0000000000 */
[----:B------:R-:W-:Y:S02]  /*20b0*/  DFMA R44, -R104, R48, 1 ;  /* 0x3ff00000682c742b */ /* 0x000fe40000000130 */
[----:B------:R-:W-:-:S06]  /*20c0*/  DFMA R52, R26, -R34, R32 ;  /* 0x800000221a34722b */ /* 0x000fcc0000000020 */
[----:B------:R-:W-:Y:S02]  /*20d0*/  DFMA R56, R48, R44, R48 ;  /* 0x0000002c3038722b */ /* 0x000fe40000000030 */
[----:B------:R-:W-:Y:S01]  /*20e0*/  DMUL R48, R106, UR6 ;  /* 0x000000066a307c28 */ /* 0x000fe20008000000 */
[----:B------:R-:W-:Y:S10]  /*20f0*/  @P0 BRA `(.L_x_11) ;  /* 0x0000000000180947 */ /* 0x000ff40003800000 */
[----:B------:R-:W-:Y:S02]  /*2100*/  LOP3.LUT R18, R105, 0x7fffffff, RZ, 0xc0, !PT ;  /* 0x7fffffff69127812 */ /* 0x000fe400078ec0ff */
[----:B------:R-:W-:-:S03]  /*2110*/  MOV R0, 0x2140 ;  /* 0x0000214000007802 */ /* 0x000fc60000000f00 */
[----:B------:R-:W-:-:S07]  /*2120*/  VIADD R18, R18, 0xfff00000 ;  /* 0xfff0000012127836 */ /* 0x000fce0000000000 */
[----:B------:R-:W-:Y:S05]  /*2130*/  CALL.REL.NOINC `($__internal_0_$__cuda_sm20_dblrcp_rn_slowpath_v3) ;  /* 0x0000002800607944 */ /* 0x000fea0003c00000 */
[----:B------:R-:W-:Y:S01]  /*2140*/  MOV R56, R106 ;  /* 0x0000006a00387202 */ /* 0x000fe20000000f00 */
[----:B------:R-:W-:-:S07]  /*2150*/  IMAD.MOV.U32 R57, RZ, RZ, R107 ;  /* 0x000000ffff397224 */ /* 0x000fce00078e006b */
.L_x_11:
[----:B------:R-:W-:Y:S05]  /*2160*/  BSYNC.RECONVERGENT B0 ;  /* 0x0000000000007941 */ /* 0x000fea0003800200 */
.L_x_10:
[----:B------:R-:W0:Y:S01]  /*2170*/  LDCU UR5, c[0x0][0x3d8] ;  /* 0x00007b00ff0577ac */ /* 0x000e220008000800 */
[----:B------:R-:W1:Y:S01]  /*2180*/  LDC.64 R50, c[0x0][0x3c0] ;  /* 0x0000f000ff327b82 */ /* 0x000e620000000a00 */
[----:B------:R-:W-:Y:S02]  /*2190*/  HFMA2 R17, -RZ, RZ, 0, 2.98023223876953125e-07 ;  /* 0x00000005ff117431 */ /* 0x000fe400000001ff */
[----:B------:R-:W-:Y:S01]  /*21a0*/  IMAD R33, R7, 0x5, RZ ;  /* 0x0000000507217824 */ /* 0x000fe200078e02ff */
[----:B------:R-:W2:Y:S04]  /*21b0*/  LDCU.64 UR8, c[0x0][0x3b8] ;  /* 0x00007700ff0877ac */ /* 0x000ea80008000a00 */
[----:B------:R-:W3:Y:S01]  /*21c0*/  LDC.64 R18, c[0x0][0x3a0] ;  /* 0x0000e800ff127b82 */ /* 0x000ee20000000a00 */
[----:B------:R-:W-:-:S05]  /*21d0*/  IMAD R0, R2, R17, 0x5 ;  /* 0x0000000502007424 */ /* 0x000fca00078e0211 */
[----:B------:R-:W-:Y:S01]  /*21e0*/  IADD3 R0, P0, PT, R0, R33, RZ ;  /* 0x0000002100007210 */ /* 0x000fe20007f1e0ff */
[----:B0-----:R-:W-:-:S03]  /*21f0*/  UIADD3 UR4, UPT, UPT, UR5, -0x2, URZ ;  /* 0xfffffffe05047890 */ /* 0x001fc6000fffe0ff */
[----:B------:R-:W-:Y:S01]  /*2200*/  LEA.HI.X.SX32 R33, R33, RZ, 0x1, P0 ;  /* 0x000000ff21217211 */ /* 0x000fe200000f0eff */
[----:B------:R-:W-:Y:S02]  /*2210*/  UIADD3 UR6, UPT, UPT, UR4, UR5, URZ ;  /* 0x0000000504067290 */ /* 0x000fe4000fffe0ff */
[----:B------:R-:W-:-:S04]  /*2220*/  IMAD.U32 R32, RZ, RZ, UR4 ;  /* 0x00000004ff207e24 */ /* 0x000fc8000f8e00ff */
[----:B------:R-:W-:Y:S01]  /*2230*/  MOV R34, UR6 ;  /* 0x0000000600227c02 */ /* 0x000fe20008000f00 */
[----:B------:R-:W-:Y:S01]  /*2240*/  IMAD R7, R32, UR21, R3 ;  /* 0x0000001520077c24 */ /* 0x000fe2000f8e0203 */
[----:B--2---:R-:W-:-:S03]  /*2250*/  LEA R32, P0, R0, UR8, 0x3 ;  /* 0x0000000800207c11 */ /* 0x004fc6000f8018ff */
[----:B------:R-:W-:Y:S01]  /*2260*/  IMAD R17, R34, UR21, R3 ;  /* 0x0000001522117c24 */ /* 0x000fe2000f8e0203 */
[----:B------:R-:W-:Y:S01]  /*2270*/  LEA.HI.X R33, R0, UR9, R33, 0x3, P0 ;  /* 0x0000000900217c11 */ /* 0x000fe200080f1c21 */
[--C-:B------:R-:W-:Y:S01]  /*2280*/  IMAD R7, R7, UR20, R2.reuse ;  /* 0x0000001407077c24 */ /* 0x100fe2000f8e0202 */
[----:B------:R-:W0:Y:S01]  /*2290*/  LDCU.64 UR6, c[0x3][0xa0] ;  /* 0x00c01400ff0677ac */ /* 0x000e220008000a00 */
[----:B------:R-:W-:Y:S02]  /*22a0*/  IMAD R17, R17, UR20, R2 ;  /* 0x0000001411117c24 */ /* 0x000fe4000f8e0202 */
[----:B-1----:R-:W-:-:S04]  /*22b0*/  IMAD.WIDE R34, R7, 0x8, R50 ;  /* 0x0000000807227825 */ /* 0x002fc800078e0232 */
[----:B------:R-:W-:Y:S01]  /*22c0*/  IMAD.WIDE R50, R17, 0x8, R50 ;  /* 0x0000000811327825 */ /* 0x000fe200078e0232 */
[----:B------:R1:W-:Y:S03]  /*22d0*/  STG.E.64 desc[UR18][R34.64], R46 ;  /* 0x0000002e22007986 */ /* 0x0003e6000c101b12 */
[--C-:B---3--:R-:W-:Y:S01]  /*22e0*/  IMAD.WIDE R16, R16, 0x8, R18.reuse ;  /* 0x0000000810107825 */ /* 0x108fe200078e0212 */
[----:B------:R2:W-:Y:S03]  /*22f0*/  STG.E.64 desc[UR18][R50.64], R48 ;  /* 0x0000003032007986 */ /* 0x0005e6000c101b12 */
[----:B------:R-:W-:Y:S01]  /*2300*/  IMAD.WIDE R74, R6, 0x8, R18 ;  /* 0x00000008064a7825 */ /* 0x000fe200078e0212 */
[----:B------:R-:W0:Y:S03]  /*2310*/  LDG.E.64 R10, desc[UR18][R10.64] ;  /* 0x000000120a0a7981 */ /* 0x000e26000c1e1b00 */
[----:B------:R-:W-:Y:S01]  /*2320*/  IMAD.WIDE R42, R43, 0x8, R32 ;  /* 0x000000082b2a7825 */ /* 0x000fe200078e0220 */
[----:B------:R-:W0:Y:S04]  /*2330*/  LDG.E.64 R16, desc[UR18][R16.64] ;  /* 0x0000001210107981 */ /* 0x000e28000c1e1b00 */
[----:B------:R-:W3:Y:S04]  /*2340*/  LDG.E.64 R8, desc[UR18][R8.64] ;  /* 0x0000001208087981 */ /* 0x000ee8000c1e1b00 */
[----:B------:R-:W3:Y:S04]  /*2350*/  LDG.E.64 R74, desc[UR18][R74.64] ;  /* 0x000000124a4a7981 */ /* 0x000ee8000c1e1b00 */
[----:B------:R-:W4:Y:S04]  /*2360*/  LDG.E.64 R36, desc[UR18][R36.64] ;  /* 0x0000001224247981 */ /* 0x000f28000c1e1b00 */
[----:B------:R-:W4:Y:S04]  /*2370*/  LDG.E.64 R38, desc[UR18][R38.64] ;  /* 0x0000001226267981 */ /* 0x000f28000c1e1b00 */
[----:B------:R-:W4:Y:S04]  /*2380*/  LDG.E.64 R40, desc[UR18][R40.64] ;  /* 0x0000001228287981 */ /* 0x000f28000c1e1b00 */
[----:B------:R0:W5:Y:S04]  /*2390*/  LDG.E.64 R44, desc[UR18][R32.64+0x18] ;  /* 0x00001812202c7981 */ /* 0x000168000c1e1b00 */
[----:B-1----:R1:W5:Y:S04]  /*23a0*/  LDG.E.64 R46, desc[UR18][R32.64+0x20] ;  /* 0x00002012202e7981 */ /* 0x002368000c1e1b00 */
[----:B--2---:R1:W5:Y:S04]  /*23b0*/  LDG.E.64 R48, desc[UR18][R42.64+0x18] ;  /* 0x000018122a307981 */ /* 0x004368000c1e1b00 */
[----:B------:R1:W5:Y:S01]  /*23c0*/  LDG.E.64 R50, desc[UR18][R42.64+0x20] ;  /* 0x000020122a327981 */ /* 0x000362000c1e1b00 */
[----:B------:R-:W-:-:S02]  /*23d0*/  DMUL R52, R52, R56 ;  /* 0x0000003834347228 */ /* 0x000fc40000000000 */
[-C--:B------:R-:W-:Y:S02]  /*23e0*/  DMUL R54, R14, R56.reuse ;  /* 0x000000380e367228 */ /* 0x080fe40000000000 */
[----:B------:R-:W-:Y:S02]  /*23f0*/  DMUL R56, R12, R56 ;  /* 0x000000380c387228 */ /* 0x000fe40000000000 */
[C-C-:B0-----:R-:W-:Y:S02]  /*2400*/  DFMA R58, -R16.reuse, UR6, R10.reuse ;  /* 0x00000006103a7c2b */ /* 0x141fe4000800010a */
[----:B------:R-:W-:Y:S02]  /*2410*/  DFMA R60, R16, UR6, R10 ;  /* 0x00000006103c7c2b */ /* 0x000fe4000800000a */
[C-C-:B---3--:R-:W-:Y:S02]  /*2420*/  DFMA R76, R74.reuse, UR6, R8.reuse ;  /* 0x000000064a4c7c2b */ /* 0x148fe40008000008 */
[----:B------:R-:W-:Y:S01]  /*2430*/  DFMA R78, -R74, UR6, R8 ;  /* 0x000000064a4e7c2b */ /* 0x000fe20008000108 */
[----:B----4-:R-:W-:Y:S01]  /*2440*/  IMAD.MOV.U32 R62, RZ, RZ, R36 ;  /* 0x000000ffff3e7224 */ /* 0x010fe200078e0024 */
[----:B------:R-:W-:Y:S01]  /*2450*/  MOV R63, R37 ;  /* 0x00000025003f7202 */ /* 0x000fe20000000f00 */
[----:B------:R-:W-:Y:S01]  /*2460*/  IMAD.MOV.U32 R64, RZ, RZ, R38 ;  /* 0x000000ffff407224 */ /* 0x000fe200078e0026 */
[----:B------:R-:W-:Y:S01]  /*2470*/  MOV R65, R39 ;  /* 0x0000002700417202 */ /* 0x000fe20000000f00 */
[----:B------:R-:W-:Y:S01]  /*2480*/  IMAD.MOV.U32 R66, RZ, RZ, R40 ;  /* 0x000000ffff427224 */ /* 0x000fe200078e0028 */
[----:B------:R-:W-:Y:S01]  /*2490*/  MOV R67, R41 ;  /* 0x0000002900437202 */ /* 0x000fe20000000f00 */
[----:B-1----:R-:W-:Y:S06]  /*24a0*/  BRA.U !UP0, `(.L_x_12) ;  /* 0x0000000d08347547 */ /* 0x002fec000b800000 */
[----:B------:R-:W5:Y:S01]  /*24b0*/  LDG.E.64 R68, desc[UR18][R68.64] ;  /* 0x0000001244447981 */ /* 0x000f62000c1e1b00 */
[----:B------:R-:W0:Y:S01]  /*24c0*/  LDCU.64 UR8, c[0x0][0x3d0] ;  /* 0x00007a00ff0877ac */ /* 0x000e220008000a00 */
[----:B------:R-:W-:Y:S02]  /*24d0*/  IMAD.WIDE R18, R4, 0x8, R18 ;  /* 0x0000000804127825 */ /* 0x000fe400078e0212 */
[----:B------:R-:W5:Y:S01]  /*24e0*/  LDG.E.64 R70, desc[UR18][R70.64] ;  /* 0x0000001246467981 */ /* 0x000f62000c1e1b00 */
[----:B------:R-:W-:Y:S01]  /*24f0*/  MOV R6, UR5 ;  /* 0x0000000500067c02 */ /* 0x000fe20008000f00 */
[----:B------:R-:W-:Y:S01]  /*2500*/  IMAD.U32 R0, RZ, RZ, UR21 ;  /* 0x00000015ff007e24 */ /* 0x000fe2000f8e00ff */
[----:B------:R-:W-:Y:S01]  /*2510*/  UIADD3 UR17, UPT, UPT, UR17, 0x2, URZ ;  /* 0x0000000211117890 */ /* 0x000fe2000fffe0ff */
[----:B------:R1:W5:Y:S01]  /*2520*/  LDG.E.64 R72, desc[UR18][R18.64] ;  /* 0x0000001212487981 */ /* 0x000362000c1e1b00 */
[----:B------:R-:W-:Y:S02]  /*2530*/  ULEA UR7, UR5, 0x2, 0x3 ;  /* 0x0000000205077891 */ /* 0x000fe4000f8e18ff */
[----:B------:R-:W-:Y:S01]  /*2540*/  UIADD3 UR4, UPT, UPT, UR14, 0x2, URZ ;  /* 0x000000020e047890 */ /* 0x000fe2000fffe0ff */
[----:B------:R-:W-:Y:S01]  /*2550*/  IMAD.MOV.U32 R64, RZ, RZ, R38 ;  /* 0x000000ffff407224 */ /* 0x000fe200078e0026 */
[----:B------:R-:W-:Y:S01]  /*2560*/  MOV R65, R39 ;  /* 0x0000002700417202 */ /* 0x000fe20000000f00 */
[----:B------:R-:W-:Y:S01]  /*2570*/  IMAD.MOV.U32 R66, RZ, RZ, R40 ;  /* 0x000000ffff427224 */ /* 0x000fe200078e0028 */
[----:B------:R-:W-:Y:S01]  /*2580*/  MOV R67, R41 ;  /* 0x0000002900437202 */ /* 0x000fe20000000f00 */
[----:B------:R-:W-:Y:S01]  /*2590*/  IMAD.MOV.U32 R62, RZ, RZ, R36 ;  /* 0x000000ffff3e7224 */ /* 0x000fe200078e0024 */
[----:B------:R-:W-:Y:S01]  /*25a0*/  MOV R63, R37 ;  /* 0x00000025003f7202 */ /* 0x000fe20000000f00 */
[----:B------:R-:W2:Y:S01]  /*25b0*/  LDCU.64 UR10, c[0x0][0x3c8] ;  /* 0x00007900ff0a77ac */ /* 0x000ea20008000a00 */
[----:B0-----:R-:W-:-:S02]  /*25c0*/  UIMAD UR6, UR9, UR5, URZ ;  /* 0x00000005090672a4 */ /* 0x001fc4000f8e02ff */
[----:B------:R-:W-:-:S04]  /*25d0*/  MOV R12, UR9 ;  /* 0x00000009000c7c02 */ /* 0x000fc80008000f00 */
[----:B------:R-:W-:Y:S02]  /*25e0*/  IMAD.U32 R8, RZ, RZ, UR6 ;  /* 0x00000006ff087e24 */ /* 0x000fe4000f8e00ff */
[----:B------:R-:W-:Y:S02]  /*25f0*/  IMAD R6, R6, UR21, RZ ;  /* 0x0000001506067c24 */ /* 0x000fe4000f8e02ff */
[C---:B------:R-:W-:Y:S01]  /*2600*/  IMAD R7, R8.reuse, 0x3, R5 ;  /* 0x0000000308077824 */ /* 0x040fe200078e0205 */
[-C--:B------:R-:W-:Y:S01]  /*2610*/  LEA R9, R8, R5.reuse, 0x2 ;  /* 0x0000000508097211 */ /* 0x080fe200078e10ff */
[----:B------:R-:W-:Y:S02]  /*2620*/  IMAD.U32 R14, RZ, RZ, UR8 ;  /* 0x00000008ff0e7e24 */ /* 0x000fe4000f8e00ff */
[----:B------:R-:W-:Y:S01]  /*2630*/  VIADD R7, R7, UR15 ;  /* 0x0000000f07077c36 */ /* 0x000fe20008000000 */
[----:B------:R-:W-:Y:S01]  /*2640*/  IADD3 R9, PT, PT, R9, UR15, RZ ;  /* 0x0000000f09097c10 */ /* 0x000fe2000fffe0ff */
[----:B------:R-:W-:Y:S01]  /*2650*/  IMAD R12, R12, 0x3, R3 ;  /* 0x000000030c0c7824 */ /* 0x000fe200078e0203 */
[----:B------:R-:W-:Y:S01]  /*2660*/  LEA R10, R6, R5, 0x1 ;  /* 0x00000005060a7211 */ /* 0x000fe200078e08ff */
[----:B------:R-:W-:-:S02]  /*2670*/  IMAD R0, R0, UR16, R5 ;  /* 0x0000001000007c24 */ /* 0x000fc4000f8e0205 */
[C-C-:B------:R-:W-:Y:S02]  /*2680*/  IMAD R8, R6.reuse, 0x8, R5.reuse ;  /* 0x0000000806087824 */ /* 0x140fe400078e0205 */
[----:B------:R-:W-:Y:S01]  /*2690*/  IMAD R11, R6, 0x3, R5 ;  /* 0x00000003060b7824 */ /* 0x000fe200078e0205 */
[----:B------:R-:W-:Y:S02]  /*26a0*/  UIMAD UR6, UR9, UR8, URZ ;  /* 0x00000008090672a4 */ /* 0x000fe4000f8e02ff */
[--C-:B------:R-:W-:Y:S01]  /*26b0*/  IMAD R5, R7, UR8, R14.reuse ;  /* 0x0000000807057c24 */ /* 0x100fe2000f8e020e */
[----:B------:R-:W-:Y:S01]  /*26c0*/  UIADD3 UR16, UPT, UPT, UR16, 0x2, URZ ;  /* 0x0000000210107890 */ /* 0x000fe2000fffe0ff */
[--C-:B-1----:R-:W-:Y:S02]  /*26d0*/  IMAD R19, R12, UR8, R14.reuse ;  /* 0x000000080c137c24 */ /* 0x102fe4000f8e020e */
[----:B------:R-:W-:Y:S01]  /*26e0*/  IMAD R7, R9, UR8, R14 ;  /* 0x0000000809077c24 */ /* 0x000fe2000f8e020e */
[----:B------:R-:W-:Y:S01]  /*26f0*/  UIADD3 UR8, UPT, UPT, UR22, 0x2, URZ ;  /* 0x0000000216087890 */ /* 0x000fe2000fffe0ff */
[----:B------:R-:W-:Y:S01]  /*2700*/  MOV R12, UR17 ;  /* 0x00000011000c7c02 */ /* 0x000fe20008000f00 */
[----:B------:R-:W-:Y:S01]  /*2710*/  IMAD.U32 R6, RZ, RZ, UR4 ;  /* 0x00000004ff067e24 */ /* 0x000fe2000f8e00ff */
[----:B------:R-:W-:Y:S01]  /*2720*/  MOV R16, UR7 ;  /* 0x0000000700107c02 */ /* 0x000fe20008000f00 */
[----:B------:R-:W-:-:S02]  /*2730*/  IMAD.U32 R14, RZ, RZ, UR16 ;  /* 0x00000010ff0e7e24 */ /* 0x000fc4000f8e00ff */
[----:B------:R-:W-:Y:S01]  /*2740*/  IMAD.U32 R18, RZ, RZ, UR8 ;  /* 0x00000008ff127e24 */ /* 0x000fe2000f8e00ff */
[----:B------:R-:W-:Y:S02]  /*2750*/  IADD3 R9, PT, PT, R0, UR15, RZ ;  /* 0x0000000f00097c10 */ /* 0x000fe4000fffe0ff */
[----:B------:R-:W-:Y:S01]  /*2760*/  IADD3 R15, PT, PT, R10, UR15, RZ ;  /* 0x0000000f0a0f7c10 */ /* 0x000fe2000fffe0ff */
[--C-:B------:R-:W-:Y:S02]  /*2770*/  IMAD R81, R6, UR21, R3.reuse ;  /* 0x0000001506517c24 */ /* 0x100fe4000f8e0203 */
[--C-:B------:R-:W-:Y:S02]  /*2780*/  IMAD R83, R12, UR21, R3.reuse ;  /* 0x000000150c537c24 */ /* 0x100fe4000f8e0203 */
[--C-:B------:R-:W-:Y:S02]  /*2790*/  IMAD R85, R14, UR21, R3.reuse ;  /* 0x000000150e557c24 */ /* 0x100fe4000f8e0203 */
[----:B------:R-:W-:-:S02]  /*27a0*/  IMAD R87, R16, UR21, R3 ;  /* 0x0000001510577c24 */ /* 0x000fc4000f8e0203 */
[----:B------:R-:W-:Y:S02]  /*27b0*/  IMAD R89, R18, UR21, R3 ;  /* 0x0000001512597c24 */ /* 0x000fe4000f8e0203 */
[----:B------:R-:W-:Y:S02]  /*27c0*/  VIADD R13, R8, UR15 ;  /* 0x0000000f080d7c36 */ /* 0x000fe40008000000 */
[----:B------:R-:W-:Y:S01]  /*27d0*/  VIADD R17, R11, UR15 ;  /* 0x0000000f0b117c36 */ /* 0x000fe20008000000 */
[----:B------:R-:W-:Y:S01]  /*27e0*/  IADD3 R16, PT, PT, R2, R19, RZ ;  /* 0x0000001302107210 */ /* 0x000fe20007ffe0ff */
[--C-:B------:R-:W-:Y:S02]  /*27f0*/  IMAD R6, R9, UR20, R2.reuse ;  /* 0x0000001409067c24 */ /* 0x100fe4000f8e0202 */
[--C-:B------:R-:W-:Y:S02]  /*2800*/  IMAD R14, R15, UR20, R2.reuse ;  /* 0x000000140f0e7c24 */ /* 0x100fe4000f8e0202 */
[----:B------:R-:W-:-:S02]  /*2810*/  IMAD R8, R81, UR20, R2 ;  /* 0x0000001451087c24 */ /* 0x000fc4000f8e0202 */
[--C-:B------:R-:W-:Y:S02]  /*2820*/  IMAD R9, R83, UR20, R2.reuse ;  /* 0x0000001453097c24 */ /* 0x100fe4000f8e0202 */
[--C-:B------:R-:W-:Y:S02]  /*2830*/  IMAD R10, R85, UR20, R2.reuse ;  /* 0x00000014550a7c24 */ /* 0x100fe4000f8e0202 */
[--C-:B------:R-:W-:Y:S02]  /*2840*/  IMAD R11, R87, UR20, R2.reuse ;  /* 0x00000014570b7c24 */ /* 0x100fe4000f8e0202 */
[--C-:B------:R-:W-:Y:S02]  /*2850*/  IMAD R12, R89, UR20, R2.reuse ;  /* 0x00000014590c7c24 */ /* 0x100fe4000f8e0202 */
[--C-:B------:R-:W-:Y:S02]  /*2860*/  IMAD R13, R13, UR20, R2.reuse ;  /* 0x000000140d0d7c24 */ /* 0x100fe4000f8e0202 */
[----:B------:R-:W-:Y:S01]  /*2870*/  IMAD R15, R17, UR20, R2 ;  /* 0x00000014110f7c24 */ /* 0x000fe2000f8e0202 */
[----:B------:R-:W-:-:S02]  /*2880*/  UIADD3 UR5, UPT, UPT, -UR5, URZ, URZ ;  /* 0x000000ff05057290 */ /* 0x000fc4000fffe1ff */
[----:B------:R-:W-:Y:S01]  /*2890*/  UIMAD UR7, UR6, 0xa, URZ ;  /* 0x0000000a060778a4 */ /* 0x000fe2000f8e02ff */
[----:B--2---:R-:W-:-:S11]  /*28a0*/  UMOV UR4, URZ ;  /* 0x000000ff00047c82 */ /* 0x004fd60008000000 */
.L_x_17:
[----:B------:R-:W0:Y:S01]  /*28b0*/  LDC R0, c[0x0][0x3d8] ;  /* 0x0000f600ff007b82 */ /* 0x000e220000000800 */
[----:B------:R-:W-:-:S07]  /*28c0*/  UIADD3 UR8, UPT, UPT, UR4, 0x2, URZ ;  /* 0x0000000204087890 */ /* 0x000fce000fffe0ff */
[----:B------:R-:W1:Y:S01]  /*28d0*/  LDC.64 R86, c[0x0][0x3c0] ;  /* 0x0000f000ff567b82 */ /* 0x000e620000000a00 */
[----:B0-----:R-:W-:-:S05]  /*28e0*/  VIADD R0, R0, 0xffffffff ;  /* 0xffffffff00007836 */ /* 0x001fca0000000000 */
[----:B------:R-:W-:Y:S01]  /*28f0*/  ISETP.LE.AND P0, PT, R0, UR8, PT ;  /* 0x0000000800007c0c */ /* 0x000fe2000bf03270 */
[----:B-1----:R-:W-:-:S04]  /*2900*/  IMAD.WIDE R80, R8, 0x8, R86 ;  /* 0x0000000808507825 */ /* 0x002fc800078e0256 */
[----:B------:R-:W-:Y:S02]  /*2910*/  IMAD.WIDE R82, R10, 0x8, R86 ;  /* 0x000000080a527825 */ /* 0x000fe400078e0256 */
[----:B------:R-:W2:Y:S06]  /*2920*/  LDG.E.64 R80, desc[UR18][R80.64] ;  /* 0x0000001250507981 */ /* 0x000eac000c1e1b00 */
[----:B------:R-:W0:Y:S01]  /*2930*/  @!P0 LDC.64 R18, c[0x0][0x3a0] ;  /* 0x0000e800ff128b82 */ /* 0x000e220000000a00 */
[----:B------:R-:W-:Y:S01]  /*2940*/  @!P0 IADD3 R17, PT, PT, R16, 0x1, RZ ;  /* 0x0000000110118810 */ /* 0x000fe20007ffe0ff */
[----:B------:R-:W3:Y:S01]  /*2950*/  LDG.E.64 R82, desc[UR18][R82.64] ;  /* 0x0000001252527981 */ /* 0x000ee2000c1e1b00 */
[----:B-----5:R-:W-:Y:S01]  /*2960*/  MOV R84, R68 ;  /* 0x0000004400547202 */ /* 0x020fe20000000f00 */
[----:B------:R-:W-:-:S02]  /*2970*/  IMAD.MOV.U32 R85, RZ, RZ, R69 ;  /* 0x000000ffff557224 */ /* 0x000fc400078e0045 */
[--C-:B------:R-:W-:Y:S01]  /*2980*/  IMAD.WIDE R90, R12, 0x8, R86.reuse ;  /* 0x000000080c5a7825 */ /* 0x100fe200078e0256 */
[----:B------:R-:W1:Y:S01]  /*2990*/  MUFU.RCP64H R99, R63 ;  /* 0x0000003f00637308 */ /* 0x000e620000001800 */
[----:B------:R-:W-:Y:S01]  /*29a0*/  IADD3 R98, PT, PT, R63, 0x300402, RZ ;  /* 0x003004023f627810 */ /* 0x000fe20007ffe0ff */
[----:B------:R-:W4:Y:S01]  /*29b0*/  @!P0 LDC.64 R102, c[0x3][0xa0] ;  /* 0x00c02800ff668b82 */ /* 0x000f220000000a00 */
[--C-:B------:R-:W-:Y:S02]  /*29c0*/  IMAD.WIDE R92, R9, 0x8, R86.reuse ;  /* 0x00000008095c7825 */ /* 0x100fe400078e0256 */
[----:B------:R-:W5:Y:S02]  /*29d0*/  LDG.E.64 R90, desc[UR18][R90.64] ;  /* 0x000000125a5a7981 */ /* 0x000f64000c1e1b00 */
[----:B------:R-:W-:Y:S02]  /*29e0*/  IMAD.WIDE R68, R11, 0x8, R86 ;  /* 0x000000080b447825 */ /* 0x000fe400078e0256 */
[----:B------:R-:W5:Y:S04]  /*29f0*/  LDG.E.64 R92, desc[UR18][R92.64] ;  /* 0x000000125c5c7981 */ /* 0x000f68000c1e1b00 */
[----:B------:R-:W5:Y:S01]  /*2a00*/  LDG.E.64 R68, desc[UR18][R68.64] ;  /* 0x0000001244447981 */ /* 0x000f62000c1e1b00 */
[----:B0-----:R-:W-:-:S06]  /*2a10*/  @!P0 IMAD.WIDE R18, R17, 0x8, R18 ;  /* 0x0000000811128825 */ /* 0x001fcc00078e0212 */
[----:B------:R-:W4:Y:S01]  /*2a20*/  @!P0 LDG.E.64 R18, desc[UR18][R18.64] ;  /* 0x0000001212128981 */ /* 0x000f22000c1e1b00 */
[----:B-1----:R-:W-:Y:S01]  /*2a30*/  DFMA R96, R98, -R62, 1 ;  /* 0x3ff000006260742b */ /* 0x002fe2000000083e */
[----:B------:R-:W-:-:S07]  /*2a40*/  IMAD.U32 R95, RZ, RZ, UR7 ;  /* 0x00000007ff5f7e24 */ /* 0x000fce000f8e00ff */
[----:B------:R-:W-:Y:S01]  /*2a50*/  DFMA R96, R96, R96, R96 ;  /* 0x000000606060722b */ /* 0x000fe20000000060 */
[----:B------:R-:W-:Y:S01]  /*2a60*/  IMAD.WIDE R94, R95, 0x8, R32 ;  /* 0x000000085f5e7825 */ /* 0x000fe200078e0220 */
[----:B------:R-:W-:-:S04]  /*2a70*/  FSETP.GEU.AND P1, PT, |R98|, 5.8789094863358348022e-39, PT ;  /* 0x004004026200780b */ /* 0x000fc80003f2e200 */
[----:B------:R-:W5:Y:S02]  /*2a80*/  LDG.E.64 R86, desc[UR18][R94.64+0x18] ;  /* 0x000018125e567981 */ /* 0x000f64000c1e1b00 */
[----:B------:R-:W-:Y:S02]  /*2a90*/  DFMA R106, R98, R96, R98 ;  /* 0x00000060626a722b */ /* 0x000fe40000000062 */
[----:B------:R2:W5:Y:S06]  /*2aa0*/  LDG.E.64 R88, desc[UR18][R94.64+0x20] ;  /* 0x000020125e587981 */ /* 0x00056c000c1e1b00 */
[C---:B------:R-:W-:Y:S01]  /*2ab0*/  DFMA R100, R106.reuse, -R62, 1 ;  /* 0x3ff000006a64742b */ /* 0x040fe2000000083e */
[----:B------:R-:W-:Y:S07]  /*2ac0*/  BSSY.RECONVERGENT B0, `(.L_x_13) ;  /* 0x0000015000007945 */ /* 0x000fee0003800200 */
[----:B------:R-:W-:Y:S01]  /*2ad0*/  DFMA R106, R106, R100, R106 ;  /* 0x000000646a6a722b */ /* 0x000fe2000000006a */
[----:B--2---:R-:W-:Y:S01]  /*2ae0*/  IMAD.MOV.U32 R94, RZ, RZ, R80 ;  /* 0x000000ffff5e7224 */ /* 0x004fe200078e0050 */
[----:B------:R-:W-:Y:S01]  /*2af0*/  MOV R95, R81 ;  /* 0x00000051005f7202 */ /* 0x000fe20000000f00 */
[----:B---3--:R-:W-:Y:S01]  /*2b00*/  IMAD.MOV.U32 R96, RZ, RZ, R82 ;  /* 0x000000ffff607224 */ /* 0x008fe200078e0052 */
[----:B------:R-:W-:-:S04]  /*2b10*/  MOV R97, R83 ;  /* 0x0000005300617202 */ /* 0x000fc80000000f00 */
[CCC-:B----4-:R-:W-:Y:S02]  /*2b20*/  @!P0 DFMA R80, -R72.reuse, R102.reuse, R94.reuse ;  /* 0x000000664850822b */ /* 0x1d0fe4000000015e */
[-C--:B------:R-:W-:Y:S01]  /*2b30*/  @!P0 DFMA R94, R72, R102.reuse, R94 ;  /* 0x00000066485e822b */ /* 0x080fe2000000005e */
[----:B------:R-:W-:Y:S01]  /*2b40*/  @!P0 IMAD.MOV.U32 R72, RZ, RZ, R74 ;  /* 0x000000ffff488224 */ /* 0x000fe200078e004a */
[----:B------:R-:W-:Y:S01]  /*2b50*/  @!P0 MOV R73, R75 ;  /* 0x0000004b00498202 */ /* 0x000fe20000000f00 */
[CCC-:B------:R-:W-:Y:S02]  /*2b60*/  @!P0 DFMA R82, R18.reuse, R102.reuse, R96.reuse ;  /* 0x000000661252822b */ /* 0x1c0fe40000000060 */
[----:B------:R-:W-:Y:S01]  /*2b70*/  @!P0 DFMA R96, -R18, R102, R96 ;  /* 0x000000661260822b */ /* 0x000fe20000000160 */
[----:B------:R-:W-:Y:S01]  /*2b80*/  @!P0 IMAD.MOV.U32 R74, RZ, RZ, R18 ;  /* 0x000000ffff4a8224 */ /* 0x000fe200078e0012 */
[----:B------:R-:W-:Y:S01]  /*2b90*/  @!P0 MOV R75, R19 ;  /* 0x00000013004b8202 */ /* 0x000fe20000000f00 */
[----:B------:R-:W-:Y:S08]  /*2ba0*/  @P1 BRA `(.L_x_14) ;  /* 0x0000000000181947 */ /* 0x000ff00003800000 */
[----:B------:R-:W-:Y:S01]  /*2bb0*/  LOP3.LUT R18, R63, 0x7fffffff, RZ, 0xc0, !PT ;  /* 0x7fffffff3f127812 */ /* 0x000fe200078ec0ff */
[----:B------:R-:W-:Y:S01]  /*2bc0*/  IMAD.MOV.U32 R104, RZ, RZ, R62 ;  /* 0x000000ffff687224 */ /* 0x000fe200078e003e */
[----:B------:R-:W-:Y:S02]  /*2bd0*/  MOV R105, R63 ;  /* 0x0000003f00697202 */ /* 0x000fe40000000f00 */
[----:B------:R-:W-:Y:S01]  /*2be0*/  MOV R0, 0x2c10 ;  /* 0x00002c1000007802 */ /* 0x000fe20000000f00 */
[----:B------:R-:W-:-:S07]  /*2bf0*/  VIADD R18, R18, 0xfff00000 ;  /* 0xfff0000012127836 */ /* 0x000fce0000000000 */
[----:B-----5:R-:W-:Y:S05]  /*2c00*/  CALL.REL.NOINC `($__internal_0_$__cuda_sm20_dblrcp_rn_slowpath_v3) ;  /* 0x0000001c00ac7944 */ /* 0x020fea0003c00000 */
.L_x_14:
[----:B------:R-:W-:Y:S05]  /*2c10*/  BSYNC.RECONVERGENT B0 ;  /* 0x0000000000007941 */ /* 0x000fea0003800200 */
.L_x_13:
[----:B------:R-:W0:Y:S01]  /*2c20*/  MUFU.RCP64H R19, R37 ;  /* 0x0000002500137308 */ /* 0x000e220000001800 */
[----:B------:R-:W-:Y:S01]  /*2c30*/  IADD3 R18, PT, PT, R37, 0x300402, RZ ;  /* 0x0030040225127810 */ /* 0x000fe20007ffe0ff */
[C---:B------:R-:W-:Y:S01]  /*2c40*/  DMUL R98, R106.reuse, R66 ;  /* 0x000000426a627228 */ /* 0x040fe20000000000 */
[----:B------:R-:W-:Y:S01]  /*2c50*/  BSSY.RECONVERGENT B0, `(.L_x_15) ;  /* 0x0000016000007945 */ /* 0x000fe20003800200 */
[C---:B------:R-:W-:Y:S01]  /*2c60*/  DMUL R100, R106.reuse, R70 ;  /* 0x000000466a647228 */ /* 0x040fe20000000000 */
[----:B------:R-:W-:Y:S01]  /*2c70*/  FSETP.GEU.AND P0, PT, |R18|, 5.8789094863358348022e-39, PT ;  /* 0x004004021200780b */ /* 0x000fe20003f0e200 */
[----:B------:R-:W-:-:S06]  /*2c80*/  DMUL R102, R106, R44 ;  /* 0x0000002c6a667228 */ /* 0x000fcc0000000000 */
[-C--:B------:R-:W-:Y:S02]  /*2c90*/  DFMA R66, R100, -R58.reuse, R76 ;  /* 0x8000003a6442722b */ /* 0x080fe4000000004c */
[----:B------:R-:W-:Y:S02]  /*2ca0*/  DFMA R44, R102, -R58, R48 ;  /* 0x8000003a662c722b */ /* 0x000fe40000000030 */
[----:B-----5:R-:W-:Y:S02]  /*2cb0*/  DFMA R48, -R90, R102, R86 ;  /* 0x000000665a30722b */ /* 0x020fe40000000156 */
[----:B0-----:R-:W-:-:S08]  /*2cc0*/  DFMA R62, R18, -R36, 1 ;  /* 0x3ff00000123e742b */ /* 0x001fd00000000824 */
[----:B------:R-:W-:-:S08]  /*2cd0*/  DFMA R62, R62, R62, R62 ;  /* 0x0000003e3e3e722b */ /* 0x000fd0000000003e */
[----:B------:R-:W-:Y:S02]  /*2ce0*/  DFMA R104, R18, R62, R18 ;  /* 0x0000003e1268722b */ /* 0x000fe40000000012 */
[----:B------:R-:W-:Y:S02]  /*2cf0*/  DFMA R62, R98, -R58, R64 ;  /* 0x8000003a623e722b */ /* 0x000fe40000000040 */
[C---:B------:R-:W-:Y:S02]  /*2d00*/  DFMA R58, -R90.reuse, R98, R80 ;  /* 0x000000625a3a722b */ /* 0x040fe40000000150 */
[----:B------:R-:W-:Y:S02]  /*2d10*/  DFMA R64, -R90, R100, R92 ;  /* 0x000000645a40722b */ /* 0x000fe4000000015c */
[----:B------:R-:W-:-:S08]  /*2d20*/  DFMA R106, R104, -R36, 1 ;  /* 0x3ff00000686a742b */ /* 0x000fd00000000824 */
[----:B------:R-:W-:Y:S01]  /*2d30*/  DFMA R106, R104, R106, R104 ;  /* 0x0000006a686a722b */ /* 0x000fe20000000068 */
[----:B------:R-:W-:Y:S10]  /*2d40*/  @P0 BRA `(.L_x_16) ;  /* 0x0000000000180947 */ /* 0x000ff40003800000 */
[----:B------:R-:W-:Y:S01]  /*2d50*/  LOP3.LUT R18, R37, 0x7fffffff, RZ, 0xc0, !PT ;  /* 0x7fffffff25127812 */ /* 0x000fe200078ec0ff */
[----:B------:R-:W-:Y:S01]  /*2d60*/  IMAD.MOV.U32 R104, RZ, RZ, R36 ;  /* 0x000000ffff687224 */ /* 0x000fe200078e0024 */
[----:B------:R-:W-:Y:S02]  /*2d70*/  MOV R105, R37 ;  /* 0x0000002500697202 */ /* 0x000fe40000000f00 */
[----:B------:R-:W-:Y:S01]  /*2d80*/  MOV R0, 0x2db0 ;  /* 0x00002db000007802 */ /* 0x000fe20000000f00 */
[----:B------:R-:W-:-:S07]  /*2d90*/  VIADD R18, R18, 0xfff00000 ;  /* 0xfff0000012127836 */ /* 0x000fce0000000000 */
[----:B------:R-:W-:Y:S05]  /*2da0*/  CALL.REL.NOINC `($__internal_0_$__cuda_sm20_dblrcp_rn_slowpath_v3) ;  /* 0x0000001c00447944 */ /* 0x000fea0003c00000 */
.L_x_16:
[----:B------:R-:W-:Y:S05]  /*2db0*/  BSYNC.RECONVERGENT B0 ;  /* 0x0000000000007941 */ /* 0x000fea0003800200 */
.L_x_15:
[----:B------:R-:W0:Y:S01]  /*2dc0*/  LDC.64 R18, c[0x0][0x3c0] ;  /* 0x0000f000ff127b82 */ /* 0x000e220000000a00 */
[C---:B------:R-:W-:Y:S01]  /*2dd0*/  DMUL R76, R106.reuse, R40 ;  /* 0x000000286a4c7228 */ /* 0x040fe20000000000 */
[----:B------:R-:W-:Y:S01]  /*2de0*/  IMAD.U32 R0, RZ, RZ, UR20 ;  /* 0x00000014ff007e24 */ /* 0x000fe2000f8e00ff */
[C---:B------:R-:W-:Y:S01]  /*2df0*/  DMUL R80, R106.reuse, R46 ;  /* 0x0000002e6a507228 */ /* 0x040fe20000000000 */
[----:B------:R-:W-:Y:S01]  /*2e00*/  MOV R17, UR20 ;  /* 0x0000001400117c02 */ /* 0x000fe20008000f00 */
[----:B------:R-:W-:Y:S01]  /*2e10*/  DMUL R70, R106, R70 ;  /* 0x000000466a467228 */ /* 0x000fe20000000000 */
[----:B------:R-:W-:Y:S01]  /*2e20*/  IMAD R9, R0, UR21, R9 ;  /* 0x0000001500097c24 */ /* 0x000fe2000f8e0209 */
[C---:B------:R-:W-:Y:S01]  /*2e30*/  IADD3 R0, P1, PT, R2.reuse, R7, RZ ;  /* 0x0000000702007210 */ /* 0x040fe20007f3e0ff */
[----:B------:R-:W-:Y:S01]  /*2e40*/  UIADD3 UR5, UPT, UPT, UR5, 0x1, URZ ;  /* 0x0000000105057890 */ /* 0x000fe2000fffe0ff */
[-C--:B------:R-:W-:Y:S01]  /*2e50*/  DFMA R36, R76, -R60.reuse, R38 ;  /* 0x8000003c4c24722b */ /* 0x080fe20000000026 */
[----:B------:R-:W-:Y:S01]  /*2e60*/  IMAD R8, R17, UR21, R8 ;  /* 0x0000001511087c24 */ /* 0x000fe2000f8e0208 */
        /* <DEDUP_REMOVED lines=9> */
[----:B------:R-:W-:Y:S01]  /*2f00*/  UISETP.NE.AND UP1, UPT, UR5, -0x2, UPT ;  /* 0xfffffffe0500788c */ /* 0x000fe2000bf25270 */
[----:B------:R-:W-:Y:S01]  /*2f10*/  LEA R86, P0, R38, UR10, 0x3 ;  /* 0x0000000a26567c11 */ /* 0x000fe2000f8018ff */
[----:B------:R-:W-:Y:S01]  /*2f20*/  VIADD R16, R16, UR6 ;  /* 0x0000000610107c36 */ /* 0x000fe20008000000 */
[----:B------:R-:W-:Y:S01]  /*2f30*/  LEA.HI.X.SX32 R17, R7, RZ, 0x1, P1 ;  /* 0x000000ff07117211 */ /* 0x000fe200008f0eff */
[----:B0-----:R-:W-:Y:S01]  /*2f40*/  IMAD.WIDE R50, R6, 0x8, R18 ;  /* 0x0000000806327825 */ /* 0x001fe200078e0212 */
[----:B------:R-:W-:Y:S01]  /*2f50*/  LEA R78, P1, R0, UR10, 0x3 ;  /* 0x0000000a004e7c11 */ /* 0x000fe2000f8218ff */
[----:B------:R-:W-:Y:S01]  /*2f60*/  UIADD3 UR4, UPT, UPT, UR4, 0x1, URZ ;  /* 0x0000000104047890 */ /* 0x000fe2000fffe0ff */
[----:B------:R-:W-:Y:S01]  /*2f70*/  LEA.HI.X R87, R38, UR11, R39, 0x3, P0 ;  /* 0x0000000b26577c11 */ /* 0x000fe200080f1c27 */
[----:B------:R-:W-:Y:S01]  /*2f80*/  IMAD.WIDE R104, R14, 0x8, R18 ;  /* 0x000000080e687825 */ /* 0x000fe200078e0212 */
[----:B------:R0:W-:Y:S01]  /*2f90*/  STG.E.64 desc[UR18][R50.64], R98 ;  /* 0x0000006232007986 */ /* 0x0001e2000c101b12 */
[----:B------:R-:W-:Y:S01]  /*2fa0*/  LEA.HI.X R79, R0, UR11, R17, 0x3, P1 ;  /* 0x0000000b004f7c11 */ /* 0x000fe200088f1c11 */
[C---:B------:R-:W-:Y:S01]  /*2fb0*/  DFMA R38, -R90.reuse, R70, R92 ;  /* 0x000000465a26722b */ /* 0x040fe2000000015c */
[----:B------:R-:W-:Y:S01]  /*2fc0*/  IMAD R12, R61, UR21, R12 ;  /* 0x000000153d0c7c24 */ /* 0x000fe2000f8e020c */
[----:B------:R-:W-:Y:S01]  /*2fd0*/  DFMA R60, -R90, R76, R94 ;  /* 0x0000004c5a3c722b */ /* 0x000fe2000000015e */
[--C-:B------:R-:W-:Y:S01]  /*2fe0*/  IMAD.WIDE R106, R13, 0x8, R18.reuse ;  /* 0x000000080d6a7825 */ /* 0x100fe200078e0212 */
[----:B------:R1:W-:Y:S01]  /*2ff0*/  STG.E.64 desc[UR18][R104.64], R76 ;  /* 0x0000004c68007986 */ /* 0x0003e2000c101b12 */
[----:B------:R-:W-:Y:S01]  /*3000*/  MOV R0, UR20 ;  /* 0x0000001400007c02 */ /* 0x000fe20008000f00 */
[----:B------:R-:W-:Y:S01]  /*3010*/  UIMAD UR7, UR6, 0x5, UR7 ;  /* 0x00000005060778a4 */ /* 0x000fe2000f8e0207 */
[----:B------:R-:W-:Y:S01]  /*3020*/  IMAD.WIDE R18, R15, 0x8, R18 ;  /* 0x000000080f127825 */ /* 0x000fe200078e0212 */
[----:B------:R-:W-:Y:S01]  /*3030*/  STG.E.64 desc[UR18][R86.64+0x8], R102 ;  /* 0x0000086656007986 */ /* 0x000fe2000c101b12 */
[----:B------:R-:W-:-:S02]  /*3040*/  IADD3 R5, PT, PT, R5, UR6, RZ ;  /* 0x0000000605057c10 */ /* 0x000fc4000fffe0ff */
[----:B------:R-:W-:Y:S01]  /*3050*/  IMAD.U32 R17, RZ, RZ, UR20 ;  /* 0x00000014ff117e24 */ /* 0x000fe2000f8e00ff */
[----:B------:R-:W-:Y:S01]  /*3060*/  STG.E.64 desc[UR18][R106.64], R100 ;  /* 0x000000646a007986 */ /* 0x000fe2000c101b12 */
[----:B------:R-:W-:Y:S01]  /*3070*/  IMAD.U32 R93, RZ, RZ, UR20 ;  /* 0x00000014ff5d7e24 */ /* 0x000fe2000f8e00ff */
[----:B0-----:R-:W-:Y:S01]  /*3080*/  DFMA R50, -R90, R80, R88 ;  /* 0x000000505a32722b */ /* 0x001fe20000000158 */
[----:B------:R-:W-:Y:S01]  /*3090*/  IMAD R6, R17, UR21, R6 ;  /* 0x0000001511067c24 */ /* 0x000fe2000f8e0206 */
[----:B------:R0:W-:Y:S01]  /*30a0*/  STG.E.64 desc[UR18][R18.64], R70 ;  /* 0x0000004612007986 */ /* 0x0001e2000c101b12 */
[----:B------:R-:W-:Y:S01]  /*30b0*/  IMAD R13, R0, UR21, R13 ;  /* 0x00000015000d7c24 */ /* 0x000fe2000f8e020d */
[----:B-1----:R-:W-:Y:S01]  /*30c0*/  MOV R76, UR20 ;  /* 0x00000014004c7c02 */ /* 0x002fe20008000f00 */
[----:B------:R-:W-:Y:S01]  /*30d0*/  IMAD R14, R93, UR21, R14 ;  /* 0x000000155d0e7c24 */ /* 0x000fe2000f8e020e */
[----:B------:R1:W-:Y:S01]  /*30e0*/  STG.E.64 desc[UR18][R78.64+0x8], R80 ;  /* 0x000008504e007986 */ /* 0x0003e2000c101b12 */
[----:B------:R-:W-:-:S02]  /*30f0*/  IMAD.MOV.U32 R77, RZ, RZ, R83 ;  /* 0x000000ffff4d7224 */ /* 0x000fc400078e0053 */
[----:B------:R-:W-:Y:S01]  /*3100*/  IMAD R15, R76, UR21, R15 ;  /* 0x000000154c0f7c24 */ /* 0x000fe2000f8e020f */
[----:B------:R-:W-:Y:S01]  /*3110*/  MOV R76, R82 ;  /* 0x00000052004c7202 */ /* 0x000fe20000000f00 */
[----:B------:R-:W-:Y:S01]  /*3120*/  VIADD R7, R7, UR6 ;  /* 0x0000000607077c36 */ /* 0x000fe20008000000 */
[----:B0-----:R-:W-:Y:S01]  /*3130*/  MOV R70, R84 ;  /* 0x0000005400467202 */ /* 0x001fe20000000f00 */
[----:B------:R-:W-:Y:S01]  /*3140*/  IMAD.MOV.U32 R71, RZ, RZ, R85 ;  /* 0x000000ffff477224 */ /* 0x000fe200078e0055 */
[----:B-1----:R-:W-:Y:S01]  /*3150*/  MOV R78, R96 ;  /* 0x00000060004e7202 */ /* 0x002fe20000000f00 */
[----:B------:R-:W-:Y:S01]  /*3160*/  IMAD.MOV.U32 R79, RZ, RZ, R97 ;  /* 0x000000ffff4f7224 */ /* 0x000fe200078e0061 */
[----:B------:R-:W-:Y:S06]  /*3170*/  BRA.U UP1, `(.L_x_17) ;  /* 0xfffffff501cc7547 */ /* 0x000fec000b83ffff */
.L_x_12:
[----:B------:R-:W0:Y:S01]  /*3180*/  MUFU.RCP64H R7, R63 ;  /* 0x0000003f00077308 */ /* 0x000e220000001800 */
[----:B------:R-:W-:Y:S01]  /*3190*/  IADD3 R6, PT, PT, R63, 0x300402, RZ ;  /* 0x003004023f067810 */ /* 0x000fe20007ffe0ff */
[----:B------:R-:W-:Y:S03]  /*31a0*/  BSSY.RECONVERGENT B0, `(.L_x_18) ;  /* 0x000000e000007945 */ /* 0x000fe60003800200 */
[----:B------:R-:W-:Y:S02]  /*31b0*/  FSETP.GEU.AND P0, PT, |R6|, 5.8789094863358348022e-39, PT ;  /* 0x004004020600780b */ /* 0x000fe40003f0e200 */
[----:B0-----:R-:W-:-:S08]  /*31c0*/  DFMA R8, R6, -R62, 1 ;  /* 0x3ff000000608742b */ /* 0x001fd0000000083e */
[----:B------:R-:W-:-:S08]  /*31d0*/  DFMA R8, R8, R8, R8 ;  /* 0x000000080808722b */ /* 0x000fd00000000008 */
[----:B------:R-:W-:-:S08]  /*31e0*/  DFMA R8, R6, R8, R6 ;  /* 0x000000080608722b */ /* 0x000fd00000000006 */
        /* <DEDUP_REMOVED lines=8> */
[----:B-----5:R-:W-:Y:S05]  /*3270*/  CALL.REL.NOINC `($__internal_0_$__cuda_sm20_dblrcp_rn_slowpath_v3) ;  /* 0x0000001800107944 */ /* 0x020fea0003c00000 */
.L_x_19:
[----:B------:R-:W-:Y:S05]  /*3280*/  BSYNC.RECONVERGENT B0 ;  /* 0x0000000000007941 */ /* 0x000fea0003800200 */
.L_x_18:
[----:B------:R-:W0:Y:S01]  /*3290*/  MUFU.RCP64H R7, R37 ;  /* 0x0000002500077308 */ /* 0x000e220000001800 */
[----:B------:R-:W-:Y:S01]  /*32a0*/  IADD3 R6, PT, PT, R37, 0x300402, RZ ;  /* 0x0030040225067810 */ /* 0x000fe20007ffe0ff */
[C---:B------:R-:W-:Y:S01]  /*32b0*/  DMUL R10, R106.reuse, R66 ;  /* 0x000000426a0a7228 */ /* 0x040fe20000000000 */
[----:B------:R-:W-:Y:S01]  /*32c0*/  BSSY.RECONVERGENT B0, `(.L_x_20) ;  /* 0x0000011000007945 */ /* 0x000fe20003800200 */
[----:B-----5:R-:W-:Y:S01]  /*32d0*/  DMUL R44, R106, R44 ;  /* 0x0000002c6a2c7228 */ /* 0x020fe20000000000 */
[----:B------:R-:W-:-:S07]  /*32e0*/  FSETP.GEU.AND P0, PT, |R6|, 5.8789094863358348022e-39, PT ;  /* 0x004004020600780b */ /* 0x000fce0003f0e200 */
[----:B------:R-:W-:Y:S02]  /*32f0*/  DFMA R48, R44, -R58, R48 ;  /* 0x8000003a2c30722b */ /* 0x000fe40000000030 */
[----:B0-----:R-:W-:-:S08]  /*3300*/  DFMA R8, R6, -R36, 1 ;  /* 0x3ff000000608742b */ /* 0x001fd00000000824 */
[----:B------:R-:W-:-:S08]  /*3310*/  DFMA R8, R8, R8, R8 ;  /* 0x000000080808722b */ /* 0x000fd00000000008 */
[----:B------:R-:W-:Y:S02]  /*3320*/  DFMA R12, R6, R8, R6 ;  /* 0x00000008060c722b */ /* 0x000fe40000000006 */
[----:B------:R-:W-:-:S06]  /*3330*/  DFMA R8, R10, -R58, R64 ;  /* 0x8000003a0a08722b */ /* 0x000fcc0000000040 */
        /* <DEDUP_REMOVED lines=9> */
.L_x_21:
[----:B------:R-:W-:Y:S05]  /*33d0*/  BSYNC.RECONVERGENT B0 ;  /* 0x0000000000007941 */ /* 0x000fea0003800200 */
.L_x_20:
[----:B------:R-:W0:Y:S01]  /*33e0*/  MUFU.RCP64H R7, R9 ;  /* 0x0000000900077308 */ /* 0x000e220000001800 */
[----:B------:R-:W-:Y:S01]  /*33f0*/  MOV R6, 0x1 ;  /* 0x0000000100067802 */ /* 0x000fe20000000f00 */
[----:B------:R-:W-:Y:S01]  /*3400*/  DMUL R46, R106, R46 ;  /* 0x0000002e6a2e7228 */ /* 0x000fe20000000000 */
[----:B------:R-:W-:Y:S01]  /*3410*/  FSETP.GEU.AND P1, PT, |R49|, 6.5827683646048100446e-37, PT ;  /* 0x036000003100780b */ /* 0x000fe20003f2e200 */
[----:B------:R-:W-:Y:S06]  /*3420*/  BSSY.RECONVERGENT B0, `(.L_x_22) ;  /* 0x0000017000007945 */ /* 0x000fec0003800200 */
[----:B------:R-:W-:-:S02]  /*3430*/  DFMA R50, R46, -R60, R50 ;  /* 0x8000003c2e32722b */ /* 0x000fc40000000032 */
[----:B0-----:R-:W-:-:S08]  /*3440*/  DFMA R12, -R8, R6, 1 ;  /* 0x3ff00000080c742b */ /* 0x001fd00000000106 */
[----:B------:R-:W-:-:S08]  /*3450*/  DFMA R12, R12, R12, R12 ;  /* 0x0000000c0c0c722b */ /* 0x000fd0000000000c */
[----:B------:R-:W-:-:S08]  /*3460*/  DFMA R12, R6, R12, R6 ;  /* 0x0000000c060c722b */ /* 0x000fd00000000006 */
[----:B------:R-:W-:-:S08]  /*3470*/  DFMA R6, -R8, R12, 1 ;  /* 0x3ff000000806742b */ /* 0x000fd0000000010c */
[----:B------:R-:W-:-:S08]  /*3480*/  DFMA R6, R12, R6, R12 ;  /* 0x000000060c06722b */ /* 0x000fd0000000000c */
[----:B------:R-:W-:-:S08]  /*3490*/  DMUL R12, R48, R6 ;  /* 0x00000006300c7228 */ /* 0x000fd00000000000 */
[----:B------:R-:W-:-:S08]  /*34a0*/  DFMA R14, -R8, R12, R48 ;  /* 0x0000000c080e722b */ /* 0x000fd00000000130 */
[----:B------:R-:W-:Y:S02]  /*34b0*/  DFMA R6, R6, R14, R12 ;  /* 0x0000000e0606722b */ /* 0x000fe4000000000c */
[----:B------:R-:W-:-:S08]  /*34c0*/  DMUL R14, R106, R40 ;  /* 0x000000286a0e7228 */ /* 0x000fd00000000000 */
[----:B------:R-:W-:Y:S01]  /*34d0*/  FFMA R0, RZ, R9, R7 ;  /* 0x00000009ff007223 */ /* 0x000fe20000000007 */
[----:B------:R-:W-:-:S04]  /*34e0*/  DFMA R38, R14, -R60, R38 ;  /* 0x8000003c0e26722b */ /* 0x000fc80000000026 */
[----:B------:R-:W-:-:S13]  /*34f0*/  FSETP.GT.AND P0, PT, |R0|, 1.469367938527859385e-39, PT ;  /* 0x001000000000780b */ /* 0x000fda0003f04200 */
[----:B------:R-:W-:Y:S05]  /*3500*/  @P0 BRA P1, `(.L_x_23) ;  /* 0x0000000000200947 */ /* 0x000fea0000800000 */
[----:B------:R-:W-:Y:S01]  /*3510*/  IMAD.MOV.U32 R16, RZ, RZ, R48 ;  /* 0x000000ffff107224 */ /* 0x000fe200078e0030 */
[----:B------:R-:W-:Y:S01]  /*3520*/  MOV R17, R49 ;  /* 0x0000003100117202 */ /* 0x000fe20000000f00 */
[----:B------:R-:W-:Y:S01]  /*3530*/  IMAD.MOV.U32 R6, RZ, RZ, R8 ;  /* 0x000000ffff067224 */ /* 0x000fe200078e0008 */
[----:B------:R-:W-:Y:S02]  /*3540*/  MOV R7, R9 ;  /* 0x0000000900077202 */ /* 0x000fe40000000f00 */
[----:B------:R-:W-:-:S07]  /*3550*/  MOV R0, 0x3570 ;  /* 0x0000357000007802 */ /* 0x000fce0000000f00 */
[----:B------:R-:W-:Y:S05]  /*3560*/  CALL.REL.NOINC `($__internal_1_$__cuda_sm20_div_rn_f64_full) ;  /* 0x0000001400f07944 */ /* 0x000fea0003c00000 */
[----:B------:R-:W-:Y:S01]  /*3570*/  IMAD.MOV.U32 R6, RZ, RZ, R8 ;  /* 0x000000ffff067224 */ /* 0x000fe200078e0008 */
[----:B------:R-:W-:-:S07]  /*3580*/  MOV R7, R9 ;  /* 0x0000000900077202 */ /* 0x000fce0000000f00 */
.L_x_23:
[----:B------:R-:W-:Y:S05]  /*3590*/  BSYNC.RECONVERGENT B0 ;  /* 0x0000000000007941 */ /* 0x000fea0003800200 */
.L_x_22:
[----:B------:R-:W0:Y:S01]  /*35a0*/  MUFU.RCP64H R9, R39 ;  /* 0x0000002700097308 */ /* 0x000e220000001800 */
[----:B------:R-:W-:Y:S01]  /*35b0*/  IMAD.MOV.U32 R8, RZ, RZ, 0x1 ;  /* 0x00000001ff087424 */ /* 0x000fe200078e00ff */
[----:B------:R-:W-:Y:S01]  /*35c0*/  FSETP.GEU.AND P1, PT, |R51|, 6.5827683646048100446e-37, PT ;  /* 0x036000003300780b */ /* 0x000fe20003f2e200 */
[----:B------:R-:W-:Y:S04]  /*35d0*/  BSSY.RECONVERGENT B0, `(.L_x_24) ;  /* 0x0000014000007945 */ /* 0x000fe80003800200 */
[----:B0-----:R-:W-:-:S08]  /*35e0*/  DFMA R12, -R38, R8, 1 ;  /* 0x3ff00000260c742b */ /* 0x001fd00000000108 */
[----:B------:R-:W-:-:S08]  /*35f0*/  DFMA R12, R12, R12, R12 ;  /* 0x0000000c0c0c722b */ /* 0x000fd0000000000c */
[----:B------:R-:W-:-:S08]  /*3600*/  DFMA R12, R8, R12, R8 ;  /* 0x0000000c080c722b */ /* 0x000fd00000000008 */
[----:B------:R-:W-:-:S08]  /*3610*/  DFMA R8, -R38, R12, 1 ;  /* 0x3ff000002608742b */ /* 0x000fd0000000010c */
[----:B------:R-:W-:-:S08]  /*3620*/  DFMA R8, R12, R8, R12 ;  /* 0x000000080c08722b */ /* 0x000fd0000000000c */
[----:B------:R-:W-:-:S08]  /*3630*/  DMUL R12, R50, R8 ;  /* 0x00000008320c7228 */ /* 0x000fd00000000000 */
[----:B------:R-:W-:-:S08]  /*3640*/  DFMA R16, -R38, R12, R50 ;  /* 0x0000000c2610722b */ /* 0x000fd00000000132 */
[----:B------:R-:W-:Y:S01]  /*3650*/  DFMA R8, R8, R16, R12 ;  /* 0x000000100808722b */ /* 0x000fe2000000000c */
[----:B------:R-:W-:Y:S01]  /*3660*/  MOV R12, R6 ;  /* 0x00000006000c7202 */ /* 0x000fe20000000f00 */
[----:B------:R-:W-:-:S08]  /*3670*/  IMAD.MOV.U32 R13, RZ, RZ, R7 ;  /* 0x000000ffff0d7224 */ /* 0x000fd000078e0007 */
[----:B------:R-:W-:-:S05]  /*3680*/  FFMA R0, RZ, R39, R9 ;  /* 0x00000027ff007223 */ /* 0x000fca0000000009 */
[----:B------:R-:W-:-:S13]  /*3690*/  FSETP.GT.AND P0, PT, |R0|, 1.469367938527859385e-39, PT ;  /* 0x001000000000780b */ /* 0x000fda0003f04200 */
[----:B------:R-:W-:Y:S05]  /*36a0*/  @P0 BRA P1, `(.L_x_25) ;  /* 0x0000000000180947 */ /* 0x000fea0000800000 */
[----:B------:R-:W-:Y:S01]  /*36b0*/  MOV R16, R50 ;  /* 0x0000003200107202 */ /* 0x000fe20000000f00 */
[----:B------:R-:W-:Y:S01]  /*36c0*/  IMAD.MOV.U32 R17, RZ, RZ, R51 ;  /* 0x000000ffff117224 */ /* 0x000fe200078e0033 */
[----:B------:R-:W-:Y:S01]  /*36d0*/  MOV R6, R38 ;  /* 0x0000002600067202 */ /* 0x000fe20000000f00 */
[----:B------:R-:W-:Y:S01]  /*36e0*/  IMAD.MOV.U32 R7, RZ, RZ, R39 ;  /* 0x000000ffff077224 */ /* 0x000fe200078e0027 */
[----:B------:R-:W-:-:S07]  /*36f0*/  MOV R0, 0x3710 ;  /* 0x0000371000007802 */ /* 0x000fce0000000f00 */
[----:B------:R-:W-:Y:S05]  /*3700*/  CALL.REL.NOINC `($__internal_1_$__cuda_sm20_div_rn_f64_full) ;  /* 0x0000001400887944 */ /* 0x000fea0003c00000 */
.L_x_25:
[----:B------:R-:W-:Y:S05]  /*3710*/  BSYNC.RECONVERGENT B0 ;  /* 0x0000000000007941 */ /* 0x000fea0003800200 */
.L_x_24:
[----:B------:R-:W2:Y:S01]  /*3720*/  LDG.E.64 R34, desc[UR18][R34.64] ;  /* 0x0000001222227981 */ /* 0x000ea2000c1e1b00 */
[----:B------:R-:W-:Y:S01]  /*3730*/  DFMA R10, -R10, R12, R44 ;  /* 0x0000000c0a0a722b */ /* 0x000fe2000000012c */
[----:B------:R-:W-:Y:S01]  /*3740*/  MOV R18, R8 ;  /* 0x0000000800127202 */ /* 0x000fe20000000f00 */
[----:B------:R-:W-:Y:S01]  /*3750*/  DFMA R14, -R14, R8, R46 ;  /* 0x000000080e0e722b */ /* 0x000fe2000000012e */
[----:B------:R-:W-:Y:S01]  /*3760*/  IMAD.MOV.U32 R19, RZ, RZ, R9 ;  /* 0x000000ffff137224 */ /* 0x000fe200078e0009 */
[-C--:B--2---:R-:W-:Y:S02]  /*3770*/  DFMA R26, R52, -R34.reuse, R26 ;  /* 0x80000022341a722b */ /* 0x084fe4000000001a */
[-C--:B------:R-:W-:Y:S02]  /*3780*/  DFMA R28, R54, -R34.reuse, R28 ;  /* 0x80000022361c722b */ /* 0x080fe4000000001c */
[----:B------:R-:W-:Y:S01]  /*3790*/  DFMA R30, R56, -R34, R30 ;  /* 0x80000022381e722b */ /* 0x000fe2000000001e */
[----:B------:R-:W-:Y:S10]  /*37a0*/  BRA.U !UP0, `(.L_x_26) ;  /* 0x0000000d08a87547 */ /* 0x000ff4000b800000 */
[----:B------:R-:W0:Y:S01]  /*37b0*/  LDCU UR7, c[0x0][0x3d8] ;  /* 0x00007b00ff0777ac */ /* 0x000e220008000800 */
[----:B------:R-:W-:Y:S01]  /*37c0*/  IMAD.U32 R34, RZ, RZ, UR22 ;  /* 0x00000016ff227e24 */ /* 0x000fe2000f8e00ff */
[----:B------:R-:W-:Y:S01]  /*37d0*/  MOV R45, R19 ;  /* 0x00000013002d7202 */ /* 0x000fe20000000f00 */
[----:B------:R-:W-:Y:S01]  /*37e0*/  IMAD.MOV.U32 R44, RZ, RZ, R18 ;  /* 0x000000ffff2c7224 */ /* 0x000fe200078e0012 */
[----:B------:R-:W1:Y:S01]  /*37f0*/  LDCU.64 UR16, c[0x0][0x3d0] ;  /* 0x00007a00ff1077ac */ /* 0x000e620008000a00 */
[----:B------:R-:W-:Y:S01]  /*3800*/  IMAD.MOV.U32 R40, RZ, RZ, R12 ;  /* 0x000000ffff287224 */ /* 0x000fe200078e000c */
[----:B------:R-:W-:Y:S01]  /*3810*/  MOV R41, R13 ;  /* 0x0000000d00297202 */ /* 0x000fe20000000f00 */
[----:B------:R-:W-:Y:S01]  /*3820*/  IMAD.MOV.U32 R38, RZ, RZ, R56 ;  /* 0x000000ffff267224 */ /* 0x000fe200078e0038 */
[----:B------:R-:W-:Y:S01]  /*3830*/  UMOV UR4, 0x3 ;  /* 0x0000000300047882 */ /* 0x000fe20000000000 */
[----:B------:R-:W-:Y:S01]  /*3840*/  UIADD3 UR5, UPT, UPT, UR14, -0x5, URZ ;  /* 0xfffffffb0e057890 */ /* 0x000fe2000fffe0ff */
[----:B------:R-:W-:Y:S01]  /*3850*/  MOV R39, R57 ;  /* 0x0000003900277202 */ /* 0x000fe20000000f00 */
[----:B------:R-:W-:Y:S01]  /*3860*/  UIADD3 UR8, UPT, UPT, UR22, -0x3, URZ ;  /* 0xfffffffd16087890 */ /* 0x000fe2000fffe0ff */
[----:B------:R-:W-:Y:S01]  /*3870*/  IMAD.MOV.U32 R36, RZ, RZ, R54 ;  /* 0x000000ffff247224 */ /* 0x000fe200078e0036 */
[----:B------:R-:W-:Y:S01]  /*3880*/  UIADD3 UR14, UPT, UPT, UR14, -0x3, URZ ;  /* 0xfffffffd0e0e7890 */ /* 0x000fe2000fffe0ff */
[----:B------:R-:W-:Y:S01]  /*3890*/  MOV R37, R55 ;  /* 0x0000003700257202 */ /* 0x000fe20000000f00 */
[----:B------:R-:W-:Y:S01]  /*38a0*/  UMOV UR6, 0x3 ;  /* 0x0000000300067882 */ /* 0x000fe20000000000 */
[----:B------:R-:W-:Y:S01]  /*38b0*/  MOV R35, R53 ;  /* 0x0000003500237202 */ /* 0x000fe20000000f00 */
[----:B------:R-:W2:Y:S01]  /*38c0*/  LDCU.64 UR12, c[0x3][0x48] ;  /* 0x00c00900ff0c77ac */ /* 0x000ea20008000a00 */
[----:B0-----:R-:W-:Y:S01]  /*38d0*/  IMAD.U32 R6, RZ, RZ, UR7 ;  /* 0x00000007ff067e24 */ /* 0x001fe2000f8e00ff */
[----:B------:R-:W-:Y:S01]  /*38e0*/  MOV R16, UR8 ;  /* 0x0000000800107c02 */ /* 0x000fe20008000f00 */
[----:B------:R-:W-:Y:S01]  /*38f0*/  UIMAD UR4, UR7, UR4, -0x3 ;  /* 0xfffffffd070474a4 */ /* 0x000fe2000f8e0204 */
[----:B-1----:R-:W-:Y:S01]  /*3900*/  MOV R8, UR17 ;  /* 0x0000001100087c02 */ /* 0x002fe20008000f00 */
[----:B------:R-:W-:Y:S01]  /*3910*/  UIADD3 UR10, UPT, UPT, UR7, -0x3, URZ ;  /* 0xfffffffd070a7890 */ /* 0x000fe2000fffe0ff */
[----:B------:R-:W-:Y:S01]  /*3920*/  IMAD.U32 R0, RZ, RZ, UR16 ;  /* 0x00000010ff007e24 */ /* 0x000fe2000f8e00ff */
[----:B------:R-:W-:Y:S01]  /*3930*/  ULEA UR9, UR7, 0xfffffffd, 0x1 ;  /* 0xfffffffd07097891 */ /* 0x000fe2000f8e08ff */
[--C-:B------:R-:W-:Y:S01]  /*3940*/  IMAD R17, R16, UR21, R3.reuse ;  /* 0x0000001510117c24 */ /* 0x100fe2000f8e0203 */
[----:B------:R-:W-:Y:S01]  /*3950*/  UIMAD UR6, UR7, 0x9, -UR6 ;  /* 0x00000009070678a4 */ /* 0x000fe2000f8e0a06 */
[C-C-:B------:R-:W-:Y:S01]  /*3960*/  IMAD R71, R8.reuse, UR4, R3.reuse ;  /* 0x0000000408477c24 */ /* 0x140fe2000f8e0203 */
[----:B------:R-:W-:Y:S01]  /*3970*/  UIMAD UR11, UR17, UR16, URZ ;  /* 0x00000010110b72a4 */ /* 0x000fe2000f8e02ff */
[C-C-:B------:R-:W-:Y:S01]  /*3980*/  IMAD R73, R8.reuse, UR8, R3.reuse ;  /* 0x0000000808497c24 */ /* 0x140fe2000f8e0203 */
[----:B------:R-:W-:Y:S01]  /*3990*/  MOV R32, UR9 ;  /* 0x0000000900207c02 */ /* 0x000fe20008000f00 */
[----:B------:R-:W-:Y:S01]  /*39a0*/  IMAD R75, R8, UR14, R3 ;  /* 0x0000000e084b7c24 */ /* 0x000fe2000f8e0203 */
[----:B------:R-:W0:Y:S01]  /*39b0*/  LDCU.64 UR14, c[0x0][0x3c8] ;  /* 0x00007900ff0e77ac */ /* 0x000e220008000a00 */
[----:B------:R-:W-:-:S02]  /*39c0*/  IMAD R71, R71, UR16, R0 ;  /* 0x0000001047477c24 */ /* 0x000fc4000f8e0200 */
[--C-:B------:R-:W-:Y:S01]  /*39d0*/  IMAD R73, R73, UR16, R0.reuse ;  /* 0x0000001049497c24 */ /* 0x100fe2000f8e0200 */
[----:B------:R-:W-:Y:S01]  /*39e0*/  UIADD3 UR8, UPT, UPT, UR7, -0x1, URZ ;  /* 0xffffffff07087890 */ /* 0x000fe2000fffe0ff */
[----:B------:R-:W-:Y:S01]  /*39f0*/  IMAD R75, R75, UR16, R0 ;  /* 0x000000104b4b7c24 */ /* 0x000fe2000f8e0200 */
[----:B------:R-:W-:Y:S01]  /*3a00*/  MOV R0, UR10 ;  /* 0x0000000a00007c02 */ /* 0x000fe20008000f00 */
[----:B------:R-:W-:Y:S01]  /*3a10*/  ULEA UR10, UR7, 0xfffffffd, 0x3 ;  /* 0xfffffffd070a7891 */ /* 0x000fe2000f8e18ff */
[--C-:B------:R-:W-:Y:S01]  /*3a20*/  IMAD R33, R32, UR21, R3.reuse ;  /* 0x0000001520217c24 */ /* 0x100fe2000f8e0203 */
[----:B------:R-:W-:Y:S01]  /*3a30*/  MOV R32, UR6 ;  /* 0x0000000600207c02 */ /* 0x000fe20008000f00 */
[----:B------:R-:W-:Y:S01]  /*3a40*/  IMAD.U32 R16, RZ, RZ, UR4 ;  /* 0x00000004ff107e24 */ /* 0x000fe2000f8e00ff */
[----:B------:R-:W-:Y:S01]  /*3a50*/  UIADD3 UR4, UPT, UPT, -UR17, 0x2, URZ ;  /* 0x0000000211047890 */ /* 0x000fe2000fffe1ff */
[--C-:B------:R-:W-:Y:S01]  /*3a60*/  IMAD R5, R0, UR21, R3.reuse ;  /* 0x0000001500057c24 */ /* 0x100fe2000f8e0203 */
[----:B------:R-:W-:Y:S01]  /*3a70*/  IADD3 R77, PT, PT, R33, -0x5, R34 ;  /* 0xfffffffb214d7810 */ /* 0x000fe20007ffe022 */
[----:B------:R-:W-:Y:S01]  /*3a80*/  IMAD R9, R16, UR21, R3 ;  /* 0x0000001510097c24 */ /* 0x000fe2000f8e0203 */
[----:B------:R-:W-:Y:S01]  /*3a90*/  UIADD3 UR6, UPT, UPT, UR7, -0x2, URZ ;  /* 0xfffffffe07067890 */ /* 0x000fe2000fffe0ff */
[----:B------:R-:W-:Y:S01]  /*3aa0*/  IMAD.MOV.U32 R34, RZ, RZ, R52 ;  /* 0x000000ffff227224 */ /* 0x000fe200078e0034 */
[----:B------:R-:W-:Y:S01]  /*3ab0*/  LEA R0, R6, R5, 0x1 ;  /* 0x0000000506007211 */ /* 0x000fe200078e08ff */
[----:B------:R-:W-:Y:S01]  /*3ac0*/  IMAD.U32 R6, RZ, RZ, UR10 ;  /* 0x0000000aff067e24 */ /* 0x000fe2000f8e00ff */
[----:B------:R-:W-:Y:S01]  /*3ad0*/  UIMAD UR5, UR11, UR5, URZ ;  /* 0x000000050b0572a4 */ /* 0x000fe2000f8e02ff */
[----:B------:R-:W-:Y:S01]  /*3ae0*/  IMAD R77, R77, UR16, RZ ;  /* 0x000000104d4d7c24 */ /* 0x000fe2000f8e02ff */
[----:B------:R-:W-:Y:S01]  /*3af0*/  UIMAD UR4, UR20, UR4, URZ ;  /* 0x00000004140472a4 */ /* 0x000fe2000f8e02ff */
[----:B------:R-:W-:-:S02]  /*3b00*/  VIADD R0, R0, 0xfffffffb ;  /* 0xfffffffb00007836 */ /* 0x000fc40000000000 */
[--C-:B------:R-:W-:Y:S02]  /*3b10*/  IMAD R47, R6, UR21, R3.reuse ;  /* 0x00000015062f7c24 */ /* 0x100fe4000f8e0203 */
[----:B------:R-:W-:Y:S01]  /*3b20*/  IMAD R3, R32, UR21, R3 ;  /* 0x0000001520037c24 */ /* 0x000fe2000f8e0203 */
[----:B------:R-:W-:Y:S01]  /*3b30*/  LEA R7, R8, R0, 0x1 ;  /* 0x0000000008077211 */ /* 0x000fe200078e08ff */
[----:B------:R-:W-:Y:S02]  /*3b40*/  IMAD R79, R0, UR16, RZ ;  /* 0x00000010004f7c24 */ /* 0x000fe4000f8e02ff */
[--C-:B------:R-:W-:Y:S02]  /*3b50*/  IMAD R81, R3, UR20, R2.reuse ;  /* 0x0000001403517c24 */ /* 0x100fe4000f8e0202 */
[--C-:B------:R-:W-:Y:S02]  /*3b60*/  IMAD R72, R7, UR16, R2.reuse ;  /* 0x0000001007487c24 */ /* 0x100fe4000f8e0202 */
[----:B------:R-:W-:-:S02]  /*3b70*/  IMAD R74, R17, UR20, R2 ;  /* 0x00000014114a7c24 */ /* 0x000fc4000f8e0202 */
[--C-:B------:R-:W-:Y:S02]  /*3b80*/  IMAD R76, R5, UR20, R2.reuse ;  /* 0x00000014054c7c24 */ /* 0x100fe4000f8e0202 */
[--C-:B------:R-:W-:Y:S02]  /*3b90*/  IMAD R78, R9, UR20, R2.reuse ;  /* 0x00000014094e7c24 */ /* 0x100fe4000f8e0202 */
[--C-:B------:R-:W-:Y:S02]  /*3ba0*/  IMAD R80, R47, UR20, R2.reuse ;  /* 0x000000142f507c24 */ /* 0x100fe4000f8e0202 */
[----:B0-2---:R-:W-:-:S07]  /*3bb0*/  IMAD R3, R33, UR20, R2 ;  /* 0x0000001421037c24 */ /* 0x005fce000f8e0202 */
.L_x_30:
[----:B------:R-:W0:Y:S01]  /*3bc0*/  LDC.64 R54, c[0x0][0x3c0] ;  /* 0x0000f000ff367b82 */ /* 0x000e220000000a00 */
[C---:B------:R-:W-:Y:S02]  /*3bd0*/  IADD3 R0, P0, PT, R2.reuse, R79, RZ ;  /* 0x0000004f02007210 */ /* 0x040fe40007f1e0ff */
[----:B------:R-:W-:Y:S02]  /*3be0*/  IADD3 R7, P2, PT, R2, R71, RZ ;  /* 0x0000004702077210 */ /* 0x000fe40007f5e0ff */
[----:B------:R-:W-:Y:S02]  /*3bf0*/  LEA.HI.X.SX32 R5, R79, RZ, 0x1, P0 ;  /* 0x000000ff4f057211 */ /* 0x000fe400000f0eff */
[----:B------:R-:W-:Y:S02]  /*3c00*/  LEA R56, P0, R0, UR14, 0x3 ;  /* 0x0000000e00387c11 */ /* 0x000fe4000f8018ff */
[----:B------:R-:W-:Y:S02]  /*3c10*/  IADD3 R9, P1, PT, R2, R77, RZ ;  /* 0x0000004d02097210 */ /* 0x000fe40007f3e0ff */
[----:B------:R-:W-:-:S02]  /*3c20*/  LEA.HI.X R57, R0, UR15, R5, 0x3, P0 ;  /* 0x0000000f00397c11 */ /* 0x000fc400080f1c05 */
[C---:B------:R-:W-:Y:S02]  /*3c30*/  IADD3 R5, P0, PT, R2.reuse, R73, RZ ;  /* 0x0000004902057210 */ /* 0x040fe40007f1e0ff */
[----:B------:R-:W-:Y:S02]  /*3c40*/  IADD3 R0, P3, PT, R2, R75, RZ ;  /* 0x0000004b02007210 */ /* 0x000fe40007f7e0ff */
[----:B------:R-:W-:Y:S02]  /*3c50*/  LEA.HI.X.SX32 R6, R73, RZ, 0x1, P0 ;  /* 0x000000ff49067211 */ /* 0x000fe400000f0eff */
[----:B------:R-:W-:Y:S02]  /*3c60*/  LEA R32, P0, R5, UR14, 0x3 ;  /* 0x0000000e05207c11 */ /* 0x000fe4000f8018ff */
[----:B------:R-:W-:Y:S02]  /*3c70*/  LEA.HI.X.SX32 R8, R71, RZ, 0x1, P2 ;  /* 0x000000ff47087211 */ /* 0x000fe400010f0eff */
[----:B------:R-:W-:Y:S01]  /*3c80*/  LEA R60, P2, R7, UR14, 0x3 ;  /* 0x0000000e073c7c11 */ /* 0x000fe2000f8418ff */
[----:B0-----:R-:W-:Y:S01]  /*3c90*/  IMAD.WIDE R46, R80, 0x8, R54 ;  /* 0x00000008502e7825 */ /* 0x001fe200078e0236 */
[----:B------:R-:W-:-:S02]  /*3ca0*/  LEA.HI.X.SX32 R12, R77, RZ, 0x1, P1 ;  /* 0x000000ff4d0c7211 */ /* 0x000fc400008f0eff */
[----:B------:R-:W-:Y:S01]  /*3cb0*/  LEA.HI.X R33, R5, UR15, R6, 0x3, P0 ;  /* 0x0000000f05217c11 */ /* 0x000fe200080f1c06 */
[----:B------:R-:W-:Y:S01]  /*3cc0*/  IMAD.WIDE R52, R78, 0x8, R54 ;  /* 0x000000084e347825 */ /* 0x000fe200078e0236 */
[----:B------:R-:W-:Y:S01]  /*3cd0*/  LEA R58, P1, R9, UR14, 0x3 ;  /* 0x0000000e093a7c11 */ /* 0x000fe2000f8218ff */
[----:B------:R-:W2:Y:S01]  /*3ce0*/  LDG.E.64 R46, desc[UR18][R46.64] ;  /* 0x000000122e2e7981 */ /* 0x000ea2000c1e1b00 */
[----:B------:R-:W-:Y:S02]  /*3cf0*/  LEA.HI.X.SX32 R5, R75, RZ, 0x1, P3 ;  /* 0x000000ff4b057211 */ /* 0x000fe400018f0eff */
[----:B------:R-:W-:Y:S01]  /*3d00*/  LEA R62, P0, R0, UR14, 0x3 ;  /* 0x0000000e003e7c11 */ /* 0x000fe2000f8018ff */
[----:B------:R-:W3:Y:S01]  /*3d10*/  LDG.E.64 R52, desc[UR18][R52.64] ;  /* 0x0000001234347981 */ /* 0x000ee2000c1e1b00 */
[----:B------:R-:W-:Y:S01]  /*3d20*/  LEA.HI.X R61, R7, UR15, R8, 0x3, P2 ;  /* 0x0000000f073d7c11 */ /* 0x000fe200090f1c08 */
[----:B------:R-:W-:Y:S01]  /*3d30*/  IMAD.WIDE R6, R76, 0x8, R54 ;  /* 0x000000084c067825 */ /* 0x000fe200078e0236 */
[----:B------:R-:W-:Y:S01]  /*3d40*/  LEA.HI.X R59, R9, UR15, R12, 0x3, P1 ;  /* 0x0000000f093b7c11 */ /* 0x000fe200088f1c0c */
[----:B------:R-:W2:Y:S01]  /*3d50*/  LDG.E.64 R32, desc[UR18][R32.64+0x8] ;  /* 0x0000081220207981 */ /* 0x000ea2000c1e1b00 */
[----:B------:R-:W-:Y:S01]  /*3d60*/  LEA.HI.X R63, R0, UR15, R5, 0x3, P0 ;  /* 0x0000000f003f7c11 */ /* 0x000fe200080f1c05 */
[----:B------:R-:W-:-:S02]  /*3d70*/  IMAD.WIDE R8, R3, 0x8, R54 ;  /* 0x0000000803087825 */ /* 0x000fc400078e0236 */
[----:B------:R-:W4:Y:S02]  /*3d80*/  LDG.E.64 R6, desc[UR18][R6.64] ;  /* 0x0000001206067981 */ /* 0x000f24000c1e1b00 */
[--C-:B------:R-:W-:Y:S02]  /*3d90*/  IMAD.WIDE R48, R81, 0x8, R54.reuse ;  /* 0x0000000851307825 */ /* 0x100fe400078e0236 */
[----:B------:R0:W4:Y:S02]  /*3da0*/  LDG.E.64 R12, desc[UR18][R56.64+0x8] ;  /* 0x00000812380c7981 */ /* 0x000124000c1e1b00 */
[----:B------:R-:W-:Y:S02]  /*3db0*/  IMAD.WIDE R54, R74, 0x8, R54 ;  /* 0x000000084a367825 */ /* 0x000fe400078e0236 */
[----:B------:R-:W5:Y:S04]  /*3dc0*/  LDG.E.64 R16, desc[UR18][R58.64+0x8] ;  /* 0x000008123a107981 */ /* 0x000f68000c1e1b00 */
[----:B------:R-:W3:Y:S04]  /*3dd0*/  LDG.E.64 R18, desc[UR18][R60.64+0x8] ;  /* 0x000008123c127981 */ /* 0x000ee8000c1e1b00 */
[----:B------:R-:W3:Y:S04]  /*3de0*/  LDG.E.64 R50, desc[UR18][R62.64+0x8] ;  /* 0x000008123e327981 */ /* 0x000ee8000c1e1b00 */
[----:B------:R-:W3:Y:S04]  /*3df0*/  LDG.E.64 R8, desc[UR18][R8.64] ;  /* 0x0000001208087981 */ /* 0x000ee8000c1e1b00 */
[----:B------:R-:W3:Y:S04]  /*3e00*/  LDG.E.64 R48, desc[UR18][R48.64] ;  /* 0x0000001230307981 */ /* 0x000ee8000c1e1b00 */
[----:B------:R-:W3:Y:S01]  /*3e10*/  LDG.E.64 R54, desc[UR18][R54.64] ;  /* 0x0000001236367981 */ /* 0x000ee2000c1e1b00 */
[----:B------:R-:W-:-:S04]  /*3e20*/  UIADD3 UR7, UPT, UPT, UR6, 0x1, URZ ;  /* 0x0000000106077890 */ /* 0x000fc8000fffe0ff */
[----:B------:R-:W-:Y:S01]  /*3e30*/  UISETP.GE.AND UP0, UPT, UR7, UR8, UPT ;  /* 0x000000080700728c */ /* 0x000fe2000bf06270 */
[----:B0-----:R-:W-:Y:S01]  /*3e40*/  IMAD.MOV.U32 R56, RZ, RZ, R30 ;  /* 0x000000ffff387224 */ /* 0x001fe200078e001e */
[----:B------:R-:W-:Y:S01]  /*3e50*/  MOV R57, R31 ;  /* 0x0000001f00397202 */ /* 0x000fe20000000f00 */
[----:B--2---:R-:W-:Y:S02]  /*3e60*/  DFMA R46, -R46, R10, R32 ;  /* 0x0000000a2e2e722b */ /* 0x004fe40000000120 */
[C---:B----4-:R-:W-:Y:S02]  /*3e70*/  DFMA R12, -R6.reuse, R26, R12 ;  /* 0x0000001a060c722b */ /* 0x050fe4000000010c */
[C---:B-----5:R-:W-:Y:S02]  /*3e80*/  DFMA R16, -R6.reuse, R28, R16 ;  /* 0x0000001c0610722b */ /* 0x060fe40000000110 */
[----:B---3--:R-:W-:Y:S02]  /*3e90*/  DFMA R18, -R6, R30, R18 ;  /* 0x0000001e0612722b */ /* 0x008fe40000000112 */
[----:B------:R-:W-:-:S02]  /*3ea0*/  DFMA R50, -R52, R14, R50 ;  /* 0x0000000e3432722b */ /* 0x000fc40000000132 */
[-C--:B------:R-:W-:Y:S02]  /*3eb0*/  DFMA R6, R34, -R8.reuse, R12 ;  /* 0x800000082206722b */ /* 0x080fe4000000000c */
[-C--:B------:R-:W-:Y:S02]  /*3ec0*/  DFMA R16, R36, -R8.reuse, R16 ;  /* 0x800000082410722b */ /* 0x080fe40000000010 */
[----:B------:R-:W-:Y:S02]  /*3ed0*/  DFMA R32, R38, -R8, R18 ;  /* 0x800000082620722b */ /* 0x000fe40000000012 */
[----:B------:R-:W-:Y:S02]  /*3ee0*/  DFMA R46, R40, -R48, R46 ;  /* 0x80000030282e722b */ /* 0x000fe4000000002e */
[----:B------:R-:W-:Y:S01]  /*3ef0*/  DFMA R50, R44, -R54, R50 ;  /* 0x800000362c32722b */ /* 0x000fe20000000032 */
        /* <DEDUP_REMOVED lines=18> */
[----:B------:R-:W-:Y:S06]  /*4020*/  BRA.U UP0, `(.L_x_27) ;  /* 0x0000000500007547 */ /* 0x000fec000b800000 */
[----:B------:R-:W0:Y:S01]  /*4030*/  LDC.64 R46, c[0x0][0x3a0] ;  /* 0x0000e800ff2e7b82 */ /* 0x000e220000000a00 */
[----:B------:R-:W-:-:S07]  /*4040*/  VIADD R82, R72, 0x1 ;  /* 0x0000000148527836 */ /* 0x000fce0000000000 */
[----:B------:R-:W1:Y:S08]  /*4050*/  LDC.64 R48, c[0x0][0x3b0] ;  /* 0x0000ec00ff307b82 */ /* 0x000e700000000a00 */
[----:B------:R-:W2:Y:S01]  /*4060*/  LDC.64 R50, c[0x0][0x388] ;  /* 0x0000e200ff327b82 */ /* 0x000ea20000000a00 */
[----:B0-----:R-:W-:-:S07]  /*4070*/  IMAD.WIDE R46, R82, 0x8, R46 ;  /* 0x00000008522e7825 */ /* 0x001fce00078e022e */
[----:B------:R-:W0:Y:S01]  /*4080*/  LDC.64 R58, c[0x0][0x390] ;  /* 0x0000e400ff3a7b82 */ /* 0x000e220000000a00 */
[----:B------:R-:W3:Y:S01]  /*4090*/  LDG.E.64 R46, desc[UR18][R46.64] ;  /* 0x000000122e2e7981 */ /* 0x000ee2000c1e1b00 */
[----:B-1----:R-:W-:-:S06]  /*40a0*/  IMAD.WIDE R48, R82, 0x8, R48 ;  /* 0x0000000852307825 */ /* 0x002fcc00078e0230 */
[----:B------:R-:W1:Y:S01]  /*40b0*/  LDC.64 R60, c[0x0][0x398] ;  /* 0x0000e600ff3c7b82 */ /* 0x000e620000000a00 */
[----:B------:R-:W4:Y:S01]  /*40c0*/  LDG.E.64 R48, desc[UR18][R48.64] ;  /* 0x0000001230307981 */ /* 0x000f22000c1e1b00 */
[----:B--2---:R-:W-:-:S06]  /*40d0*/  IMAD.WIDE R50, R82, 0x8, R50 ;  /* 0x0000000852327825 */ /* 0x004fcc00078e0232 */
[----:B------:R-:W5:Y:S01]  /*40e0*/  LDG.E.64 R50, desc[UR18][R50.64] ;  /* 0x0000001232327981 */ /* 0x000f62000c1e1b00 */
[----:B0-----:R-:W-:-:S06]  /*40f0*/  IMAD.WIDE R58, R82, 0x8, R58 ;  /* 0x00000008523a7825 */ /* 0x001fcc00078e023a */
[----:B------:R-:W5:Y:S01]  /*4100*/  LDG.E.64 R58, desc[UR18][R58.64] ;  /* 0x000000123a3a7981 */ /* 0x000f62000c1e1b00 */
[----:B-1----:R-:W-:-:S06]  /*4110*/  IMAD.WIDE R60, R82, 0x8, R60 ;  /* 0x00000008523c7825 */ /* 0x002fcc00078e023c */
[----:B------:R-:W5:Y:S01]  /*4120*/  LDG.E.64 R60, desc[UR18][R60.64] ;  /* 0x000000123c3c7981 */ /* 0x000f62000c1e1b00 */
[----:B------:R-:W-:Y:S01]  /*4130*/  MOV R6, 0x1 ;  /* 0x0000000100067802 */ /* 0x000fe20000000f00 */
[----:B------:R-:W-:Y:S01]  /*4140*/  BSSY.RECONVERGENT B0, `(.L_x_28) ;  /* 0x0000017000007945 */ /* 0x000fe20003800200 */
[----:B---3--:R-:W0:Y:S04]  /*4150*/  MUFU.RCP64H R7, R47 ;  /* 0x0000002f00077308 */ /* 0x008e280000001800 */
[----:B0-----:R-:W-:-:S08]  /*4160*/  DFMA R8, -R46, R6, 1 ;  /* 0x3ff000002e08742b */ /* 0x001fd00000000106 */
[----:B------:R-:W-:-:S08]  /*4170*/  DFMA R8, R8, R8, R8 ;  /* 0x000000080808722b */ /* 0x000fd00000000008 */
[----:B------:R-:W-:-:S08]  /*4180*/  DFMA R8, R6, R8, R6 ;  /* 0x000000080608722b */ /* 0x000fd00000000006 */
[----:B------:R-:W-:Y:S02]  /*4190*/  DFMA R6, -R46, R8, 1 ;  /* 0x3ff000002e06742b */ /* 0x000fe40000000108 */
[----:B----4-:R-:W-:-:S06]  /*41a0*/  DMUL R62, R48, UR12 ;  /* 0x0000000c303e7c28 */ /* 0x010fcc0008000000 */
[----:B------:R-:W-:-:S08]  /*41b0*/  DFMA R6, R8, R6, R8 ;  /* 0x000000060806722b */ /* 0x000fd00000000008 */
[----:B------:R-:W-:-:S08]  /*41c0*/  DMUL R8, R62, R6 ;  /* 0x000000063e087228 */ /* 0x000fd00000000000 */
[----:B------:R-:W-:-:S08]  /*41d0*/  DFMA R16, -R46, R8, R62 ;  /* 0x000000082e10722b */ /* 0x000fd0000000013e */
[----:B------:R-:W-:Y:S01]  /*41e0*/  DFMA R6, R6, R16, R8 ;  /* 0x000000100606722b */ /* 0x000fe20000000008 */
[----:B------:R-:W-:-:S09]  /*41f0*/  FSETP.GEU.AND P1, PT, |R63|, 6.5827683646048100446e-37, PT ;  /* 0x036000003f00780b */ /* 0x000fd20003f2e200 */
[----:B------:R-:W-:-:S05]  /*4200*/  FFMA R0, RZ, R47, R7 ;  /* 0x0000002fff007223 */ /* 0x000fca0000000007 */
[----:B------:R-:W-:-:S13]  /*4210*/  FSETP.GT.AND P0, PT, |R0|, 1.469367938527859385e-39, PT ;  /* 0x001000000000780b */ /* 0x000fda0003f04200 */
[----:B------:R-:W-:Y:S05]  /*4220*/  @P0 BRA P1, `(.L_x_29) ;  /* 0x0000000000200947 */ /* 0x000fea0000800000 */
[----:B------:R-:W-:Y:S01]  /*4230*/  IMAD.MOV.U32 R16, RZ, RZ, R62 ;  /* 0x000000ffff107224 */ /* 0x000fe200078e003e */
[----:B------:R-:W-:Y:S01]  /*4240*/  MOV R17, R63 ;  /* 0x0000003f00117202 */ /* 0x000fe20000000f00 */
[----:B------:R-:W-:Y:S01]  /*4250*/  IMAD.MOV.U32 R6, RZ, RZ, R46 ;  /* 0x000000ffff067224 */ /* 0x000fe200078e002e */
[----:B------:R-:W-:Y:S02]  /*4260*/  MOV R7, R47 ;  /* 0x0000002f00077202 */ /* 0x000fe40000000f00 */
[----:B------:R-:W-:-:S07]  /*4270*/  MOV R0, 0x4290 ;  /* 0x0000429000007802 */ /* 0x000fce0000000f00 */
[----:B-----5:R-:W-:Y:S05]  /*4280*/  CALL.REL.NOINC `($__internal_1_$__cuda_sm20_div_rn_f64_full) ;  /* 0x0000000800a87944 */ /* 0x020fea0003c00000 */
[----:B------:R-:W-:Y:S01]  /*4290*/  IMAD.MOV.U32 R6, RZ, RZ, R8 ;  /* 0x000000ffff067224 */ /* 0x000fe200078e0008 */
[----:B------:R-:W-:-:S07]  /*42a0*/  MOV R7, R9 ;  /* 0x0000000900077202 */ /* 0x000fce0000000f00 */
.L_x_29:
[----:B------:R-:W-:Y:S05]  /*42b0*/  BSYNC.RECONVERGENT B0 ;  /* 0x0000000000007941 */ /* 0x000fea0003800200 */
.L_x_28:
[----:B------:R-:W0:Y:S02]  /*42c0*/  LDC.64 R8, c[0x0][0x3a8] ;  /* 0x0000ea00ff087b82 */ /* 0x000e240000000a00 */
[----:B0-----:R-:W-:-:S06]  /*42d0*/  IMAD.WIDE R82, R82, 0x8, R8 ;  /* 0x0000000852527825 */ /* 0x001fcc00078e0208 */
[----:B------:R-:W2:Y:S01]  /*42e0*/  LDG.E.64 R82, desc[UR18][R82.64] ;  /* 0x0000001252527981 */ /* 0x000ea2000c1e1b00 */
[----:B------:R-:W-:Y:S02]  /*42f0*/  DADD R8, R44, R40 ;  /* 0x000000002c087229 */ /* 0x000fe40000000028 */
[----:B-----5:R-:W-:Y:S02]  /*4300*/  DMUL R16, R36, R50 ;  /* 0x0000003224107228 */ /* 0x020fe40000000000 */
[----:B------:R-:W-:Y:S02]  /*4310*/  DMUL R46, R46, R46 ;  /* 0x0000002e2e2e7228 */ /* 0x000fe40000000000 */
[----:B------:R-:W-:Y:S02]  /*4320*/  DMUL R36, R36, R48 ;  /* 0x0000003024247228 */ /* 0x000fe40000000000 */
[----:B------:R-:W-:Y:S02]  /*4330*/  DMUL R8, R8, R6 ;  /* 0x0000000608087228 */ /* 0x000fe40000000000 */
[----:B------:R-:W-:-:S02]  /*4340*/  DFMA R16, R34, R58, -R16 ;  /* 0x0000003a2210722b */ /* 0x000fc40000000810 */
[----:B------:R-:W-:-:S04]  /*4350*/  DMUL R46, R46, 2.5 ;  /* 0x400400002e2e7828 */ /* 0x000fc80000000000 */
[----:B------:R-:W-:Y:S02]  /*4360*/  DADD R6, R38, R8 ;  /* 0x0000000026067229 */ /* 0x000fe40000000008 */
[----:B------:R-:W-:Y:S02]  /*4370*/  DMUL R32, R48, R16 ;  /* 0x0000001030207228 */ /* 0x000fe40000000000 */
[----:B------:R-:W-:Y:S02]  /*4380*/  DADD R16, -R44, R40 ;  /* 0x000000002c107229 */ /* 0x000fe40000000128 */
[----:B------:R-:W-:Y:S02]  /*4390*/  DMUL R38, R34, R48 ;  /* 0x0000003022267228 */ /* 0x000fe40000000000 */
[----:B------:R-:W-:Y:S02]  /*43a0*/  DFMA R36, R50, R6, -R36 ;  /* 0x000000063224722b */ /* 0x000fe40000000824 */
[----:B------:R-:W-:Y:S01]  /*43b0*/  MOV R34, R6 ;  /* 0x0000000600227202 */ /* 0x000fe20000000f00 */
[----:B------:R-:W-:Y:S01]  /*43c0*/  IMAD.MOV.U32 R35, RZ, RZ, R7 ;  /* 0x000000ffff237224 */ /* 0x000fe200078e0007 */
[----:B------:R-:W-:-:S02]  /*43d0*/  DMUL R16, R62, R16 ;  /* 0x000000103e107228 */ /* 0x000fc40000000000 */
[----:B------:R-:W-:-:S06]  /*43e0*/  DFMA R38, R58, R6, R38 ;  /* 0x000000063a26722b */ /* 0x000fcc0000000026 */
[----:B------:R-:W-:Y:S02]  /*43f0*/  DFMA R40, R60, R6, R16 ;  /* 0x000000063c28722b */ /* 0x000fe40000000010 */
[----:B--2---:R-:W-:-:S08]  /*4400*/  DFMA R32, R6, R82, R32 ;  /* 0x000000520620722b */ /* 0x004fd00000000020 */
[----:B------:R-:W-:-:S08]  /*4410*/  DFMA R32, R8, R46, R32 ;  /* 0x0000002e0820722b */ /* 0x000fd00000000020 */
[----:B------:R-:W-:-:S11]  /*4420*/  DFMA R44, R60, R16, R32 ;  /* 0x000000103c2c722b */ /* 0x000fd60000000020 */
.L_x_27:
[----:B------:R-:W-:Y:S01]  /*4430*/  MOV R7, UR5 ;  /* 0x0000000500077c02 */ /* 0x000fe20008000f00 */
[----:B------:R-:W-:Y:S01]  /*4440*/  UISETP.NE.AND UP0, UPT, UR6, 0x1, UPT ;  /* 0x000000010600788c */ /* 0x000fe2000bf05270 */
[----:B------:R-:W-:Y:S01]  /*4450*/  IADD3 R79, PT, PT, R79, -UR11, RZ ;  /* 0x8000000b4f4f7c10 */ /* 0x000fe2000fffe0ff */
[----:B------:R-:W-:Y:S01]  /*4460*/  UIADD3 UR7, UPT, UPT, UR6, -0x1, URZ ;  /* 0xffffffff06077890 */ /* 0x000fe2000fffe0ff */
[----:B------:R-:W-:Y:S01]  /*4470*/  VIADD R72, R72, -UR11 ;  /* 0x8000000b48487c36 */ /* 0x000fe20008000000 */
[----:B------:R-:W-:Y:S01]  /*4480*/  IADD3 R76, PT, PT, R76, UR4, RZ ;  /* 0x000000044c4c7c10 */ /* 0x000fe2000fffe0ff */
[----:B------:R-:W-:Y:S01]  /*4490*/  IMAD.WIDE R6, R7, 0x8, R22 ;  /* 0x0000000807067825 */ /* 0x000fe200078e0216 */
[----:B------:R-:W-:Y:S01]  /*44a0*/  IADD3 R78, PT, PT, R78, UR4, RZ ;  /* 0x000000044e4e7c10 */ /* 0x000fe2000fffe0ff */
[----:B------:R-:W-:Y:S01]  /*44b0*/  UIMAD UR5, UR11, -0x5, UR5 ;  /* 0xfffffffb0b0578a4 */ /* 0x000fe2000f8e0205 */
[----:B------:R-:W-:Y:S01]  /*44c0*/  IADD3 R74, PT, PT, R74, UR4, RZ ;  /* 0x000000044a4a7c10 */ /* 0x000fe2000fffe0ff */
[----:B------:R-:W-:Y:S01]  /*44d0*/  VIADD R71, R71, -UR11 ;  /* 0x8000000b47477c36 */ /* 0x000fe20008000000 */
[----:B------:R0:W-:Y:S01]  /*44e0*/  STG.E.64 desc[UR18][R6.64], R34 ;  /* 0x0000002206007986 */ /* 0x0001e2000c101b12 */
[----:B------:R-:W-:Y:S01]  /*44f0*/  IADD3 R73, PT, PT, R73, -UR11, RZ ;  /* 0x8000000b49497c10 */ /* 0x000fe2000fffe0ff */
[----:B------:R-:W-:Y:S01]  /*4500*/  VIADD R75, R75, -UR11 ;  /* 0x8000000b4b4b7c36 */ /* 0x000fe20008000000 */
[----:B------:R-:W-:Y:S01]  /*4510*/  IADD3 R77, PT, PT, R77, -UR11, RZ ;  /* 0x8000000b4d4d7c10 */ /* 0x000fe2000fffe0ff */
[----:B------:R1:W-:Y:S01]  /*4520*/  STG.E.64 desc[UR18][R6.64+0x8], R36 ;  /* 0x0000082406007986 */ /* 0x0003e2000c101b12 */
[----:B------:R-:W-:Y:S01]  /*4530*/  IADD3 R80, PT, PT, R80, UR4, RZ ;  /* 0x0000000450507c10 */ /* 0x000fe2000fffe0ff */
[----:B------:R-:W-:Y:S01]  /*4540*/  VIADD R81, R81, UR4 ;  /* 0x0000000451517c36 */ /* 0x000fe20008000000 */
[----:B------:R-:W-:Y:S01]  /*4550*/  IADD3 R3, PT, PT, R3, UR4, RZ ;  /* 0x0000000403037c10 */ /* 0x000fe2000fffe0ff */
[----:B------:R2:W-:Y:S01]  /*4560*/  STG.E.64 desc[UR18][R6.64+0x10], R38 ;  /* 0x0000102606007986 */ /* 0x0005e2000c101b12 */
[----:B------:R-:W-:-:S03]  /*4570*/  UMOV UR6, UR7 ;  /* 0x0000000700067c82 */ /* 0x000fc60008000000 */
[----:B------:R3:W-:Y:S01]  /*4580*/  STG.E.64 desc[UR18][R6.64+0x18], R40 ;  /* 0x0000182806007986 */ /* 0x0007e2000c101b12 */
[----:B0-----:R-:W-:-:S03]  /*4590*/  MOV R34, R52 ;  /* 0x0000003400227202 */ /* 0x001fc60000000f00 */
[----:B------:R0:W-:Y:S01]  /*45a0*/  STG.E.64 desc[UR18][R6.64+0x20], R44 ;  /* 0x0000202c06007986 */ /* 0x0001e2000c101b12 */
[----:B------:R-:W-:Y:S01]  /*45b0*/  MOV R35, R53 ;  /* 0x0000003500237202 */ /* 0x000fe20000000f00 */
[----:B-1----:R-:W-:Y:S01]  /*45c0*/  IMAD.MOV.U32 R37, RZ, RZ, R55 ;  /* 0x000000ffff257224 */ /* 0x002fe200078e0037 */
[----:B------:R-:W-:Y:S01]  /*45d0*/  MOV R36, R54 ;  /* 0x0000003600247202 */ /* 0x000fe20000000f00 */
[----:B--2---:R-:W-:Y:S01]  /*45e0*/  IMAD.MOV.U32 R38, RZ, RZ, R56 ;  /* 0x000000ffff267224 */ /* 0x004fe200078e0038 */
[----:B------:R-:W-:Y:S02]  /*45f0*/  MOV R39, R57 ;  /* 0x0000003900277202 */ /* 0x000fe40000000f00 */
[----:B---3--:R-:W-:Y:S02]  /*4600*/  MOV R40, R12 ;  /* 0x0000000c00287202 */ /* 0x008fe40000000f00 */
[----:B------:R-:W-:Y:S02]  /*4610*/  MOV R41, R13 ;  /* 0x0000000d00297202 */ /* 0x000fe40000000f00 */
[----:B0-----:R-:W-:Y:S01]  /*4620*/  MOV R44, R18 ;  /* 0x00000012002c7202 */ /* 0x001fe20000000f00 */
[----:B------:R-:W-:Y:S01]  /*4630*/  IMAD.MOV.U32 R45, RZ, RZ, R19 ;  /* 0x000000ffff2d7224 */ /* 0x000fe200078e0013 */
[----:B------:R-:W-:Y:S06]  /*4640*/  BRA.U UP0, `(.L_x_30) ;  /* 0xfffffff5005c7547 */ /* 0x000fec000b83ffff */
.L_x_26:
[----:B------:R-:W0:Y:S01]  /*4650*/  LDC.64 R2, c[0x0][0x3a0] ;  /* 0x0000e800ff027b82 */ /* 0x000e220000000a00 */
[----:B------:R-:W5:Y:S01]  /*4660*/  LDG.E.64 R24, desc[UR18][R24.64] ;  /* 0x0000001218187981 */ /* 0x000f62000c1e1b00 */
[----:B------:R-:W1:Y:S06]  /*4670*/  LDCU.64 UR4, c[0x3][0x48] ;  /* 0x00c00900ff0477ac */ /* 0x000e6c0008000a00 */
[----:B------:R-:W2:Y:S08]  /*4680*/  LDC.64 R34, c[0x0][0x3b0] ;  /* 0x0000ec00ff227b82 */ /* 0x000eb00000000a00 */
[----:B------:R-:W3:Y:S01]  /*4690*/  LDC.64 R36, c[0x0][0x388] ;  /* 0x0000e200ff247b82 */ /* 0x000ee20000000a00 */
[----:B0-----:R-:W-:-:S07]  /*46a0*/  IMAD.WIDE R2, R4, 0x8, R2 ;  /* 0x0000000804027825 */ /* 0x001fce00078e0202 */
[----:B------:R-:W0:Y:S01]  /*46b0*/  LDC.64 R40, c[0x0][0x390] ;  /* 0x0000e400ff287b82 */ /* 0x000e220000000a00 */
[----:B------:R4:W4:Y:S01]  /*46c0*/  LDG.E.64 R38, desc[UR18][R2.64] ;  /* 0x0000001202267981 */ /* 0x000922000c1e1b00 */
[----:B--2---:R-:W-:-:S06]  /*46d0*/  IMAD.WIDE R34, R4, 0x8, R34 ;  /* 0x0000000804227825 */ /* 0x004fcc00078e0222 */
[----:B------:R-:W1:Y:S01]  /*46e0*/  LDG.E.64 R34, desc[UR18][R34.64] ;  /* 0x0000001222227981 */ /* 0x000e62000c1e1b00 */
[----:B---3--:R-:W-:-:S06]  /*46f0*/  IMAD.WIDE R36, R4, 0x8, R36 ;  /* 0x0000000804247825 */ /* 0x008fcc00078e0224 */
[----:B------:R-:W5:Y:S01]  /*4700*/  LDG.E.64 R36, desc[UR18][R36.64] ;  /* 0x0000001224247981 */ /* 0x000f62000c1e1b00 */
[----:B0-----:R-:W-:-:S06]  /*4710*/  IMAD.WIDE R40, R4, 0x8, R40 ;  /* 0x0000000804287825 */ /* 0x001fcc00078e0228 */
[----:B------:R-:W5:Y:S01]  /*4720*/  LDG.E.64 R40, desc[UR18][R40.64] ;  /* 0x0000001228287981 */ /* 0x000f62000c1e1b00 */
[----:B----4-:R-:W-:Y:S01]  /*4730*/  IMAD.MOV.U32 R2, RZ, RZ, 0x1 ;  /* 0x00000001ff027424 */ /* 0x010fe200078e00ff */
[----:B------:R-:W-:Y:S01]  /*4740*/  BSSY.RECONVERGENT B0, `(.L_x_31) ;  /* 0x0000017000007945 */ /* 0x000fe20003800200 */
[----:B------:R-:W0:Y:S04]  /*4750*/  MUFU.RCP64H R3, R39 ;  /* 0x0000002700037308 */ /* 0x000e280000001800 */
[----:B0-----:R-:W-:-:S08]  /*4760*/  DFMA R6, -R38, R2, 1 ;  /* 0x3ff000002606742b */ /* 0x001fd00000000102 */
[----:B------:R-:W-:-:S08]  /*4770*/  DFMA R6, R6, R6, R6 ;  /* 0x000000060606722b */ /* 0x000fd00000000006 */
[----:B------:R-:W-:-:S08]  /*4780*/  DFMA R6, R2, R6, R2 ;  /* 0x000000060206722b */ /* 0x000fd00000000002 */
[----:B------:R-:W-:Y:S02]  /*4790*/  DFMA R2, -R38, R6, 1 ;  /* 0x3ff000002602742b */ /* 0x000fe40000000106 */
[----:B-1----:R-:W-:-:S06]  /*47a0*/  DMUL R44, R34, UR4 ;  /* 0x00000004222c7c28 */ /* 0x002fcc0008000000 */
        /* <DEDUP_REMOVED lines=8> */
[----:B------:R-:W-:Y:S01]  /*4830*/  MOV R16, R44 ;  /* 0x0000002c00107202 */ /* 0x000fe20000000f00 */
[----:B------:R-:W-:Y:S01]  /*4840*/  IMAD.MOV.U32 R6, RZ, RZ, R38 ;  /* 0x000000ffff067224 */ /* 0x000fe200078e0026 */
[----:B------:R-:W-:Y:S02]  /*4850*/  MOV R17, R45 ;  /* 0x0000002d00117202 */ /* 0x000fe40000000f00 */
[----:B------:R-:W-:Y:S02]  /*4860*/  MOV R7, R39 ;  /* 0x0000002700077202 */ /* 0x000fe40000000f00 */
[----:B------:R-:W-:-:S07]  /*4870*/  MOV R0, 0x4890 ;  /* 0x0000489000007802 */ /* 0x000fce0000000f00 */
[----:B-----5:R-:W-:Y:S05]  /*4880*/  CALL.REL.NOINC `($__internal_1_$__cuda_sm20_div_rn_f64_full) ;  /* 0x0000000400287944 */ /* 0x020fea0003c00000 */
[----:B------:R-:W-:Y:S01]  /*4890*/  MOV R2, R8 ;  /* 0x0000000800027202 */ /* 0x000fe20000000f00 */
[----:B------:R-:W-:-:S07]  /*48a0*/  IMAD.MOV.U32 R3, RZ, RZ, R9 ;  /* 0x000000ffff037224 */ /* 0x000fce00078e0009 */
.L_x_32:
[----:B------:R-:W-:Y:S05]  /*48b0*/  BSYNC.RECONVERGENT B0 ;  /* 0x0000000000007941 */ /* 0x000fea0003800200 */
.L_x_31:
[----:B------:R-:W0:Y:S02]  /*48c0*/  LDC.64 R16, c[0x0][0x3a8] ;  /* 0x0000ea00ff107b82 */ /* 0x000e240000000a00 */
[----:B0-----:R-:W-:-:S06]  /*48d0*/  IMAD.WIDE R16, R4, 0x8, R16 ;  /* 0x0000000804107825 */ /* 0x001fcc00078e0210 */
[----:B------:R-:W2:Y:S01]  /*48e0*/  LDG.E.64 R16, desc[UR18][R16.64] ;  /* 0x0000001210107981 */ /* 0x000ea2000c1e1b00 */
[----:B------:R-:W-:Y:S02]  /*48f0*/  DADD R4, R18, R12 ;  /* 0x0000000012047229 */ /* 0x000fe4000000000c */
[----:B-----5:R-:W-:Y:S02]  /*4900*/  DMUL R6, R36, R54 ;  /* 0x0000003624067228 */ /* 0x020fe40000000000 */
[----:B------:R-:W-:-:S04]  /*4910*/  DMUL R38, R38, R38 ;  /* 0x0000002626267228 */ /* 0x000fc80000000000 */
[----:B------:R-:W-:Y:S02]  /*4920*/  DMUL R4, R4, R2 ;  /* 0x0000000204047228 */ /* 0x000fe40000000000 */
[----:B------:R-:W-:Y:S02]  /*4930*/  DFMA R6, R40, R52, -R6 ;  /* 0x000000342806722b */ /* 0x000fe40000000806 */
[----:B------:R-:W-:-:S04]  /*4940*/  DMUL R38, R38, 2.5 ;  /* 0x4004000026267828 */ /* 0x000fc80000000000 */
[----:B------:R-:W-:Y:S02]  /*4950*/  DADD R2, R4, R56 ;  /* 0x0000000004027229 */ /* 0x000fe40000000038 */
[----:B------:R-:W-:Y:S02]  /*4960*/  DMUL R8, R34, R6 ;  /* 0x0000000622087228 */ /* 0x000fe40000000000 */
[----:B------:R-:W-:Y:S02]  /*4970*/  DADD R6, -R18, R12 ;  /* 0x0000000012067229 */ /* 0x000fe4000000010c */
[C---:B------:R-:W-:Y:S02]  /*4980*/  DMUL R12, R34.reuse, R52 ;  /* 0x00000034220c7228 */ /* 0x040fe40000000000 */
[----:B------:R-:W-:-:S04]  /*4990*/  DMUL R34, R34, R54 ;  /* 0x0000003622227228 */ /* 0x000fc80000000000 */
[----:B------:R-:W-:Y:S02]  /*49a0*/  DMUL R6, R44, R6 ;  /* 0x000000062c067228 */ /* 0x000fe40000000000 */
[-C--:B------:R-:W-:Y:S02]  /*49b0*/  DFMA R12, R40, R2.reuse, R12 ;  /* 0x00000002280c722b */ /* 0x080fe4000000000c */
[----:B------:R-:W-:-:S05]  /*49c0*/  DFMA R34, R36, R2, -R34 ;  /* 0x000000022422722b */ /* 0x000fca0000000822 */
[----:B------:R-:W-:Y:S04]  /*49d0*/  STG.E.64 desc[UR18][R42.64+0x10], R12 ;  /* 0x0000100c2a007986 */ /* 0x000fe8000c101b12 */
[----:B------:R-:W-:Y:S01]  /*49e0*/  STG.E.64 desc[UR18][R42.64+0x8], R34 ;  /* 0x000008222a007986 */ /* 0x000fe2000c101b12 */
[----:B--2---:R-:W-:-:S08]  /*49f0*/  DFMA R8, R2, R16, R8 ;  /* 0x000000100208722b */ /* 0x004fd00000000008 */
[----:B------:R-:W-:Y:S02]  /*4a00*/  DFMA R8, R4, R38, R8 ;  /* 0x000000260408722b */ /* 0x000fe40000000008 */
[----:B------:R-:W-:-:S06]  /*4a10*/  DFMA R4, R24, R2, R6 ;  /* 0x000000021804722b */ /* 0x000fcc0000000006 */
[----:B------:R-:W-:Y:S01]  /*4a20*/  DFMA R8, R24, R6, R8 ;  /* 0x000000061808722b */ /* 0x000fe20000000008 */
[----:B------:R-:W-:Y:S06]  /*4a30*/  STG.E.64 desc[UR18][R42.64+0x18], R4 ;  /* 0x000018042a007986 */ /* 0x000fec000c101b12 */
[----:B------:R-:W-:Y:S04]  /*4a40*/  STG.E.64 desc[UR18][R42.64+0x20], R8 ;  /* 0x000020082a007986 */ /* 0x000fe8000c101b12 */
[----:B------:R-:W-:Y:S04]  /*4a50*/  STG.E.64 desc[UR18][R20.64], R2 ;  /* 0x0000000214007986 */ /* 0x000fe8000c101b12 */
[----:B------:R-:W-:Y:S04]  /*4a60*/  STG.E.64 desc[UR18][R22.64], R26 ;  /* 0x0000001a16007986 */ /* 0x000fe8000c101b12 */
[----:B------:R-:W-:Y:S04]  /*4a70*/  STG.E.64 desc[UR18][R22.64+0x8], R28 ;  /* 0x0000081c16007986 */ /* 0x000fe8000c101b12 */
[----:B------:R-:W-:Y:S04]  /*4a80*/  STG.E.64 desc[UR18][R22.64+0x10], R30 ;  /* 0x0000101e16007986 */ /* 0x000fe8000c101b12 */
[----:B------:R-:W-:Y:S04]  /*4a90*/  STG.E.64 desc[UR18][R22.64+0x18], R10 ;  /* 0x0000180a16007986 */ /* 0x000fe8000c101b12 */
[----:B------:R-:W-:Y:S01]  /*4aa0*/  STG.E.64 desc[UR18][R22.64+0x20], R14 ;  /* 0x0000200e16007986 */ /* 0x000fe2000c101b12 */
[----:B------:R-:W-:Y:S05]  /*4ab0*/  EXIT ;  /* 0x000000000000794d */ /* 0x000fea0003800000 */
        .weak           $__internal_0_$__cuda_sm20_dblrcp_rn_slowpath_v3
        .type           $__internal_0_$__cuda_sm20_dblrcp_rn_slowpath_v3,@function
        .size           $__internal_0_$__cuda_sm20_dblrcp_rn_slowpath_v3,($__internal_1_$__cuda_sm20_div_rn_f64_full - $__internal_0_$__cuda_sm20_dblrcp_rn_slowpath_v3)
$__internal_0_$__cuda_sm20_dblrcp_rn_slowpath_v3:
[----:B------:R-:W-:Y:S01]  /*4ac0*/  DSETP.GTU.AND P0, PT, |R104|, +INF , PT ;  /* 0x7ff000006800742a */ /* 0x000fe20003f0c200 */
[----:B------:R-:W-:-:S13]  /*4ad0*/  BSSY.RECONVERGENT B1, `(.L_x_33) ;  /* 0x0000022000017945 */ /* 0x000fda0003800200 */
[----:B------:R-:W-:Y:S05]  /*4ae0*/  @P0 BRA `(.L_x_34) ;  /* 0x0000000000780947 */ /* 0x000fea0003800000 */
[----:B------:R-:W-:-:S04]  /*4af0*/  LOP3.LUT R17, R105, 0x7fffffff, RZ, 0xc0, !PT ;  /* 0x7fffffff69117812 */ /* 0x000fc800078ec0ff */
[----:B------:R-:W-:-:S04]  /*4b00*/  IADD3 R19, PT, PT, R17, -0x1, RZ ;  /* 0xffffffff11137810 */ /* 0x000fc80007ffe0ff */
[----:B------:R-:W-:-:S13]  /*4b10*/  ISETP.GE.U32.AND P0, PT, R19, 0x7fefffff, PT ;  /* 0x7fefffff1300780c */ /* 0x000fda0003f06070 */
[----:B------:R-:W-:Y:S02]  /*4b20*/  @P0 LOP3.LUT R107, R105, 0x7ff00000, RZ, 0x3c, !PT ;  /* 0x7ff00000696b0812 */ /* 0x000fe400078e3cff */
[----:B------:R-:W-:Y:S01]  /*4b30*/  @P0 MOV R106, RZ ;  /* 0x000000ff006a0202 */ /* 0x000fe20000000f00 */
[----:B------:R-:W-:Y:S06]  /*4b40*/  @P0 BRA `(.L_x_35) ;  /* 0x0000000000680947 */ /* 0x000fec0003800000 */
[----:B------:R-:W-:-:S13]  /*4b50*/  ISETP.GE.U32.AND P0, PT, R17, 0x1000001, PT ;  /* 0x010000011100780c */ /* 0x000fda0003f06070 */
[----:B------:R-:W-:Y:S05]  /*4b60*/  @!P0 BRA `(.L_x_36) ;  /* 0x0000000000348947 */ /* 0x000fea0003800000 */
[----:B------:R-:W-:Y:S01]  /*4b70*/  VIADD R107, R105, 0xc0200000 ;  /* 0xc0200000696b7836 */ /* 0x000fe20000000000 */
[----:B------:R-:W-:-:S03]  /*4b80*/  MOV R106, R104 ;  /* 0x00000068006a7202 */ /* 0x000fc60000000f00 */
[----:B------:R-:W0:Y:S03]  /*4b90*/  MUFU.RCP64H R19, R107 ;  /* 0x0000006b00137308 */ /* 0x000e260000001800 */
[----:B0-----:R-:W-:-:S08]  /*4ba0*/  DFMA R108, -R106, R18, 1 ;  /* 0x3ff000006a6c742b */ /* 0x001fd00000000112 */
[----:B------:R-:W-:-:S08]  /*4bb0*/  DFMA R108, R108, R108, R108 ;  /* 0x0000006c6c6c722b */ /* 0x000fd0000000006c */
[----:B------:R-:W-:-:S08]  /*4bc0*/  DFMA R108, R18, R108, R18 ;  /* 0x0000006c126c722b */ /* 0x000fd00000000012 */
[----:B------:R-:W-:-:S08]  /*4bd0*/  DFMA R18, -R106, R108, 1 ;  /* 0x3ff000006a12742b */ /* 0x000fd0000000016c */
[----:B------:R-:W-:-:S08]  /*4be0*/  DFMA R18, R108, R18, R108 ;  /* 0x000000126c12722b */ /* 0x000fd0000000006c */
[----:B------:R-:W-:-:S08]  /*4bf0*/  DMUL R18, R18, 2.2250738585072013831e-308 ;  /* 0x0010000012127828 */ /* 0x000fd00000000000 */
[----:B------:R-:W-:-:S08]  /*4c00*/  DFMA R104, -R104, R18, 1 ;  /* 0x3ff000006868742b */ /* 0x000fd00000000112 */
[----:B------:R-:W-:-:S08]  /*4c10*/  DFMA R104, R104, R104, R104 ;  /* 0x000000686868722b */ /* 0x000fd00000000068 */
[----:B------:R-:W-:Y:S01]  /*4c20*/  DFMA R106, R18, R104, R18 ;  /* 0x00000068126a722b */ /* 0x000fe20000000012 */
[----:B------:R-:W-:Y:S10]  /*4c30*/  BRA `(.L_x_35) ;  /* 0x00000000002c7947 */ /* 0x000ff40003800000 */
.L_x_36:
[----:B------:R-:W-:-:S06]  /*4c40*/  DMUL R104, R104, 8.11296384146066816958e+31 ;  /* 0x4690000068687828 */ /* 0x000fcc0000000000 */
[----:B------:R-:W0:Y:S02]  /*4c50*/  MUFU.RCP64H R19, R105 ;  /* 0x0000006900137308 */ /* 0x000e240000001800 */
[----:B0-----:R-:W-:-:S08]  /*4c60*/  DFMA R106, -R104, R18, 1 ;  /* 0x3ff00000686a742b */ /* 0x001fd00000000112 */
[----:B------:R-:W-:-:S08]  /*4c70*/  DFMA R106, R106, R106, R106 ;  /* 0x0000006a6a6a722b */ /* 0x000fd0000000006a */
[----:B------:R-:W-:-:S08]  /*4c80*/  DFMA R106, R18, R106, R18 ;  /* 0x0000006a126a722b */ /* 0x000fd00000000012 */
[----:B------:R-:W-:-:S08]  /*4c90*/  DFMA R18, -R104, R106, 1 ;  /* 0x3ff000006812742b */ /* 0x000fd0000000016a */
[----:B------:R-:W-:-:S08]  /*4ca0*/  DFMA R18, R106, R18, R106 ;  /* 0x000000126a12722b */ /* 0x000fd0000000006a */
[----:B------:R-:W-:Y:S01]  /*4cb0*/  DMUL R106, R18, 8.11296384146066816958e+31 ;  /* 0x46900000126a7828 */ /* 0x000fe20000000000 */
[----:B------:R-:W-:Y:S10]  /*4cc0*/  BRA `(.L_x_35) ;  /* 0x0000000000087947 */ /* 0x000ff40003800000 */
.L_x_34:
[----:B------:R-:W-:Y:S02]  /*4cd0*/  LOP3.LUT R107, R105, 0x80000, RZ, 0xfc, !PT ;  /* 0x00080000696b7812 */ /* 0x000fe400078efcff */
[----:B------:R-:W-:-:S07]  /*4ce0*/  MOV R106, R104 ;  /* 0x00000068006a7202 */ /* 0x000fce0000000f00 */
.L_x_35:
[----:B------:R-:W-:Y:S05]  /*4cf0*/  BSYNC.RECONVERGENT B1 ;  /* 0x0000000000017941 */ /* 0x000fea0003800200 */
.L_x_33:
[----:B------:R-:W-:Y:S01]  /*4d00*/  IMAD.MOV.U32 R18, RZ, RZ, R0 ;  /* 0x000000ffff127224 */ /* 0x000fe200078e0000 */
[----:B------:R-:W-:-:S04]  /*4d10*/  MOV R19, 0x0 ;  /* 0x0000000000137802 */ /* 0x000fc80000000f00 */
[----:B------:R-:W-:Y:S05]  /*4d20*/  RET.REL.NODEC R18 `(_Z14z_solve_kernelPKdS0_S0_S0_S0_S0_S0_PdS1_S1_iii) ;  /* 0xffffffb012b47950 */ /* 0x000fea0003c3ffff */
        .weak           $__internal_1_$__cuda_sm20_div_rn_f64_full
        .type           $__internal_1_$__cuda_sm20_div_rn_f64_full,@function
        .size           $__internal_1_$__cuda_sm20_div_rn_f64_full,(.L_x_226 - $__internal_1_$__cuda_sm20_div_rn_f64_full)
$__internal_1_$__cuda_sm20_div_rn_f64_full:
[C---:B------:R-:W-:Y:S01]  /*4d30*/  FSETP.GEU.AND P0, PT, |R7|.reuse, 1.469367938527859385e-39, PT ;  /* 0x001000000700780b */ /* 0x040fe20003f0e200 */
[----:B------:R-:W-:Y:S01]  /*4d40*/  IMAD.MOV.U32 R64, RZ, RZ, 0x1 ;  /* 0x00000001ff407424 */ /* 0x000fe200078e00ff */
[----:B------:R-:W-:Y:S01]  /*4d50*/  LOP3.LUT R8, R7, 0x800fffff, RZ, 0xc0, !PT ;  /* 0x800fffff07087812 */ /* 0x000fe200078ec0ff */
[----:B------:R-:W-:Y:S01]  /*4d60*/  BSSY.RECONVERGENT B1, `(.L_x_37) ;  /* 0x0000054000017945 */ /* 0x000fe20003800200 */
[C---:B------:R-:W-:Y:S02]  /*4d70*/  FSETP.GEU.AND P2, PT, |R17|.reuse, 1.469367938527859385e-39, PT ;  /* 0x001000001100780b */ /* 0x040fe40003f4e200 */
[----:B------:R-:W-:Y:S02]  /*4d80*/  LOP3.LUT R9, R8, 0x3ff00000, RZ, 0xfc, !PT ;  /* 0x3ff0000008097812 */ /* 0x000fe400078efcff */
[----:B------:R-:W-:Y:S02]  /*4d90*/  MOV R8, R6 ;  /* 0x0000000600087202 */ /* 0x000fe40000000f00 */
[----:B------:R-:W-:-:S02]  /*4da0*/  LOP3.LUT R5, R17, 0x7ff00000, RZ, 0xc0, !PT ;  /* 0x7ff0000011057812 */ /* 0x000fc400078ec0ff */
[----:B------:R-:W-:Y:S01]  /*4db0*/  MOV R70, 0x1ca00000 ;  /* 0x1ca0000000467802 */ /* 0x000fe20000000f00 */
[----:B------:R-:W-:Y:S01]  /*4dc0*/  @!P0 DMUL R8, R6, 8.98846567431157953865e+307 ;  /* 0x7fe0000006088828 */ /* 0x000fe20000000000 */
[C---:B------:R-:W-:Y:S02]  /*4dd0*/  LOP3.LUT R84, R7.reuse, 0x7ff00000, RZ, 0xc0, !PT ;  /* 0x7ff0000007547812 */ /* 0x040fe400078ec0ff */
[----:B------:R-:W-:Y:S02]  /*4de0*/  MOV R83, R5 ;  /* 0x0000000500537202 */ /* 0x000fe40000000f00 */
[----:B------:R-:W-:Y:S01]  /*4df0*/  @!P2 LOP3.LUT R66, R7, 0x7ff00000, RZ, 0xc0, !PT ;  /* 0x7ff000000742a812 */ /* 0x000fe200078ec0ff */
[----:B------:R-:W0:Y:S01]  /*4e00*/  MUFU.RCP64H R65, R9 ;  /* 0x0000000900417308 */ /* 0x000e220000001800 */
[C---:B------:R-:W-:Y:S02]  /*4e10*/  ISETP.GE.U32.AND P1, PT, R5.reuse, R84, PT ;  /* 0x000000540500720c */ /* 0x040fe40003f26070 */
[----:B------:R-:W-:-:S02]  /*4e20*/  @!P2 ISETP.GE.U32.AND P3, PT, R5, R66, PT ;  /* 0x000000420500a20c */ /* 0x000fc40003f66070 */
[----:B------:R-:W-:Y:S02]  /*4e30*/  @!P0 LOP3.LUT R84, R9, 0x7ff00000, RZ, 0xc0, !PT ;  /* 0x7ff0000009548812 */ /* 0x000fe400078ec0ff */
[----:B------:R-:W-:-:S03]  /*4e40*/  @!P2 SEL R67, R70, 0x63400000, !P3 ;  /* 0x634000004643a807 */ /* 0x000fc60005800000 */
[----:B------:R-:W-:Y:S01]  /*4e50*/  VIADD R86, R84, 0xffffffff ;  /* 0xffffffff54567836 */ /* 0x000fe20000000000 */
[----:B------:R-:W-:-:S04]  /*4e60*/  @!P2 LOP3.LUT R68, R67, 0x80000000, R17, 0xf8, !PT ;  /* 0x800000004344a812 */ /* 0x000fc800078ef811 */
[----:B------:R-:W-:Y:S01]  /*4e70*/  @!P2 LOP3.LUT R69, R68, 0x100000, RZ, 0xfc, !PT ;  /* 0x001000004445a812 */ /* 0x000fe200078efcff */
[----:B------:R-:W-:Y:S01]  /*4e80*/  @!P2 IMAD.MOV.U32 R68, RZ, RZ, RZ ;  /* 0x000000ffff44a224 */ /* 0x000fe200078e00ff */
[----:B0-----:R-:W-:-:S08]  /*4e90*/  DFMA R32, R64, -R8, 1 ;  /* 0x3ff000004020742b */ /* 0x001fd00000000808 */
[----:B------:R-:W-:-:S08]  /*4ea0*/  DFMA R32, R32, R32, R32 ;  /* 0x000000202020722b */ /* 0x000fd00000000020 */
[----:B------:R-:W-:Y:S01]  /*4eb0*/  DFMA R64, R64, R32, R64 ;  /* 0x000000204040722b */ /* 0x000fe20000000040 */
[----:B------:R-:W-:Y:S02]  /*4ec0*/  SEL R33, R70, 0x63400000, !P1 ;  /* 0x6340000046217807 */ /* 0x000fe40004800000 */
[----:B------:R-:W-:Y:S02]  /*4ed0*/  MOV R32, R16 ;  /* 0x0000001000207202 */ /* 0x000fe40000000f00 */
[----:B------:R-:W-:-:S03]  /*4ee0*/  LOP3.LUT R33, R33, 0x800fffff, R17, 0xf8, !PT ;  /* 0x800fffff21217812 */ /* 0x000fc600078ef811 */
[----:B------:R-:W-:-:S03]  /*4ef0*/  DFMA R66, R64, -R8, 1 ;  /* 0x3ff000004042742b */ /* 0x000fc60000000808 */
[----:B------:R-:W-:-:S05]  /*4f00*/  @!P2 DFMA R32, R32, 2, -R68 ;  /* 0x400000002020a82b */ /* 0x000fca0000000844 */
[----:B------:R-:W-:-:S05]  /*4f10*/  DFMA R64, R64, R66, R64 ;  /* 0x000000424040722b */ /* 0x000fca0000000040 */
[----:B------:R-:W-:-:S03]  /*4f20*/  @!P2 LOP3.LUT R83, R33, 0x7ff00000, RZ, 0xc0, !PT ;  /* 0x7ff000002153a812 */ /* 0x000fc600078ec0ff */
[----:B------:R-:W-:Y:S01]  /*4f30*/  DMUL R66, R64, R32 ;  /* 0x0000002040427228 */ /* 0x000fe20000000000 */
[----:B------:R-:W-:-:S04]  /*4f40*/  IADD3 R85, PT, PT, R83, -0x1, RZ ;  /* 0xffffffff53557810 */ /* 0x000fc80007ffe0ff */
[----:B------:R-:W-:-:S03]  /*4f50*/  ISETP.GT.U32.AND P0, PT, R85, 0x7feffffe, PT ;  /* 0x7feffffe5500780c */ /* 0x000fc60003f04070 */
[----:B------:R-:W-:Y:S01]  /*4f60*/  DFMA R68, R66, -R8, R32 ;  /* 0x800000084244722b */ /* 0x000fe20000000020 */
[----:B------:R-:W-:-:S07]  /*4f70*/  ISETP.GT.U32.OR P0, PT, R86, 0x7feffffe, P0 ;  /* 0x7feffffe5600780c */ /* 0x000fce0000704470 */
[----:B------:R-:W-:-:S06]  /*4f80*/  DFMA R64, R64, R68, R66 ;  /* 0x000000444040722b */ /* 0x000fcc0000000042 */
[----:B------:R-:W-:Y:S05]  /*4f90*/  @P0 BRA `(.L_x_38) ;  /* 0x00000000006c0947 */ /* 0x000fea0003800000 */
[----:B------:R-:W-:-:S04]  /*4fa0*/  LOP3.LUT R66, R7, 0x7ff00000, RZ, 0xc0, !PT ;  /* 0x7ff0000007427812 */ /* 0x000fc800078ec0ff */
[CC--:B------:R-:W-:Y:S02]  /*4fb0*/  VIADDMNMX R16, R5.reuse, -R66.reuse, 0xb9600000, !PT ;  /* 0xb960000005107446 */ /* 0x0c0fe40007800942 */
[----:B------:R-:W-:Y:S02]  /*4fc0*/  ISETP.GE.U32.AND P0, PT, R5, R66, PT ;  /* 0x000000420500720c */ /* 0x000fe40003f06070 */
[----:B------:R-:W-:Y:S02]  /*4fd0*/  VIMNMX R16, PT, PT, R16, 0x46a00000, PT ;  /* 0x46a0000010107848 */ /* 0x000fe40003fe0100 */
[----:B------:R-:W-:-:S04]  /*4fe0*/  SEL R5, R70, 0x63400000, !P0 ;  /* 0x6340000046057807 */ /* 0x000fc80004000000 */
[----:B------:R-:W-:Y:S01]  /*4ff0*/  IADD3 R68, PT, PT, -R5, R16, RZ ;  /* 0x0000001005447210 */ /* 0x000fe20007ffe1ff */
[----:B------:R-:W-:-:S03]  /*5000*/  IMAD.MOV.U32 R16, RZ, RZ, RZ ;  /* 0x000000ffff107224 */ /* 0x000fc600078e00ff */
[----:B------:R-:W-:-:S06]  /*5010*/  IADD3 R17, PT, PT, R68, 0x7fe00000, RZ ;  /* 0x7fe0000044117810 */ /* 0x000fcc0007ffe0ff */
[----:B------:R-:W-:-:S10]  /*5020*/  DMUL R66, R64, R16 ;  /* 0x0000001040427228 */ /* 0x000fd40000000000 */
[----:B------:R-:W-:-:S13]  /*5030*/  FSETP.GTU.AND P0, PT, |R67|, 1.469367938527859385e-39, PT ;  /* 0x001000004300780b */ /* 0x000fda0003f0c200 */
[----:B------:R-:W-:Y:S05]  /*5040*/  @P0 BRA `(.L_x_39) ;  /* 0x0000000000940947 */ /* 0x000fea0003800000 */
[----:B------:R-:W-:Y:S01]  /*5050*/  DFMA R8, R64, -R8, R32 ;  /* 0x800000084008722b */ /* 0x000fe20000000020 */
[----:B------:R-:W-:-:S09]  /*5060*/  MOV R16, RZ ;  /* 0x000000ff00107202 */ /* 0x000fd20000000f00 */
[C---:B------:R-:W-:Y:S02]  /*5070*/  FSETP.NEU.AND P0, PT, R9.reuse, RZ, PT ;  /* 0x000000ff0900720b */ /* 0x040fe40003f0d000 */
[----:B------:R-:W-:-:S04]  /*5080*/  LOP3.LUT R5, R9, 0x80000000, R7, 0x48, !PT ;  /* 0x8000000009057812 */ /* 0x000fc800078e4807 */
[----:B------:R-:W-:-:S07]  /*5090*/  LOP3.LUT R17, R5, R17, RZ, 0xfc, !PT ;  /* 0x0000001105117212 */ /* 0x000fce00078efcff */
[----:B------:R-:W-:Y:S05]  /*50a0*/  @!P0 BRA `(.L_x_39) ;  /* 0x00000000007c8947 */ /* 0x000fea0003800000 */
[----:B------:R-:W-:Y:S01]  /*50b0*/  IADD3 R7, PT, PT, -R68, RZ, RZ ;  /* 0x000000ff44077210 */ /* 0x000fe20007ffe1ff */
[----:B------:R-:W-:Y:S01]  /*50c0*/  IMAD.MOV.U32 R6, RZ, RZ, RZ ;  /* 0x000000ffff067224 */ /* 0x000fe200078e00ff */
[----:B------:R-:W-:-:S05]  /*50d0*/  DMUL.RP R16, R64, R16 ;  /* 0x0000001040107228 */ /* 0x000fca0000008000 */
[----:B------:R-:W-:-:S05]  /*50e0*/  DFMA R6, R66, -R6, R64 ;  /* 0x800000064206722b */ /* 0x000fca0000000040 */
[----:B------:R-:W-:Y:S02]  /*50f0*/  LOP3.LUT R5, R17, R5, RZ, 0x3c, !PT ;  /* 0x0000000511057212 */ /* 0x000fe400078e3cff */
[----:B------:R-:W-:-:S04]  /*5100*/  IADD3 R6, PT, PT, -R68, -0x43300000, RZ ;  /* 0xbcd0000044067810 */ /* 0x000fc80007ffe1ff */
[----:B------:R-:W-:-:S04]  /*5110*/  FSETP.NEU.AND P0, PT, |R7|, R6, PT ;  /* 0x000000060700720b */ /* 0x000fc80003f0d200 */
[----:B------:R-:W-:Y:S02]  /*5120*/  FSEL R66, R16, R66, !P0 ;  /* 0x0000004210427208 */ /* 0x000fe40004000000 */
[----:B------:R-:W-:Y:S01]  /*5130*/  FSEL R67, R5, R67, !P0 ;  /* 0x0000004305437208 */ /* 0x000fe20004000000 */
[----:B------:R-:W-:Y:S06]  /*5140*/  BRA `(.L_x_39) ;  /* 0x0000000000547947 */ /* 0x000fec0003800000 */
.L_x_38:
[----:B------:R-:W-:-:S14]  /*5150*/  DSETP.NAN.AND P0, PT, R16, R16, PT ;  /* 0x000000101000722a */ /* 0x000fdc0003f08000 */
[----:B------:R-:W-:Y:S05]  /*5160*/  @P0 BRA `(.L_x_40) ;  /* 0x0000000000440947 */ /* 0x000fea0003800000 */
[----:B------:R-:W-:-:S14]  /*5170*/  DSETP.NAN.AND P0, PT, R6, R6, PT ;  /* 0x000000060600722a */ /* 0x000fdc0003f08000 */
[----:B------:R-:W-:Y:S05]  /*5180*/  @P0 BRA `(.L_x_41) ;  /* 0x0000000000300947 */ /* 0x000fea0003800000 */
[----:B------:R-:W-:Y:S02]  /*5190*/  ISETP.NE.AND P0, PT, R83, R84, PT ;  /* 0x000000545300720c */ /* 0x000fe40003f05270 */
[----:B------:R-:W-:Y:S02]  /*51a0*/  MOV R66, 0x0 ;  /* 0x0000000000427802 */ /* 0x000fe40000000f00 */
[----:B------:R-:W-:-:S09]  /*51b0*/  MOV R67, 0xfff80000 ;  /* 0xfff8000000437802 */ /* 0x000fd20000000f00 */
[----:B------:R-:W-:Y:S05]  /*51c0*/  @!P0 BRA `(.L_x_39) ;  /* 0x0000000000348947 */ /* 0x000fea0003800000 */
[----:B------:R-:W-:Y:S02]  /*51d0*/  ISETP.NE.AND P0, PT, R83, 0x7ff00000, PT ;  /* 0x7ff000005300780c */ /* 0x000fe40003f05270 */
[----:B------:R-:W-:Y:S02]  /*51e0*/  LOP3.LUT R67, R17, 0x80000000, R7, 0x48, !PT ;  /* 0x8000000011437812 */ /* 0x000fe400078e4807 */
[----:B------:R-:W-:-:S13]  /*51f0*/  ISETP.EQ.OR P0, PT, R84, RZ, !P0 ;  /* 0x000000ff5400720c */ /* 0x000fda0004702670 */
[----:B------:R-:W-:Y:S01]  /*5200*/  @P0 LOP3.LUT R5, R67, 0x7ff00000, RZ, 0xfc, !PT ;  /* 0x7ff0000043050812 */ /* 0x000fe200078efcff */
[----:B------:R-:W-:Y:S01]  /*5210*/  @!P0 IMAD.MOV.U32 R66, RZ, RZ, RZ ;  /* 0x000000ffff428224 */ /* 0x000fe200078e00ff */
[----:B------:R-:W-:Y:S02]  /*5220*/  @P0 MOV R66, RZ ;  /* 0x000000ff00420202 */ /* 0x000fe40000000f00 */
[----:B------:R-:W-:Y:S01]  /*5230*/  @P0 MOV R67, R5 ;  /* 0x0000000500430202 */ /* 0x000fe20000000f00 */
[----:B------:R-:W-:Y:S06]  /*5240*/  BRA `(.L_x_39) ;  /* 0x0000000000147947 */ /* 0x000fec0003800000 */
.L_x_41:
[----:B------:R-:W-:Y:S01]  /*5250*/  LOP3.LUT R67, R7, 0x80000, RZ, 0xfc, !PT ;  /* 0x0008000007437812 */ /* 0x000fe200078efcff */
[----:B------:R-:W-:Y:S01]  /*5260*/  IMAD.MOV.U32 R66, RZ, RZ, R6 ;  /* 0x000000ffff427224 */ /* 0x000fe200078e0006 */
[----:B------:R-:W-:Y:S06]  /*5270*/  BRA `(.L_x_39) ;  /* 0x0000000000087947 */ /* 0x000fec0003800000 */
.L_x_40:
[----:B------:R-:W-:Y:S02]  /*5280*/  LOP3.LUT R67, R17, 0x80000, RZ, 0xfc, !PT ;  /* 0x0008000011437812 */ /* 0x000fe400078efcff */
[----:B------:R-:W-:-:S07]  /*5290*/  MOV R66, R16 ;  /* 0x0000001000427202 */ /* 0x000fce0000000f00 */
.L_x_39:
[----:B------:R-:W-:Y:S05]  /*52a0*/  BSYNC.RECONVERGENT B1 ;  /* 0x0000000000017941 */ /* 0x000fea0003800200 */
.L_x_37:
[----:B------:R-:W-:Y:S01]  /*52b0*/  HFMA2 R7, -RZ, RZ, 0, 0 ;  /* 0x00000000ff077431 */ /* 0x000fe200000001ff */
[----:B------:R-:W-:Y:S01]  /*52c0*/  MOV R6, R0 ;  /* 0x0000000000067202 */ /* 0x000fe20000000f00 */
[----:B------:R-:W-:Y:S01]  /*52d0*/  IMAD.MOV.U32 R9, RZ, RZ, R67 ;  /* 0x000000ffff097224 */ /* 0x000fe200078e0043 */
[----:B------:R-:W-:Y:S02]  /*52e0*/  MOV R8, R66 ;  /* 0x0000004200087202 */ /* 0x000fe40000000f00 */
[----:B------:R-:W-:Y:S05]  /*52f0*/  RET.REL.NODEC R6 `(_Z14z_solve_kernelPKdS0_S0_S0_S0_S0_S0_PdS1_S1_iii) ;  /* 0xffffffac06407950 */ /* 0x000fea0003c3ffff */
.L_x_42:
        /* <DEDUP_REMOVED lines=16> */
.L_x_226:


//--------------------- .text._Z14y_solve_kernelPKdS0_S0_PdS1_S1_iii --------------------------
	.section	.text._Z14y_solve_kernelPKdS0_S0_PdS1_S1_iii,"ax",@progbits
	.align	128
.text._Z14y_solve_kernelPKdS0_S0_PdS1_S1_iii:
        .type           _Z14y_solve_kernelPKdS0_S0_PdS1_S1_iii,@function
        .size           _Z14y_solve_kernelPKdS0_S0_PdS1_S1_iii,(.L_x_229 - _Z14y_solve_kernelPKdS0_S0_PdS1_S1_iii)
        .other          _Z14y_solve_kernelPKdS0_S0_PdS1_S1_iii,@"STO_CUDA_ENTRY STV_DEFAULT"
_Z14y_solve_kernelPKdS0_S0_PdS1_S1_iii:
[----:B------:R-:W-:Y:S01]  /*0000*/  LDC R1, c[0x0][0x37c] ;  /* 0x0000df00ff017b82 */ /* 0x000fe20000000800 */
[----:B------:R-:W0:Y:S07]  /*0010*/  S2R R0, SR_TID.Y ;  /* 0x0000000000007919 */ /* 0x000e2e0000002200 */
[----:B------:R-:W1:Y:S01]  /*0020*/  S2UR UR4, SR_CTAID.X ;  /* 0x00000000000479c3 */ /* 0x000e620000002500 */
[----:B------:R-:W1:Y:S01]  /*0030*/  LDCU UR5, c[0x0][0x360] ;  /* 0x00006c00ff0577ac */ /* 0x000e620008000800 */
[----:B------:R-:W2:Y:S01]  /*0040*/  S2R R2, SR_TID.X ;  /* 0x0000000000027919 */ /* 0x000ea20000002100 */
[----:B------:R-:W3:Y:S05]  /*0050*/  LDCU UR22, c[0x0][0x3b0] ;  /* 0x00007600ff1677ac */ /* 0x000eea0008000800 */
[----:B------:R-:W0:Y:S01]  /*0060*/  S2UR UR6, SR_CTAID.Y ;  /* 0x00000000000679c3 */ /* 0x000e220000002600 */
[----:B------:R-:W4:Y:S07]  /*0070*/  LDCU UR8, c[0x0][0x3b8] ;  /* 0x00007700ff0877ac */ /* 0x000f2e0008000800 */
[----:B------:R-:W0:Y:S01]  /*0080*/  LDC R3, c[0x0][0x364] ;  /* 0x0000d900ff037b82 */ /* 0x000e220000000800 */
[----:B-1----:R-:W-:-:S02]  /*0090*/  UIMAD UR4, UR4, UR5, URZ ;  /* 0x00000005040472a4 */ /* 0x002fc4000f8e02ff */
[----:B----4-:R-:W-:-:S04]  /*00a0*/  UIADD3 UR5, UPT, UPT, UR8, -0x1, URZ ;  /* 0xffffffff08057890 */ /* 0x010fc8000fffe0ff */
[----:B--2---:R-:W-:-:S04]  /*00b0*/  IADD3 R4, PT, PT, R2, UR4, RZ ;  /* 0x0000000402047c10 */ /* 0x004fc8000fffe0ff */
[----:B------:R-:W-:Y:S01]  /*00c0*/  IADD3 R12, PT, PT, R4, 0x1, RZ ;  /* 0x00000001040c7810 */ /* 0x000fe20007ffe0ff */
[----:B0-----:R-:W-:Y:S01]  /*00d0*/  IMAD R3, R3, UR6, R0 ;  /* 0x0000000603037c24 */ /* 0x001fe2000f8e0200 */
[----:B---3--:R-:W-:-:S03]  /*00e0*/  UIADD3 UR6, UPT, UPT, UR22, -0x1, URZ ;  /* 0xffffffff16067890 */ /* 0x008fc6000fffe0ff */
[----:B------:R-:W-:-:S05]  /*00f0*/  VIADD R7, R3, 0x1 ;  /* 0x0000000103077836 */ /* 0x000fca0000000000 */
[----:B------:R-:W-:-:S04]  /*0100*/  ISETP.GE.AND P0, PT, R7, UR6, PT ;  /* 0x0000000607007c0c */ /* 0x000fc8000bf06270 */
[----:B------:R-:W-:-:S13]  /*0110*/  ISETP.GE.OR P0, PT, R12, UR5, P0 ;  /* 0x000000050c007c0c */ /* 0x000fda0008706670 */
[----:B------:R-:W-:Y:S05]  /*0120*/  @P0 EXIT ;  /* 0x000000000000094d */ /* 0x000fea0003800000 */
[----:B------:R-:W0:Y:S01]  /*0130*/  LDCU UR23, c[0x0][0x3b4] ;  /* 0x00007680ff1777ac */ /* 0x000e220008000800 */
[----:B------:R-:W1:Y:S01]  /*0140*/  LDC.64 R58, c[0x0][0x3a0] ;  /* 0x0000e800ff3a7b82 */ /* 0x000e620000000a00 */
[----:B------:R-:W-:Y:S02]  /*0150*/  HFMA2 R30, -RZ, RZ, 0, 0 ;  /* 0x00000000ff1e7431 */ /* 0x000fe400000001ff */
[----:B------:R-:W-:Y:S01]  /*0160*/  IMAD.MOV.U32 R31, RZ, RZ, 0x3ff00000 ;  /* 0x3ff00000ff1f7424 */ /* 0x000fe200078e00ff */
[----:B------:R-:W-:Y:S01]  /*0170*/  UIADD3 UR14, UPT, UPT, UR8, -0x2, URZ ;  /* 0xfffffffe080e7890 */ /* 0x000fe2000fffe0ff */
[----:B------:R-:W-:Y:S01]  /*0180*/  IMAD.U32 R25, RZ, RZ, UR22 ;  /* 0x00000016ff197e24 */ /* 0x000fe2000f8e00ff */
[----:B------:R-:W2:Y:S02]  /*0190*/  LDCU.64 UR10, c[0x0][0x358] ;  /* 0x00006b00ff0a77ac */ /* 0x000ea40008000a00 */
[----:B------:R-:W3:Y:S02]  /*01a0*/  LDC.64 R22, c[0x0][0x380] ;  /* 0x0000e000ff167b82 */ /* 0x000ee40000000a00 */
[----:B------:R-:W-:Y:S01]  /*01b0*/  IMAD.U32 R5, RZ, RZ, UR14 ;  /* 0x0000000eff057e24 */ /* 0x000fe2000f8e00ff */
[----:B------:R-:W-:-:S05]  /*01c0*/  UIADD3 UR9, UPT, UPT, UR22, -0x2, URZ ;  /* 0xfffffffe16097890 */ /* 0x000fca000fffe0ff */
[----:B------:R-:W4:Y:S01]  /*01d0*/  LDC.64 R94, c[0x0][0x388] ;  /* 0x0000e200ff5e7b82 */ /* 0x000f220000000a00 */
[----:B0-----:R-:W-:Y:S02]  /*01e0*/  USHF.L.U32 UR13, UR23, 0x2, URZ ;  /* 0x00000002170d7899 */ /* 0x001fe400080006ff */
[----:B------:R-:W-:Y:S01]  /*01f0*/  IMAD R6, R12, UR23, RZ ;  /* 0x000000170c067c24 */ /* 0x000fe2000f8e02ff */
[----:B------:R-:W-:Y:S02]  /*0200*/  UIMAD UR12, UR23, 0x5, URZ ;  /* 0x00000005170c78a4 */ /* 0x000fe4000f8e02ff */
[----:B------:R-:W-:Y:S01]  /*0210*/  UIMAD UR5, UR23, 0x6, URZ ;  /* 0x00000006170578a4 */ /* 0x000fe2000f8e02ff */
[----:B------:R-:W-:Y:S01]  /*0220*/  IMAD R7, R6, UR22, R7 ;  /* 0x0000001606077c24 */ /* 0x000fe2000f8e0207 */
[----:B------:R-:W-:Y:S01]  /*0230*/  UIMAD UR6, UR23, 0x7, URZ ;  /* 0x00000007170678a4 */ /* 0x000fe2000f8e02ff */
[C-C-:B------:R-:W-:Y:S02]  /*0240*/  IMAD R18, R5.reuse, UR13, R4.reuse ;  /* 0x0000000d05127c24 */ /* 0x140fe4000f8e0204 */
[----:B------:R-:W-:Y:S01]  /*0250*/  IMAD.U32 R51, RZ, RZ, UR22 ;  /* 0x00000016ff337e24 */ /* 0x000fe2000f8e00ff */
[----:B------:R-:W-:Y:S01]  /*0260*/  UMOV UR16, 0x9999999a ;  /* 0x9999999a00107882 */ /* 0x000fe20000000000 */
[----:B------:R-:W-:Y:S01]  /*0270*/  IMAD R8, R5, UR12, R4 ;  /* 0x0000000c05087c24 */ /* 0x000fe2000f8e0204 */
[----:B------:R-:W-:Y:S01]  /*0280*/  UMOV UR17, 0x3fb99999 ;  /* 0x3fb9999900117882 */ /* 0x000fe20000000000 */
[----:B------:R-:W-:-:S02]  /*0290*/  IMAD R17, R18, UR9, R3 ;  /* 0x0000000912117c24 */ /* 0x000fc4000f8e0203 */
[----:B------:R-:W-:Y:S02]  /*02a0*/  HFMA2 R36, -RZ, RZ, -23584, -0.0004489421844482421875 ;  /* 0xf5c28f5bff247431 */ /* 0x000fe400000001ff */
[----:B------:R-:W-:Y:S01]  /*02b0*/  IMAD R21, R8, UR9, R3 ;  /* 0x0000000908157c24 */ /* 0x000fe2000f8e0203 */
[----:B------:R-:W-:Y:S01]  /*02c0*/  MOV R32, 0x55555555 ;  /* 0x5555555500207802 */ /* 0x000fe20000000f00 */
[----:B------:R-:W-:Y:S02]  /*02d0*/  IMAD R14, R5, UR5, R4 ;  /* 0x00000005050e7c24 */ /* 0x000fe4000f8e0204 */
[----:B------:R-:W-:Y:S02]  /*02e0*/  IMAD.MOV.U32 R33, RZ, RZ, 0x3ff55555 ;  /* 0x3ff55555ff217424 */ /* 0x000fe400078e00ff */
[----:B------:R-:W-:Y:S01]  /*02f0*/  IMAD.MOV.U32 R37, RZ, RZ, 0x3fff5c28 ;  /* 0x3fff5c28ff257424 */ /* 0x000fe200078e00ff */
[----:B------:R-:W-:Y:S01]  /*0300*/  UMOV UR18, 0x0 ;  /* 0x0000000000127882 */ /* 0x000fe20000000000 */
[----:B-1----:R-:W-:Y:S01]  /*0310*/  IMAD.WIDE R16, R17, 0x8, R58 ;  /* 0x0000000811107825 */ /* 0x002fe200078e023a */
[----:B------:R-:W-:Y:S01]  /*0320*/  UMOV UR19, 0x3fe80000 ;  /* 0x3fe8000000137882 */ /* 0x000fe20000000000 */
[----:B------:R-:W-:-:S02]  /*0330*/  MOV R11, 0x55555555 ;  /* 0x55555555000b7802 */ /* 0x000fc40000000f00 */
[----:B------:R-:W-:Y:S01]  /*0340*/  IMAD.MOV.U32 R13, RZ, RZ, 0x3ff55555 ;  /* 0x3ff55555ff0d7424 */ /* 0x000fe200078e00ff */
[----:B--2---:R-:W-:Y:S01]  /*0350*/  STG.E.64 desc[UR10][R16.64], RZ ;  /* 0x000000ff10007986 */ /* 0x004fe2000c101b0a */
[----:B------:R-:W-:Y:S01]  /*0360*/  IMAD R10, R5, UR6, R4 ;  /* 0x00000006050a7c24 */ /* 0x000fe2000f8e0204 */
[----:B------:R-:W-:Y:S01]  /*0370*/  UIMAD UR15, UR22, 0x5, URZ ;  /* 0x00000005160f78a4 */ /* 0x000fe2000f8e02ff */
[----:B------:R-:W-:Y:S01]  /*0380*/  IMAD.WIDE R20, R21, 0x8, R58 ;  /* 0x0000000815147825 */ /* 0x000fe200078e023a */
[----:B------:R-:W0:Y:S01]  /*0390*/  LDC.64 R86, c[0x3][0xb0] ;  /* 0x00c02c00ff567b82 */ /* 0x000e220000000a00 */
[----:B------:R-:W1:Y:S02]  /*03a0*/  LDCU.128 UR24, c[0x3][0xc0] ;  /* 0x00c01800ff1877ac */ /* 0x000e640008000c00 */
[----:B------:R-:W-:Y:S01]  /*03b0*/  IMAD R0, R5, UR13, R18 ;  /* 0x0000000d05007c24 */ /* 0x000fe2000f8e0212 */
[----:B------:R3:W-:Y:S01]  /*03c0*/  STG.E.64 desc[UR10][R20.64], RZ ;  /* 0x000000ff14007986 */ /* 0x0007e2000c101b0a */
[----:B------:R-:W-:-:S02]  /*03d0*/  IMAD R103, R14, UR9, R3 ;  /* 0x000000090e677c24 */ /* 0x000fc4000f8e0203 */
[--C-:B------:R-:W-:Y:S01]  /*03e0*/  IMAD R101, R10, UR9, R3.reuse ;  /* 0x000000090a657c24 */ /* 0x100fe2000f8e0203 */
[----:B------:R-:W2:Y:S01]  /*03f0*/  LDC.64 R90, c[0x0][0x398] ;  /* 0x0000e600ff5a7b82 */ /* 0x000ea20000000a00 */
[----:B------:R-:W-:Y:S02]  /*0400*/  IMAD R99, R0, UR9, R3 ;  /* 0x0000000900637c24 */ /* 0x000fe4000f8e0203 */
[----:B------:R-:W-:-:S04]  /*0410*/  IMAD.WIDE R102, R103, 0x8, R58 ;  /* 0x0000000867667825 */ /* 0x000fc800078e023a */
[----:B---3--:R-:W-:Y:S01]  /*0420*/  IMAD.WIDE R20, R7, 0x8, R22 ;  /* 0x0000000807147825 */ /* 0x008fe200078e0216 */
[----:B------:R-:W-:Y:S01]  /*0430*/  MOV R23, UR22 ;  /* 0x0000001600177c02 */ /* 0x000fe20008000f00 */
[----:B------:R3:W-:Y:S02]  /*0440*/  STG.E.64 desc[UR10][R102.64], R30 ;  /* 0x0000001e66007986 */ /* 0x0007e4000c101b0a */
[----:B------:R-:W-:-:S04]  /*0450*/  IMAD.WIDE R100, R101, 0x8, R58 ;  /* 0x0000000865647825 */ /* 0x000fc800078e023a */
[----:B------:R-:W-:Y:S01]  /*0460*/  IMAD.WIDE R98, R99, 0x8, R58 ;  /* 0x0000000863627825 */ /* 0x000fe200078e023a */
[----:B------:R0:W-:Y:S03]  /*0470*/  STG.E.64 desc[UR10][R100.64], RZ ;  /* 0x000000ff64007986 */ /* 0x0001e6000c101b0a */
[----:B------:R-:W-:Y:S01]  /*0480*/  IMAD.WIDE R22, R23, 0x8, R20 ;  /* 0x0000000817167825 */ /* 0x000fe200078e0214 */
[----:B------:R0:W-:Y:S04]  /*0490*/  STG.E.64 desc[UR10][R98.64], RZ ;  /* 0x000000ff62007986 */ /* 0x0001e8000c101b0a */
[----:B------:R-:W3:Y:S01]  /*04a0*/  LDG.E.64 R20, desc[UR10][R20.64] ;  /* 0x0000000a14147981 */ /* 0x000ee2000c1e1b00 */
[----:B------:R-:W-:-:S03]  /*04b0*/  IMAD.WIDE R24, R25, 0x8, R22 ;  /* 0x0000000819187825 */ /* 0x000fc600078e0216 */
[----:B------:R0:W2:Y:S04]  /*04c0*/  LDG.E.64 R26, desc[UR10][R22.64] ;  /* 0x0000000a161a7981 */ /* 0x0000a8000c1e1b00 */
[----:B------:R0:W2:Y:S01]  /*04d0*/  LDG.E.64 R28, desc[UR10][R24.64] ;  /* 0x0000000a181c7981 */ /* 0x0000a2000c1e1b00 */
[----:B----4-:R-:W-:Y:S01]  /*04e0*/  IMAD.WIDE R94, R7, 0x8, R94 ;  /* 0x00000008075e7825 */ /* 0x010fe200078e025e */
[----:B------:R-:W-:-:S05]  /*04f0*/  MOV R17, UR22 ;  /* 0x0000001600117c02 */ /* 0x000fca0008000f00 */
[----:B------:R-:W-:Y:S02]  /*0500*/  IMAD.WIDE R16, R17, 0x8, R94 ;  /* 0x0000000811107825 */ /* 0x000fe400078e025e */
[----:B------:R-:W4:Y:S02]  /*0510*/  LDG.E.64 R94, desc[UR10][R94.64] ;  /* 0x0000000a5e5e7981 */ /* 0x000f24000c1e1b00 */
[----:B------:R-:W-:Y:S01]  /*0520*/  IMAD.WIDE R50, R51, 0x8, R16 ;  /* 0x0000000833327825 */ /* 0x000fe200078e0210 */
[----:B------:R-:W-:-:S03]  /*0530*/  MOV R0, 0x5 ;  /* 0x0000000500007802 */ /* 0x000fc60000000f00 */
[----:B------:R-:W-:Y:S01]  /*0540*/  IMAD R9, R12, UR15, RZ ;  /* 0x0000000f0c097c24 */ /* 0x000fe2000f8e02ff */
[----:B------:R-:W-:Y:S01]  /*0550*/  IADD3 R8, PT, PT, R8, UR14, RZ ;  /* 0x0000000e08087c10 */ /* 0x000fe2000fffe0ff */
[----:B------:R-:W4:Y:S02]  /*0560*/  LDG.E.64 R50, desc[UR10][R50.64] ;  /* 0x0000000a32327981 */ /* 0x000f24000c1e1b00 */
[----:B------:R-:W-:Y:S01]  /*0570*/  IMAD R9, R9, UR23, RZ ;  /* 0x0000001709097c24 */ /* 0x000fe2000f8e02ff */
[----:B------:R-:W-:Y:S01]  /*0580*/  IADD3 R10, PT, PT, R10, UR14, RZ ;  /* 0x0000000e0a0a7c10 */ /* 0x000fe2000fffe0ff */
[----:B------:R-:W-:Y:S01]  /*0590*/  VIADD R14, R14, UR14 ;  /* 0x0000000e0e0e7c36 */ /* 0x000fe20008000000 */
[----:B-1----:R-:W-:Y:S01]  /*05a0*/  DADD R88, RZ, UR24 ;  /* 0x00000018ff587e29 */ /* 0x002fe20008000000 */
[--C-:B------:R-:W-:Y:S01]  /*05b0*/  IMAD R85, R8, UR9, R3.reuse ;  /* 0x0000000908557c24 */ /* 0x100fe2000f8e0203 */
[----:B------:R1:W5:Y:S01]  /*05c0*/  LDG.E.64 R54, desc[UR10][R16.64] ;  /* 0x0000000a10367981 */ /* 0x000362000c1e1b00 */
[----:B------:R-:W-:-:S02]  /*05d0*/  IMAD R83, R14, UR9, R3 ;  /* 0x000000090e537c24 */ /* 0x000fc4000f8e0203 */
[----:B------:R-:W-:Y:S02]  /*05e0*/  IMAD R81, R10, UR9, R3 ;  /* 0x000000090a517c24 */ /* 0x000fe4000f8e0203 */
[----:B------:R-:W-:-:S04]  /*05f0*/  IMAD.WIDE R84, R85, 0x8, R58 ;  /* 0x0000000855547825 */ /* 0x000fc800078e023a */
[----:B------:R-:W-:-:S04]  /*0600*/  IMAD.WIDE R82, R83, 0x8, R58 ;  /* 0x0000000853527825 */ /* 0x000fc800078e023a */
[----:B------:R-:W-:Y:S01]  /*0610*/  IMAD.WIDE R80, R81, 0x8, R58 ;  /* 0x0000000851507825 */ /* 0x000fe200078e023a */
[----:B---3--:R-:W-:-:S08]  /*0620*/  DMUL R20, R20, UR16 ;  /* 0x0000001014147c28 */ /* 0x008fd00008000000 */
[C---:B0-----:R-:W-:Y:S02]  /*0630*/  DFMA R22, R20.reuse, R32, UR18 ;  /* 0x0000001214167e2b */ /* 0x041fe40008000020 */
[----:B------:R-:W-:Y:S02]  /*0640*/  DFMA R24, R20, R36, UR18 ;  /* 0x0000001214187e2b */ /* 0x000fe40008000024 */
[----:B--2---:R-:W-:Y:S02]  /*0650*/  DMUL R34, R28, UR16 ;  /* 0x000000101c227c28 */ /* 0x004fe40008000000 */
[----:B------:R-:W-:Y:S01]  /*0660*/  DMUL R28, R26, UR16 ;  /* 0x000000101a1c7c28 */ /* 0x000fe20008000000 */
[----:B------:R-:W0:Y:S03]  /*0670*/  LDCU.64 UR16, c[0x0][0x398] ;  /* 0x00007300ff1077ac */ /* 0x000e260008000a00 */
[----:B------:R-:W-:-:S02]  /*0680*/  DSETP.GE.AND P0, PT, R22, R24, PT ;  /* 0x000000181600722a */ /* 0x000fc40003f06000 */
[C---:B------:R-:W-:Y:S02]  /*0690*/  DFMA R22, R34.reuse, R32, UR18 ;  /* 0x0000001222167e2b */ /* 0x040fe40008000020 */
[----:B------:R-:W-:Y:S02]  /*06a0*/  DFMA R30, R34, R36, UR18 ;  /* 0x00000012221e7e2b */ /* 0x000fe40008000024 */
[C---:B------:R-:W-:Y:S01]  /*06b0*/  DFMA R24, R28.reuse, R32, UR18 ;  /* 0x000000121c187e2b */ /* 0x040fe20008000020 */
[----:B------:R-:W-:Y:S01]  /*06c0*/  FSEL R32, R11, -4.93268156685482200615e+32, P0 ;  /* 0xf5c28f5b0b207808 */ /* 0x000fe20000000000 */
[----:B------:R-:W-:Y:S01]  /*06d0*/  DFMA R26, R28, R36, UR18 ;  /* 0x000000121c1a7e2b */ /* 0x000fe20008000024 */
[----:B------:R-:W-:Y:S01]  /*06e0*/  FSEL R33, R13, 1.9949998855590820312, P0 ;  /* 0x3fff5c280d217808 */ /* 0x000fe20000000000 */
[----:B------:R-:W-:Y:S01]  /*06f0*/  DADD R40, R34, 0.75 ;  /* 0x3fe8000022287429 */ /* 0x000fe20000000000 */
[----:B------:R-:W4:Y:S01]  /*0700*/  LDCU.64 UR18, c[0x3][0x90] ;  /* 0x00c01200ff1277ac */ /* 0x000f220008000a00 */
[----:B------:R-:W-:-:S03]  /*0710*/  DSETP.GE.AND P1, PT, R22, R30, PT ;  /* 0x0000001e1600722a */ /* 0x000fc60003f26000 */
[----:B------:R-:W-:-:S03]  /*0720*/  DMUL R22, R20, R32 ;  /* 0x0000002014167228 */ /* 0x000fc60000000000 */
[----:B------:R-:W-:Y:S02]  /*0730*/  FSEL R36, R11, -4.93268156685482200615e+32, P1 ;  /* 0xf5c28f5b0b247808 */ /* 0x000fe40000800000 */
[----:B------:R-:W-:Y:S01]  /*0740*/  FSEL R37, R13, 1.9949998855590820312, P1 ;  /* 0x3fff5c280d257808 */ /* 0x000fe20000800000 */
[----:B------:R-:W-:-:S05]  /*0750*/  DSETP.GE.AND P0, PT, R24, R26, PT ;  /* 0x0000001a1800722a */ /* 0x000fca0003f06000 */
[----:B------:R-:W-:Y:S01]  /*0760*/  DMUL R36, R34, R36 ;  /* 0x0000002422247228 */ /* 0x000fe20000000000 */
[----:B------:R-:W-:Y:S01]  /*0770*/  FSEL R30, R11, -4.93268156685482200615e+32, P0 ;  /* 0xf5c28f5b0b1e7808 */ /* 0x000fe20000000000 */
[----:B------:R-:W-:Y:S01]  /*0780*/  DADD R26, R20, 0.75 ;  /* 0x3fe80000141a7429 */ /* 0x000fe20000000000 */
[----:B------:R-:W-:Y:S01]  /*0790*/  FSEL R31, R13, 1.9949998855590820312, P0 ;  /* 0x3fff5c280d1f7808 */ /* 0x000fe20000000000 */
[----:B------:R-:W-:Y:S01]  /*07a0*/  DADD R24, R22, 0.75 ;  /* 0x3fe8000016187429 */ /* 0x000fe20000000000 */
[----:B------:R-:W-:-:S03]  /*07b0*/  IMAD R32, R3, R0, 0x5 ;  /* 0x0000000503207424 */ /* 0x000fc600078e0200 */
[----:B------:R-:W-:Y:S02]  /*07c0*/  DADD R38, R36, 0.75 ;  /* 0x3fe8000024267429 */ /* 0x000fe40000000000 */
[----:B------:R-:W-:Y:S02]  /*07d0*/  DMUL R30, R28, R30 ;  /* 0x0000001e1c1e7228 */ /* 0x000fe40000000000 */
[----:B------:R-:W-:Y:S01]  /*07e0*/  DSETP.GE.AND P2, PT, R24, R26, PT ;  /* 0x0000001a1800722a */ /* 0x000fe20003f46000 */
[C---:B------:R-:W-:Y:S01]  /*07f0*/  IADD3 R11, P0, PT, R9.reuse, R32, RZ ;  /* 0x00000020090b7210 */ /* 0x040fe20007f1e0ff */
[C---:B------:R-:W-:Y:S02]  /*0800*/  IMAD.IADD R93, R9.reuse, 0x1, R32 ;  /* 0x00000001095d7824 */ /* 0x040fe400078e0220 */
[----:B------:R-:W-:Y:S01]  /*0810*/  DSETP.GE.AND P1, PT, R38, R40, PT ;  /* 0x000000282600722a */ /* 0x000fe20003f26000 */
[----:B------:R-:W-:Y:S01]  /*0820*/  LEA.HI.X.SX32 R42, R9, RZ, 0x1, P0 ;  /* 0x000000ff092a7211 */ /* 0x000fe200000f0eff */
[----:B------:R-:W-:Y:S01]  /*0830*/  DADD R32, R28, 0.75 ;  /* 0x3fe800001c207429 */ /* 0x000fe20000000000 */
[----:B------:R-:W-:-:S02]  /*0840*/  FSEL R20, R22, R20, P2 ;  /* 0x0000001416147208 */ /* 0x000fc40001000000 */
[----:B------:R-:W-:Y:S01]  /*0850*/  FSEL R21, R23, R21, P2 ;  /* 0x0000001517157208 */ /* 0x000fe20001000000 */
[----:B------:R-:W-:Y:S01]  /*0860*/  DADD R22, R30, 0.75 ;  /* 0x3fe800001e167429 */ /* 0x000fe20000000000 */
[----:B0-----:R-:W-:Y:S02]  /*0870*/  LEA R96, P0, R11, UR16, 0x3 ;  /* 0x000000100b607c11 */ /* 0x001fe4000f8018ff */
[----:B------:R-:W-:Y:S02]  /*0880*/  FSEL R34, R36, R34, P1 ;  /* 0x0000002224227208 */ /* 0x000fe40000800000 */
[----:B------:R-:W-:Y:S01]  /*0890*/  FSEL R35, R37, R35, P1 ;  /* 0x0000002325237208 */ /* 0x000fe20000800000 */
[----:B------:R-:W-:Y:S01]  /*08a0*/  DADD R20, R20, 0.75 ;  /* 0x3fe8000014147429 */ /* 0x000fe20000000000 */
[----:B------:R-:W-:Y:S01]  /*08b0*/  LEA.HI.X R97, R11, UR17, R42, 0x3, P0 ;  /* 0x000000110b617c11 */ /* 0x000fe200080f1c2a */
[----:B------:R-:W-:Y:S01]  /*08c0*/  DSETP.GE.AND P0, PT, R22, R32, PT ;  /* 0x000000201600722a */ /* 0x000fe20003f06000 */
[----:B------:R-:W0:Y:S02]  /*08d0*/  LDCU.64 UR16, c[0x3][0x88] ;  /* 0x00c01100ff1077ac */ /* 0x000e240008000a00 */
[----:B------:R-:W-:Y:S01]  /*08e0*/  DADD R34, R34, 0.75 ;  /* 0x3fe8000022227429 */ /* 0x000fe20000000000 */
[----:B------:R-:W-:-:S02]  /*08f0*/  FSEL R24, R24, R26, P2 ;  /* 0x0000001a18187208 */ /* 0x000fc40001000000 */
[----:B------:R-:W-:Y:S01]  /*0900*/  FSEL R25, R25, R27, P2 ;  /* 0x0000001b19197208 */ /* 0x000fe20001000000 */
[----:B------:R-:W-:Y:S01]  /*0910*/  DSETP.GE.AND P2, PT, R20, 0.75, PT ;  /* 0x3fe800001400742a */ /* 0x000fe20003f46000 */
[----:B------:R-:W-:Y:S02]  /*0920*/  FSEL R52, R38, R40, P1 ;  /* 0x0000002826347208 */ /* 0x000fe40000800000 */
[----:B------:R-:W-:Y:S02]  /*0930*/  FSEL R20, R30, R28, P0 ;  /* 0x0000001c1e147208 */ /* 0x000fe40000000000 */
[----:B------:R-:W-:Y:S02]  /*0940*/  FSEL R21, R31, R29, P0 ;  /* 0x0000001d1f157208 */ /* 0x000fe40000000000 */
[----:B------:R-:W-:Y:S01]  /*0950*/  FSEL R38, R39, R41, P1 ;  /* 0x0000002927267208 */ /* 0x000fe20000800000 */
[----:B------:R-:W-:Y:S01]  /*0960*/  DSETP.GE.AND P1, PT, R34, 0.75, PT ;  /* 0x3fe800002200742a */ /* 0x000fe20003f26000 */
[----:B------:R-:W-:-:S02]  /*0970*/  IADD3 R26, PT, PT, R18, UR14, RZ ;  /* 0x0000000e121a7c10 */ /* 0x000fc4000fffe0ff */
[----:B------:R-:W-:Y:S01]  /*0980*/  DADD R18, R20, 0.75 ;  /* 0x3fe8000014127429 */ /* 0x000fe20000000000 */
[----:B------:R-:W-:Y:S02]  /*0990*/  FSEL R24, R24, RZ, P2 ;  /* 0x000000ff18187208 */ /* 0x000fe40001000000 */
[----:B------:R-:W-:Y:S02]  /*09a0*/  FSEL R25, R25, 1.8125, P2 ;  /* 0x3fe8000019197808 */ /* 0x000fe40001000000 */
[----:B------:R-:W-:Y:S02]  /*09b0*/  FSEL R52, R52, RZ, P1 ;  /* 0x000000ff34347208 */ /* 0x000fe40000800000 */
[----:B------:R-:W-:Y:S02]  /*09c0*/  FSEL R53, R38, 1.8125, P1 ;  /* 0x3fe8000026357808 */ /* 0x000fe40000800000 */
[----:B------:R-:W-:Y:S02]  /*09d0*/  FSEL R56, R22, R32, P0 ;  /* 0x0000002016387208 */ /* 0x000fe40000000000 */
[----:B------:R-:W-:Y:S01]  /*09e0*/  FSEL R32, R23, R33, P0 ;  /* 0x0000002117207208 */ /* 0x000fe20000000000 */
[----:B------:R-:W-:-:S02]  /*09f0*/  DSETP.GE.AND P0, PT, R18, 0.75, PT ;  /* 0x3fe800001200742a */ /* 0x000fc40003f06000 */
[----:B0-----:R-:W-:Y:S02]  /*0a00*/  DMUL R20, R24, UR16 ;  /* 0x0000001018147c28 */ /* 0x001fe40008000000 */
[----:B------:R-:W-:Y:S01]  /*0a10*/  DMUL R18, R52, UR16 ;  /* 0x0000001034127c28 */ /* 0x000fe20008000000 */
[----:B------:R-:W0:Y:S01]  /*0a20*/  LDCU.64 UR16, c[0x3][0xd0] ;  /* 0x00c01a00ff1077ac */ /* 0x000e220008000a00 */
[----:B------:R-:W-:Y:S02]  /*0a30*/  FSEL R56, R56, RZ, P0 ;  /* 0x000000ff38387208 */ /* 0x000fe40000000000 */
[----:B------:R-:W-:Y:S01]  /*0a40*/  FSEL R57, R32, 1.8125, P0 ;  /* 0x3fe8000020397808 */ /* 0x000fe20000000000 */
[----:B------:R-:W-:-:S03]  /*0a50*/  IMAD R9, R26, UR9, R3 ;  /* 0x000000091a097c24 */ /* 0x000fc6000f8e0203 */
[----:B----4-:R-:W-:Y:S02]  /*0a60*/  DFMA R18, R50, UR18, -R18 ;  /* 0x0000001232127c2b */ /* 0x010fe40008000812 */
[----:B------:R-:W-:Y:S01]  /*0a70*/  DFMA R86, R56, R86, 1 ;  /* 0x3ff000003856742b */ /* 0x000fe20000000056 */
[----:B------:R-:W-:Y:S01]  /*0a80*/  IMAD R26, R5, UR13, R26 ;  /* 0x0000000d051a7c24 */ /* 0x000fe2000f8e021a */
[----:B------:R-:W-:Y:S01]  /*0a90*/  DFMA R94, R94, -UR18, -R20 ;  /* 0x800000125e5e7c2b */ /* 0x000fe20008000814 */
[----:B------:R-:W-:-:S03]  /*0aa0*/  IMAD.WIDE R22, R9, 0x8, R58 ;  /* 0x0000000809167825 */ /* 0x000fc600078e023a */
[----:B------:R-:W-:Y:S01]  /*0ab0*/  DADD R48, R18, -UR26 ;  /* 0x8000001a12307e29 */ /* 0x000fe20008000000 */
[----:B------:R-:W-:Y:S01]  /*0ac0*/  IMAD R79, R26, UR9, R3 ;  /* 0x000000091a4f7c24 */ /* 0x000fe2000f8e0203 */
[----:B0-----:R-:W-:Y:S01]  /*0ad0*/  DADD R86, R86, UR16 ;  /* 0x0000001056567e29 */ /* 0x001fe20008000000 */
[C---:B------:R-:W-:Y:S01]  /*0ae0*/  VIADD R9, R93.reuse, UR15 ;  /* 0x0000000f5d097c36 */ /* 0x040fe20008000000 */
[----:B------:R1:W-:Y:S01]  /*0af0*/  STG.E.64 desc[UR10][R22.64], RZ ;  /* 0x000000ff16007986 */ /* 0x0003e2000c101b0a */
[----:B------:R-:W-:-:S04]  /*0b00*/  IMAD.WIDE R92, R93, 0x8, R90 ;  /* 0x000000085d5c7825 */ /* 0x000fc800078e025a */
[----:B------:R-:W-:Y:S01]  /*0b10*/  IMAD.WIDE R78, R79, 0x8, R58 ;  /* 0x000000084f4e7825 */ /* 0x000fe200078e023a */
[----:B------:R1:W-:Y:S03]  /*0b20*/  STG.E.64 desc[UR10][R84.64], R94 ;  /* 0x0000005e54007986 */ /* 0x0003e6000c101b0a */
[----:B------:R-:W-:Y:S01]  /*0b30*/  IMAD.WIDE R90, R9, 0x8, R90 ;  /* 0x00000008095a7825 */ /* 0x000fe200078e025a */
[----:B------:R1:W-:Y:S04]  /*0b40*/  STG.E.64 desc[UR10][R82.64], R86 ;  /* 0x0000005652007986 */ /* 0x0003e8000c101b0a */
[----:B------:R1:W-:Y:S04]  /*0b50*/  STG.E.64 desc[UR10][R80.64], R48 ;  /* 0x0000003050007986 */ /* 0x0003e8000c101b0a */
        /* <DEDUP_REMOVED lines=8> */
[----:B------:R-:W-:Y:S01]  /*0be0*/  IMAD.MOV.U32 R104, RZ, RZ, 0x0 ;  /* 0x00000000ff687424 */ /* 0x000fe200078e00ff */
[----:B------:R-:W-:-:S02]  /*0bf0*/  MOV R105, 0x3ff00000 ;  /* 0x3ff0000000697802 */ /* 0x000fc40000000f00 */
[----:B------:R-:W-:Y:S02]  /*0c00*/  CS2R R64, SRZ ;  /* 0x0000000000407805 */ /* 0x000fe4000001ff00 */
[----:B------:R-:W-:-:S03]  /*0c10*/  CS2R R62, SRZ ;  /* 0x00000000003e7805 */ /* 0x000fc6000001ff00 */
[----:B-1----:R-:W-:Y:S05]  /*0c20*/  BRA.U !UP0, `(.L_x_43) ;  /* 0x0000001108307547 */ /* 0x002fea000b800000 */
[----:B------:R-:W-:Y:S01]  /*0c30*/  ULEA UR7, UR23, UR12, 0x1 ;  /* 0x0000000c17077291 */ /* 0x000fe2000f8e08ff */
[----:B------:R-:W-:Y:S01]  /*0c40*/  IMAD.U32 R16, RZ, RZ, UR22 ;  /* 0x00000016ff107e24 */ /* 0x000fe2000f8e00ff */
[----:B------:R-:W-:Y:S01]  /*0c50*/  UIMAD UR8, UR8, UR23, URZ ;  /* 0x00000017080872a4 */ /* 0x000fe2000f8e02ff */
[----:B------:R-:W-:Y:S01]  /*0c60*/  IMAD.U32 R18, RZ, RZ, UR22 ;  /* 0x00000016ff127e24 */ /* 0x000fe2000f8e00ff */
[----:B------:R-:W-:Y:S01]  /*0c70*/  UIADD3 UR7, UPT, UPT, UR7, -0x1, URZ ;  /* 0xffffffff07077890 */ /* 0x000fe2000fffe0ff */
[----:B------:R-:W-:Y:S01]  /*0c80*/  IMAD R12, R12, UR22, RZ ;  /* 0x000000160c0c7c24 */ /* 0x000fe2000f8e02ff */
[----:B------:R-:W-:Y:S01]  /*0c90*/  UIADD3 UR18, UPT, UPT, UR12, 0x2, URZ ;  /* 0x000000020c127890 */ /* 0x000fe2000fffe0ff */
[----:B------:R-:W-:Y:S01]  /*0ca0*/  IMAD.MOV.U32 R104, RZ, RZ, 0x0 ;  /* 0x00000000ff687424 */ /* 0x000fe200078e00ff */
[----:B------:R-:W-:Y:S01]  /*0cb0*/  MOV R15, UR8 ;  /* 0x00000008000f7c02 */ /* 0x000fe20008000f00 */
[----:B------:R-:W-:Y:S02]  /*0cc0*/  UIADD3 UR17, UPT, UPT, UR7, UR23, URZ ;  /* 0x0000001707117290 */ /* 0x000fe4000fffe0ff */
[----:B------:R-:W-:Y:S01]  /*0cd0*/  IMAD.U32 R11, RZ, RZ, UR7 ;  /* 0x00000007ff0b7e24 */ /* 0x000fe2000f8e00ff */
[----:B------:R-:W-:Y:S01]  /*0ce0*/  UIADD3 UR19, UPT, UPT, UR5, 0x2, URZ ;  /* 0x0000000205137890 */ /* 0x000fe2000fffe0ff */
[----:B------:R-:W-:Y:S01]  /*0cf0*/  LEA R8, R15, R2, 0x1 ;  /* 0x000000020f087211 */ /* 0x000fe200078e08ff */
[----:B------:R-:W-:Y:S01]  /*0d00*/  UIADD3 UR20, UPT, UPT, UR6, 0x2, URZ ;  /* 0x0000000206147890 */ /* 0x000fe2000fffe0ff */
[--C-:B------:R-:W-:Y:S01]  /*0d10*/  IMAD R10, R11, UR14, R4.reuse ;  /* 0x0000000e0b0a7c24 */ /* 0x100fe2000f8e0204 */
[----:B------:R-:W-:Y:S01]  /*0d20*/  MOV R13, UR17 ;  /* 0x00000011000d7c02 */ /* 0x000fe20008000f00 */
[----:B------:R-:W-:Y:S01]  /*0d30*/  UIADD3 UR21, UPT, UPT, UR13, 0x2, URZ ;  /* 0x000000020d157890 */ /* 0x000fe2000fffe0ff */
[----:B------:R-:W-:Y:S01]  /*0d40*/  IADD3 R11, PT, PT, R8, UR4, RZ ;  /* 0x00000004080b7c10 */ /* 0x000fe2000fffe0ff */
[----:B------:R-:W-:Y:S01]  /*0d50*/  VIADD R9, R4, UR8 ;  /* 0x0000000804097c36 */ /* 0x000fe20008000000 */
[----:B------:R-:W-:Y:S01]  /*0d60*/  ULEA UR7, UR23, 0x2, 0x3 ;  /* 0x0000000217077891 */ /* 0x000fe2000f8e18ff */
[--C-:B------:R-:W-:Y:S01]  /*0d70*/  IMAD R61, R10, UR9, R3.reuse ;  /* 0x000000090a3d7c24 */ /* 0x100fe2000f8e0203 */
[----:B------:R-:W-:Y:S01]  /*0d80*/  UIADD3 UR16, UPT, UPT, UR23, -0x5, URZ ;  /* 0xfffffffb17107890 */ /* 0x000fe2000fffe0ff */
[--C-:B------:R-:W-:Y:S01]  /*0d90*/  IMAD R14, R13, UR14, R4.reuse ;  /* 0x0000000e0d0e7c24 */ /* 0x100fe2000f8e0204 */
[----:B------:R-:W-:Y:S01]  /*0da0*/  MOV R105, 0x3ff00000 ;  /* 0x3ff0000000697802 */ /* 0x000fe20000000f00 */
[----:B------:R-:W-:Y:S01]  /*0db0*/  IMAD R10, R11, R16, UR22 ;  /* 0x000000160b0a7e24 */ /* 0x000fe2000f8e0210 */
[----:B------:R-:W-:Y:S01]  /*0dc0*/  CS2R R46, SRZ ;  /* 0x00000000002e7805 */ /* 0x000fe2000001ff00 */
[----:B------:R-:W-:Y:S01]  /*0dd0*/  IMAD R11, R6, R0, 0xa ;  /* 0x0000000a060b7424 */ /* 0x000fe200078e0200 */
[----:B------:R-:W-:Y:S01]  /*0de0*/  MOV R45, R89 ;  /* 0x00000059002d7202 */ /* 0x000fe20000000f00 */
[----:B------:R-:W-:Y:S01]  /*0df0*/  IMAD R8, R9, R18, UR22 ;  /* 0x0000001609087e24 */ /* 0x000fe2000f8e0212 */
[----:B------:R-:W-:Y:S01]  /*0e00*/  CS2R R62, SRZ ;  /* 0x00000000003e7805 */ /* 0x000fe2000001ff00 */
[----:B------:R-:W-:Y:S01]  /*0e10*/  IMAD R9, R14, UR9, R3 ;  /* 0x000000090e097c24 */ /* 0x000fe2000f8e0203 */
[----:B------:R-:W0:Y:S01]  /*0e20*/  LDCU UR30, c[0x0][0x3b8] ;  /* 0x00007700ff1e77ac */ /* 0x000e220008000800 */
[----:B------:R-:W-:-:S02]  /*0e30*/  IMAD R16, R5, UR23, R4 ;  /* 0x0000001705107c24 */ /* 0x000fc4000f8e0204 */
[----:B------:R-:W-:Y:S01]  /*0e40*/  VIADD R0, R6, 0x3 ;  /* 0x0000000306007836 */ /* 0x000fe20000000000 */
[----:B------:R-:W1:Y:S01]  /*0e50*/  LDCU UR17, c[0x0][0x3b4] ;  /* 0x00007680ff1177ac */ /* 0x000e620008000800 */
[----:B------:R-:W-:Y:S02]  /*0e60*/  IMAD R28, R11, UR22, RZ ;  /* 0x000000160b1c7c24 */ /* 0x000fe4000f8e02ff */
[C-C-:B------:R-:W-:Y:S01]  /*0e70*/  IMAD R18, R5.reuse, UR18, R4.reuse ;  /* 0x0000001205127c24 */ /* 0x140fe2000f8e0204 */
[----:B------:R-:W2:Y:S01]  /*0e80*/  LDCU.64 UR28, c[0x3][0x90] ;  /* 0x00c01200ff1c77ac */ /* 0x000ea20008000a00 */
[C-C-:B------:R-:W-:Y:S02]  /*0e90*/  IMAD R20, R5.reuse, UR19, R4.reuse ;  /* 0x0000001305147c24 */ /* 0x140fe4000f8e0204 */
[C-C-:B------:R-:W-:Y:S01]  /*0ea0*/  IMAD R22, R5.reuse, UR20, R4.reuse ;  /* 0x0000001405167c24 */ /* 0x140fe2000f8e0204 */
[----:B------:R-:W3:Y:S01]  /*0eb0*/  LDCU.64 UR26, c[0x3][0x88] ;  /* 0x00c01100ff1a77ac */ /* 0x000ee20008000a00 */
[----:B------:R-:W-:-:S02]  /*0ec0*/  IMAD R24, R5, UR7, R4 ;  /* 0x0000000705187c24 */ /* 0x000fc4000f8e0204 */
[----:B------:R-:W-:Y:S01]  /*0ed0*/  IMAD R26, R5, UR21, R4 ;  /* 0x00000015051a7c24 */ /* 0x000fe2000f8e0204 */
[----:B------:R-:W4:Y:S01]  /*0ee0*/  LDCU.64 UR24, c[0x0][0x3a8] ;  /* 0x00007500ff1877ac */ /* 0x000f220008000a00 */
[----:B------:R-:W-:-:S04]  /*0ef0*/  IMAD.WIDE R60, R61, 0x8, R58 ;  /* 0x000000083d3c7825 */ /* 0x000fc800078e023a */
[----:B------:R-:W-:Y:S01]  /*0f00*/  IMAD.WIDE R58, R9, 0x8, R58 ;  /* 0x00000008093a7825 */ /* 0x000fe200078e023a */
[----:B------:R-:W-:-:S03]  /*0f10*/  MOV R9, 0x2 ;  /* 0x0000000200097802 */ /* 0x000fc60000000f00 */
[--C-:B------:R-:W-:Y:S02]  /*0f20*/  IMAD R14, R4, UR9, R3.reuse ;  /* 0x00000009040e7c24 */ /* 0x100fe4000f8e0203 */
[----:B------:R-:W-:Y:S02]  /*0f30*/  IMAD.MOV.U32 R44, RZ, RZ, R88 ;  /* 0x000000ffff2c7224 */ /* 0x000fe400078e0058 */
[--C-:B------:R-:W-:Y:S02]  /*0f40*/  IMAD R16, R16, UR9, R3.reuse ;  /* 0x0000000910107c24 */ /* 0x100fe4000f8e0203 */
[----:B------:R-:W-:Y:S02]  /*0f50*/  IMAD R11, R0, UR22, R3 ;  /* 0x00000016000b7c24 */ /* 0x000fe4000f8e0203 */
[----:B------:R-:W-:Y:S02]  /*0f60*/  IMAD.U32 R13, RZ, RZ, UR16 ;  /* 0x00000010ff0d7e24 */ /* 0x000fe4000f8e00ff */
[----:B------:R-:W-:-:S02]  /*0f70*/  IMAD R15, R3, 0x5, R28 ;  /* 0x00000005030f7824 */ /* 0x000fc400078e021c */
[--C-:B------:R-:W-:Y:S02]  /*0f80*/  IMAD R18, R18, UR9, R3.reuse ;  /* 0x0000000912127c24 */ /* 0x100fe4000f8e0203 */
[--C-:B------:R-:W-:Y:S02]  /*0f90*/  IMAD R20, R20, UR9, R3.reuse ;  /* 0x0000000914147c24 */ /* 0x100fe4000f8e0203 */
[--C-:B------:R-:W-:Y:S02]  /*0fa0*/  IMAD R22, R22, UR9, R3.reuse ;  /* 0x0000000916167c24 */ /* 0x100fe4000f8e0203 */
[--C-:B------:R-:W-:Y:S02]  /*0fb0*/  IMAD R24, R24, UR9, R3.reuse ;  /* 0x0000000918187c24 */ /* 0x100fe4000f8e0203 */
[----:B01234-:R-:W-:-:S07]  /*0fc0*/  IMAD R26, R26, UR9, R3 ;  /* 0x000000091a1a7c24 */ /* 0x01ffce000f8e0203 */
.L_x_49:
[----:B------:R-:W-:Y:S01]  /*0fd0*/  IADD3 R0, PT, PT, R13, 0x3, RZ ;  /* 0x000000030d007810 */ /* 0x000fe20007ffe0ff */
[----:B------:R-:W-:Y:S01]  /*0fe0*/  IMAD.MOV.U32 R64, RZ, RZ, R44 ;  /* 0x000000ffff407224 */ /* 0x000fe200078e002c */
[----:B------:R-:W-:Y:S02]  /*0ff0*/  MOV R65, R45 ;  /* 0x0000002d00417202 */ /* 0x000fe40000000f00 */
[----:B------:R-:W-:-:S13]  /*1000*/  ISETP.NE.AND P0, PT, R0, 0x1, PT ;  /* 0x000000010000780c */ /* 0x000fda0003f05270 */
[----:B-1----:R-:W-:Y:S05]  /*1010*/  @P0 BRA `(.L_x_44) ;  /* 0x0000000000680947 */ /* 0x002fea0003800000 */
[----:B------:R-:W0:Y:S01]  /*1020*/  LDC.64 R32, c[0x0][0x3a0] ;  /* 0x0000e800ff207b82 */ /* 0x000e220000000a00 */
[----:B------:R-:W-:Y:S01]  /*1030*/  UIADD3 UR7, UPT, UPT, UR12, -0x1, URZ ;  /* 0xffffffff0c077890 */ /* 0x000fe2000fffe0ff */
[----:B------:R-:W-:Y:S02]  /*1040*/  HFMA2 R35, -RZ, RZ, 1.984375, 0 ;  /* 0x3ff00000ff237431 */ /* 0x000fe400000001ff */
[----:B------:R-:W-:Y:S01]  /*1050*/  IMAD.MOV.U32 R34, RZ, RZ, 0x0 ;  /* 0x00000000ff227424 */ /* 0x000fe200078e00ff */
[----:B------:R-:W-:Y:S01]  /*1060*/  MOV R43, 0x3ff00000 ;  /* 0x3ff00000002b7802 */ /* 0x000fe20000000f00 */
[----:B------:R-:W-:Y:S01]  /*1070*/  UIADD3 UR8, UPT, UPT, UR7, UR17, URZ ;  /* 0x0000001107087290 */ /* 0x000fe2000fffe0ff */
[----:B------:R-:W-:Y:S01]  /*1080*/  IMAD.MOV.U32 R42, RZ, RZ, 0x0 ;  /* 0x00000000ff2a7424 */ /* 0x000fe200078e00ff */
[----:B------:R-:W-:Y:S01]  /*1090*/  CS2R R44, SRZ ;  /* 0x00000000002c7805 */ /* 0x000fe2000001ff00 */
[----:B------:R-:W-:Y:S01]  /*10a0*/  IMAD R0, R5, UR7, R4 ;  /* 0x0000000705007c24 */ /* 0x000fe2000f8e0204 */
[----:B------:R-:W-:-:S02]  /*10b0*/  CS2R R40, SRZ ;  /* 0x0000000000287805 */ /* 0x000fc4000001ff00 */
[----:B------:R-:W-:Y:S01]  /*10c0*/  CS2R R38, SRZ ;  /* 0x0000000000267805 */ /* 0x000fe2000001ff00 */
[C---:B------:R-:W-:Y:S01]  /*10d0*/  IMAD R28, R5.reuse, UR8, R4 ;  /* 0x00000008051c7c24 */ /* 0x040fe2000f8e0204 */
[----:B------:R-:W-:Y:S01]  /*10e0*/  CS2R R36, SRZ ;  /* 0x0000000000247805 */ /* 0x000fe2000001ff00 */
[----:B------:R-:W-:Y:S02]  /*10f0*/  IMAD R30, R5, UR13, R0 ;  /* 0x0000000d051e7c24 */ /* 0x000fe4000f8e0200 */
[--C-:B------:R-:W-:Y:S02]  /*1100*/  IMAD R29, R0, UR9, R3.reuse ;  /* 0x00000009001d7c24 */ /* 0x100fe4000f8e0203 */
[--C-:B------:R-:W-:Y:S02]  /*1110*/  IMAD R31, R28, UR9, R3.reuse ;  /* 0x000000091c1f7c24 */ /* 0x100fe4000f8e0203 */
[----:B------:R-:W-:Y:S02]  /*1120*/  IMAD R17, R30, UR9, R3 ;  /* 0x000000091e117c24 */ /* 0x000fe4000f8e0203 */
[----:B0-----:R-:W-:-:S04]  /*1130*/  IMAD.WIDE R28, R29, 0x8, R32 ;  /* 0x000000081d1c7825 */ /* 0x001fc800078e0220 */
[--C-:B------:R-:W-:Y:S01]  /*1140*/  IMAD.WIDE R30, R31, 0x8, R32.reuse ;  /* 0x000000081f1e7825 */ /* 0x100fe200078e0220 */
[----:B------:R0:W-:Y:S03]  /*1150*/  STG.E.64 desc[UR10][R28.64], RZ ;  /* 0x000000ff1c007986 */ /* 0x0001e6000c101b0a */
[----:B------:R-:W-:Y:S01]  /*1160*/  IMAD.WIDE R32, R17, 0x8, R32 ;  /* 0x0000000811207825 */ /* 0x000fe200078e0220 */
[----:B------:R0:W-:Y:S04]  /*1170*/  STG.E.64 desc[UR10][R30.64], RZ ;  /* 0x000000ff1e007986 */ /* 0x0001e8000c101b0a */
[----:B------:R0:W-:Y:S04]  /*1180*/  STG.E.64 desc[UR10][R60.64], R34 ;  /* 0x000000223c007986 */ /* 0x0001e8000c101b0a */
[----:B------:R0:W-:Y:S04]  /*1190*/  STG.E.64 desc[UR10][R58.64], RZ ;  /* 0x000000ff3a007986 */ /* 0x0001e8000c101b0a */
[----:B------:R0:W-:Y:S01]  /*11a0*/  STG.E.64 desc[UR10][R32.64], RZ ;  /* 0x000000ff20007986 */ /* 0x0001e2000c101b0a */
[----:B------:R-:W-:Y:S05]  /*11b0*/  BRA `(.L_x_45) ;  /* 0x0000000400907947 */ /* 0x000fea0003800000 */
.L_x_44:
[----:B------:R-:W0:Y:S01]  /*11c0*/  LDC.64 R32, c[0x0][0x380] ;  /* 0x0000e000ff207b82 */ /* 0x000e220000000a00 */
[----:B------:R-:W-:-:S07]  /*11d0*/  VIADD R17, R11, 0x1 ;  /* 0x000000010b117836 */ /* 0x000fce0000000000 */
[----:B------:R-:W1:Y:S01]  /*11e0*/  LDC.64 R28, c[0x0][0x388] ;  /* 0x0000e200ff1c7b82 */ /* 0x000e620000000a00 */
[----:B------:R-:W-:Y:S01]  /*11f0*/  UMOV UR18, 0x9999999a ;  /* 0x9999999a00127882 */ /* 0x000fe20000000000 */
[----:B------:R-:W-:Y:S01]  /*1200*/  UMOV UR19, 0x3fb99999 ;  /* 0x3fb9999900137882 */ /* 0x000fe20000000000 */
[----:B------:R-:W-:Y:S01]  /*1210*/  HFMA2 R36, -RZ, RZ, -23584, -0.0004489421844482421875 ;  /* 0xf5c28f5bff247431 */ /* 0x000fe200000001ff */
[----:B------:R-:W-:Y:S01]  /*1220*/  MOV R34, 0x55555555 ;  /* 0x5555555500227802 */ /* 0x000fe20000000f00 */
[----:B------:R-:W-:Y:S02]  /*1230*/  IMAD.MOV.U32 R35, RZ, RZ, 0x3ff55555 ;  /* 0x3ff55555ff237424 */ /* 0x000fe400078e00ff */
[----:B------:R-:W-:Y:S01]  /*1240*/  IMAD.MOV.U32 R37, RZ, RZ, 0x3fff5c28 ;  /* 0x3fff5c28ff257424 */ /* 0x000fe200078e00ff */
[----:B------:R-:W-:Y:S01]  /*1250*/  ISETP.NE.AND P2, PT, R9, 0x2, PT ;  /* 0x000000020900780c */ /* 0x000fe20003f45270 */
[----:B------:R-:W2:Y:S01]  /*1260*/  LDC.64 R42, c[0x3][0xb0] ;  /* 0x00c02c00ff2a7b82 */ /* 0x000ea20000000a00 */
[----:B0-----:R-:W-:-:S05]  /*1270*/  IMAD.WIDE R32, R17, 0x8, R32 ;  /* 0x0000000811207825 */ /* 0x001fca00078e0220 */
[----:B------:R0:W3:Y:S01]  /*1280*/  LDG.E.64 R30, desc[UR10][R32.64] ;  /* 0x0000000a201e7981 */ /* 0x0000e2000c1e1b00 */
[----:B-1----:R-:W-:-:S06]  /*1290*/  IMAD.WIDE R28, R17, 0x8, R28 ;  /* 0x00000008111c7825 */ /* 0x002fcc00078e021c */
[----:B------:R-:W4:Y:S01]  /*12a0*/  LDG.E.64 R28, desc[UR10][R28.64] ;  /* 0x0000000a1c1c7981 */ /* 0x000f22000c1e1b00 */
[----:B------:R-:W-:Y:S01]  /*12b0*/  IMAD.MOV.U32 R17, RZ, RZ, 0x3ff55555 ;  /* 0x3ff55555ff117424 */ /* 0x000fe200078e00ff */
[----:B0-----:R-:W-:Y:S01]  /*12c0*/  MOV R32, 0x55555555 ;  /* 0x5555555500207802 */ /* 0x001fe20000000f00 */
[----:B------:R-:W-:Y:S01]  /*12d0*/  DMUL R38, R56, UR26 ;  /* 0x0000001a38267c28 */ /* 0x000fe20008000000 */
[----:B------:R-:W-:Y:S01]  /*12e0*/  @!P2 MOV R44, R88 ;  /* 0x00000058002ca202 */ /* 0x000fe20000000f00 */
[----:B--2---:R-:W-:Y:S01]  /*12f0*/  DFMA R42, R52, R42, 1 ;  /* 0x3ff00000342a742b */ /* 0x004fe2000000002a */
[----:B------:R-:W-:-:S05]  /*1300*/  @!P2 IMAD.MOV.U32 R45, RZ, RZ, R89 ;  /* 0x000000ffff2da224 */ /* 0x000fca00078e0059 */
[----:B-----5:R-:W-:Y:S02]  /*1310*/  DFMA R38, R54, -UR28, -R38 ;  /* 0x8000001c36267c2b */ /* 0x020fe40008000826 */
[----:B---3--:R-:W-:Y:S01]  /*1320*/  DMUL R30, R30, UR18 ;  /* 0x000000121e1e7c28 */ /* 0x008fe20008000000 */
[----:B------:R-:W-:Y:S01]  /*1330*/  UMOV UR18, 0x0 ;  /* 0x0000000000127882 */ /* 0x000fe20000000000 */
[----:B------:R-:W-:-:S06]  /*1340*/  UMOV UR19, 0x3fe80000 ;  /* 0x3fe8000000137882 */ /* 0x000fcc0000000000 */
[C---:B------:R-:W-:Y:S02]  /*1350*/  DFMA R34, R30.reuse, R34, UR18 ;  /* 0x000000121e227e2b */ /* 0x040fe40008000022 */
[----:B------:R-:W-:-:S08]  /*1360*/  DFMA R36, R30, R36, UR18 ;  /* 0x000000121e247e2b */ /* 0x000fd00008000024 */
[----:B------:R-:W-:Y:S02]  /*1370*/  DSETP.GE.AND P0, PT, R34, R36, PT ;  /* 0x000000242200722a */ /* 0x000fe40003f06000 */
[----:B------:R-:W-:-:S04]  /*1380*/  DADD R36, R30, 0.75 ;  /* 0x3fe800001e247429 */ /* 0x000fc80000000000 */
[----:B------:R-:W-:Y:S02]  /*1390*/  FSEL R32, R32, -4.93268156685482200615e+32, P0 ;  /* 0xf5c28f5b20207808 */ /* 0x000fe40000000000 */
[----:B------:R-:W-:-:S06]  /*13a0*/  FSEL R33, R17, 1.9949998855590820312, P0 ;  /* 0x3fff5c2811217808 */ /* 0x000fcc0000000000 */
[----:B------:R-:W-:-:S08]  /*13b0*/  DMUL R32, R30, R32 ;  /* 0x000000201e207228 */ /* 0x000fd00000000000 */
[----:B------:R-:W-:-:S08]  /*13c0*/  DADD R34, R32, 0.75 ;  /* 0x3fe8000020227429 */ /* 0x000fd00000000000 */
[----:B------:R-:W-:-:S06]  /*13d0*/  DSETP.GE.AND P0, PT, R34, R36, PT ;  /* 0x000000242200722a */ /* 0x000fcc0003f06000 */
[----:B------:R-:W-:Y:S02]  /*13e0*/  FSEL R30, R32, R30, P0 ;  /* 0x0000001e201e7208 */ /* 0x000fe40000000000 */
[----:B------:R-:W-:Y:S02]  /*13f0*/  FSEL R31, R33, R31, P0 ;  /* 0x0000001f211f7208 */ /* 0x000fe40000000000 */
[----:B------:R-:W0:Y:S04]  /*1400*/  @!P2 LDC.64 R32, c[0x3][0xd8] ;  /* 0x00c03600ff20ab82 */ /* 0x000e280000000a00 */
[----:B------:R-:W-:-:S08]  /*1410*/  DADD R30, R30, 0.75 ;  /* 0x3fe800001e1e7429 */ /* 0x000fd00000000000 */
[----:B------:R-:W-:Y:S01]  /*1420*/  DSETP.GE.AND P1, PT, R30, 0.75, PT ;  /* 0x3fe800001e00742a */ /* 0x000fe20003f26000 */
[----:B------:R-:W-:Y:S02]  /*1430*/  FSEL R30, R34, R36, P0 ;  /* 0x00000024221e7208 */ /* 0x000fe40000000000 */
[----:B------:R-:W-:Y:S02]  /*1440*/  FSEL R36, R35, R37, P0 ;  /* 0x0000002523247208 */ /* 0x000fe40000000000 */
[----:B------:R-:W1:Y:S01]  /*1450*/  @!P2 LDC.64 R34, c[0x3][0xc8] ;  /* 0x00c03200ff22ab82 */ /* 0x000e620000000a00 */
[----:B------:R-:W-:Y:S02]  /*1460*/  FSEL R30, R30, RZ, P1 ;  /* 0x000000ff1e1e7208 */ /* 0x000fe40000800000 */
[----:B------:R-:W-:Y:S02]  /*1470*/  FSEL R31, R36, 1.8125, P1 ;  /* 0x3fe80000241f7808 */ /* 0x000fe40000800000 */
[----:B------:R-:W-:Y:S01]  /*1480*/  CS2R R36, SRZ ;  /* 0x0000000000247805 */ /* 0x000fe2000001ff00 */
[----:B0-----:R-:W-:-:S03]  /*1490*/  @!P2 DADD R42, R42, R32 ;  /* 0x000000002a2aa229 */ /* 0x001fc60000000020 */
[----:B------:R-:W-:-:S08]  /*14a0*/  DMUL R40, R30, UR26 ;  /* 0x0000001a1e287c28 */ /* 0x000fd00008000000 */
[----:B----4-:R-:W-:Y:S02]  /*14b0*/  DFMA R40, R28, UR28, -R40 ;  /* 0x0000001c1c287c2b */ /* 0x010fe40008000828 */
[----:B-1----:R-:W-:-:S06]  /*14c0*/  @!P2 DADD R38, R38, -R34 ;  /* 0x000000002626a229 */ /* 0x002fcc0000000822 */
[----:B------:R-:W-:Y:S01]  /*14d0*/  @!P2 DADD R40, R40, -R34 ;  /* 0x000000002828a229 */ /* 0x000fe20000000822 */
[----:B------:R-:W-:Y:S10]  /*14e0*/  @!P2 BRA `(.L_x_46) ;  /* 0x000000000078a947 */ /* 0x000ff40003800000 */
[----:B------:R-:W0:Y:S02]  /*14f0*/  LDC R32, c[0x0][0x3b4] ;  /* 0x0000ed00ff207b82 */ /* 0x000e240000000800 */
[----:B0-----:R-:W-:-:S04]  /*1500*/  IADD3 R32, PT, PT, R32, -0x3, RZ ;  /* 0xfffffffd20207810 */ /* 0x001fc80007ffe0ff */
[----:B------:R-:W-:-:S13]  /*1510*/  ISETP.GE.AND P0, PT, R9, R32, PT ;  /* 0x000000200900720c */ /* 0x000fda0003f06270 */
[----:B------:R-:W0:Y:S01]  /*1520*/  @!P0 LDC.64 R32, c[0x3][0xc8] ;  /* 0x00c03200ff208b82 */ /* 0x000e220000000a00 */
[--C-:B------:R-:W-:Y:S01]  /*1530*/  @!P0 IMAD.MOV.U32 R36, RZ, RZ, R88.reuse ;  /* 0x000000ffff248224 */ /* 0x100fe200078e0058 */
[-C--:B------:R-:W-:Y:S01]  /*1540*/  @!P0 MOV R37, R89.reuse ;  /* 0x0000005900258202 */ /* 0x080fe20000000f00 */
[----:B------:R-:W-:Y:S01]  /*1550*/  @!P0 IMAD.MOV.U32 R44, RZ, RZ, R88 ;  /* 0x000000ffff2c8224 */ /* 0x000fe200078e0058 */
[----:B------:R-:W-:-:S04]  /*1560*/  @!P0 MOV R45, R89 ;  /* 0x00000059002d8202 */ /* 0x000fc80000000f00 */
[----:B------:R-:W1:Y:S01]  /*1570*/  @!P0 LDC.64 R34, c[0x3][0xd8] ;  /* 0x00c03600ff228b82 */ /* 0x000e620000000a00 */
[--C-:B0-----:R-:W-:Y:S02]  /*1580*/  @!P0 DADD R38, R38, -R32.reuse ;  /* 0x0000000026268229 */ /* 0x101fe40000000820 */
[----:B------:R-:W-:Y:S02]  /*1590*/  @!P0 DADD R40, R40, -R32 ;  /* 0x0000000028288229 */ /* 0x000fe40000000820 */
[----:B-1----:R-:W-:Y:S01]  /*15a0*/  @!P0 DADD R42, R42, R34 ;  /* 0x000000002a2a8229 */ /* 0x002fe20000000022 */
[----:B------:R-:W-:Y:S10]  /*15b0*/  @!P0 BRA `(.L_x_46) ;  /* 0x0000000000448947 */ /* 0x000ff40003800000 */
[----:B------:R-:W-:Y:S02]  /*15c0*/  ISETP.NE.AND P0, PT, R0, 0x3, PT ;  /* 0x000000030000780c */ /* 0x000fe40003f05270 */
[----:B------:R-:W-:-:S11]  /*15d0*/  CS2R R44, SRZ ;  /* 0x00000000002c7805 */ /* 0x000fd6000001ff00 */
[----:B------:R-:W0:Y:S01]  /*15e0*/  @!P0 LDC.64 R32, c[0x3][0xc8] ;  /* 0x00c03200ff208b82 */ /* 0x000e220000000a00 */
[----:B------:R-:W-:Y:S01]  /*15f0*/  @!P0 IMAD.MOV.U32 R36, RZ, RZ, R88 ;  /* 0x000000ffff248224 */ /* 0x000fe200078e0058 */
[----:B------:R-:W-:-:S06]  /*1600*/  @!P0 MOV R37, R89 ;  /* 0x0000005900258202 */ /* 0x000fcc0000000f00 */
[----:B------:R-:W1:Y:S01]  /*1610*/  @!P0 LDC.64 R34, c[0x3][0xd8] ;  /* 0x00c03600ff228b82 */ /* 0x000e620000000a00 */
[--C-:B0-----:R-:W-:Y:S02]  /*1620*/  @!P0 DADD R38, R38, -R32.reuse ;  /* 0x0000000026268229 */ /* 0x101fe40000000820 */
[----:B------:R-:W-:Y:S02]  /*1630*/  @!P0 DADD R40, R40, -R32 ;  /* 0x0000000028288229 */ /* 0x000fe40000000820 */
[----:B-1----:R-:W-:Y:S01]  /*1640*/  @!P0 DADD R42, R42, R34 ;  /* 0x000000002a2a8229 */ /* 0x002fe20000000022 */
[----:B------:R-:W-:Y:S10]  /*1650*/  @!P0 BRA `(.L_x_46) ;  /* 0x00000000001c8947 */ /* 0x000ff40003800000 */
[----:B------:R-:W-:-:S13]  /*1660*/  ISETP.NE.AND P0, PT, R0, 0x2, PT ;  /* 0x000000020000780c */ /* 0x000fda0003f05270 */
[----:B------:R-:W0:Y:S01]  /*1670*/  @!P0 LDC.64 R32, c[0x3][0xc8] ;  /* 0x00c03200ff208b82 */ /* 0x000e220000000a00 */
[----:B------:R-:W-:Y:S01]  /*1680*/  @!P0 IMAD.MOV.U32 R36, RZ, RZ, R88 ;  /* 0x000000ffff248224 */ /* 0x000fe200078e0058 */
[----:B------:R-:W-:-:S06]  /*1690*/  @!P0 MOV R37, R89 ;  /* 0x0000005900258202 */ /* 0x000fcc0000000f00 */
[----:B------:R-:W1:Y:S01]  /*16a0*/  @!P0 LDC.64 R34, c[0x3][0xd0] ;  /* 0x00c03400ff228b82 */ /* 0x000e620000000a00 */
[----:B0-----:R-:W-:Y:S02]  /*16b0*/  @!P0 DADD R38, R38, -R32 ;  /* 0x0000000026268229 */ /* 0x001fe40000000820 */
[----:B-1----:R-:W-:-:S11]  /*16c0*/  @!P0 DADD R42, R42, R34 ;  /* 0x000000002a2a8229 */ /* 0x002fd60000000022 */
.L_x_46:
[----:B------:R-:W0:Y:S01]  /*16d0*/  LDC.64 R110, c[0x0][0x3a0] ;  /* 0x0000e800ff6e7b82 */ /* 0x000e220000000a00 */
        /* <DEDUP_REMOVED lines=18> */
.L_x_45:
[----:B-1----:R-:W1:Y:S01]  /*1800*/  LDC.64 R106, c[0x0][0x398] ;  /* 0x0000e600ff6a7b82 */ /* 0x002e620000000a00 */
[----:B------:R-:W-:-:S04]  /*1810*/  VIADD R17, R15, 0x5 ;  /* 0x000000050f117836 */ /* 0x000fc80000000000 */
[----:B-1----:R-:W-:-:S05]  /*1820*/  IMAD.WIDE R106, R17, 0x8, R106 ;  /* 0x00000008116a7825 */ /* 0x002fca00078e026a */
[----:B0-----:R0:W5:Y:S04]  /*1830*/  LDG.E.64 R34, desc[UR10][R106.64] ;  /* 0x0000000a6a227981 */ /* 0x001168000c1e1b00 */
[----:B------:R0:W5:Y:S04]  /*1840*/  LDG.E.64 R32, desc[UR10][R106.64+0x8] ;  /* 0x0000080a6a207981 */ /* 0x000168000c1e1b00 */
        /* <DEDUP_REMOVED lines=14> */
[----:B-----5:R-:W-:Y:S05]  /*1930*/  CALL.REL.NOINC `($__internal_2_$__cuda_sm20_dblrcp_rn_slowpath_v3) ;  /* 0x0000002400a07944 */ /* 0x020fea0003c00000 */
[----:B------:R-:W-:Y:S01]  /*1940*/  MOV R108, R106 ;  /* 0x0000006a006c7202 */ /* 0x000fe20000000f00 */
[----:B------:R-:W-:-:S07]  /*1950*/  IMAD.MOV.U32 R109, RZ, RZ, R107 ;  /* 0x000000ffff6d7224 */ /* 0x000fce00078e006b */
.L_x_48:
[----:B------:R-:W-:Y:S05]  /*1960*/  BSYNC.RECONVERGENT B0 ;  /* 0x0000000000007941 */ /* 0x000fea0003800200 */
.L_x_47:
[----:B------:R-:W0:Y:S01]  /*1970*/  LDC.64 R110, c[0x0][0x3a0] ;  /* 0x0000e800ff6e7b82 */ /* 0x000e220000000a00 */
[C---:B------:R-:W-:Y:S01]  /*1980*/  DMUL R112, R108.reuse, R46 ;  /* 0x0000002e6c707228 */ /* 0x040fe20000000000 */
[C---:B------:R-:W-:Y:S01]  /*1990*/  IADD3 R21, P1, PT, R3.reuse, R12, RZ ;  /* 0x0000000c03157210 */ /* 0x040fe20007f3e0ff */
[C---:B------:R-:W-:Y:S01]  /*19a0*/  DMUL R28, R108.reuse, R62 ;  /* 0x0000003e6c1c7228 */ /* 0x040fe20000000000 */
[C---:B------:R-:W-:Y:S01]  /*19b0*/  IADD3 R19, P2, PT, R3.reuse, R8, RZ ;  /* 0x0000000803137210 */ /* 0x040fe20007f5e0ff */
[C---:B-----5:R-:W-:Y:S01]  /*19c0*/  DMUL R46, R108.reuse, R72 ;  /* 0x000000486c2e7228 */ /* 0x060fe20000000000 */
[----:B------:R-:W-:Y:S01]  /*19d0*/  IADD3 R0, P0, PT, R3, R10, RZ ;  /* 0x0000000a03007210 */ /* 0x000fe20007f1e0ff */
[C---:B------:R-:W-:Y:S01]  /*19e0*/  DMUL R106, R108.reuse, R76 ;  /* 0x0000004c6c6a7228 */ /* 0x040fe20000000000 */
[----:B------:R-:W1:Y:S01]  /*19f0*/  LDC R23, c[0x0][0x3b0] ;  /* 0x0000ec00ff177b82 */ /* 0x000e620000000800 */
[----:B------:R-:W-:Y:S01]  /*1a00*/  DMUL R108, R108, R74 ;  /* 0x0000004a6c6c7228 */ /* 0x000fe20000000000 */
[----:B------:R-:W-:Y:S01]  /*1a10*/  LEA.HI.X.SX32 R17, R10, RZ, 0x1, P0 ;  /* 0x000000ff0a117211 */ /* 0x000fe200000f0eff */
[-C--:B------:R-:W-:Y:S01]  /*1a20*/  DFMA R104, R28, -R94.reuse, R86 ;  /* 0x8000005e1c68722b */ /* 0x080fe20000000056 */
[----:B------:R-:W-:Y:S01]  /*1a30*/  VIADD R13, R13, 0xffffffff ;  /* 0xffffffff0d0d7836 */ /* 0x000fe20000000000 */
[-C--:B------:R-:W-:Y:S01]  /*1a40*/  DFMA R62, R112, -R94.reuse, R48 ;  /* 0x8000005e703e722b */ /* 0x080fe20000000030 */
[C---:B------:R-:W-:Y:S01]  /*1a50*/  IMAD R18, R5.reuse, UR9, R18 ;  /* 0x0000000905127c24 */ /* 0x040fe2000f8e0212 */
[-C--:B------:R-:W-:Y:S01]  /*1a60*/  DFMA R72, R46, -R94.reuse, R70 ;  /* 0x8000005e2e48722b */ /* 0x080fe20000000046 */
[C---:B------:R-:W-:Y:S01]  /*1a70*/  IMAD R20, R5.reuse, UR9, R20 ;  /* 0x0000000905147c24 */ /* 0x040fe2000f8e0214 */
[-C--:B------:R-:W-:Y:S01]  /*1a80*/  DFMA R76, R106, -R94.reuse, R68 ;  /* 0x8000005e6a4c722b */ /* 0x080fe20000000044 */
[C---:B------:R-:W-:Y:S01]  /*1a90*/  IMAD R22, R5.reuse, UR9, R22 ;  /* 0x0000000905167c24 */ /* 0x040fe2000f8e0216 */
[----:B------:R-:W-:Y:S01]  /*1aa0*/  DFMA R74, R108, -R94, R66 ;  /* 0x8000005e6c4a722b */ /* 0x000fe20000000042 */
[C---:B------:R-:W-:Y:S01]  /*1ab0*/  IMAD R24, R5.reuse, UR9, R24 ;  /* 0x0000000905187c24 */ /* 0x040fe2000f8e0218 */
[-C--:B------:R-:W-:Y:S01]  /*1ac0*/  DFMA R86, R112, -R36.reuse, R42 ;  /* 0x800000247056722b */ /* 0x080fe2000000002a */
[----:B------:R-:W-:Y:S01]  /*1ad0*/  IMAD R26, R5, UR9, R26 ;  /* 0x00000009051a7c24 */ /* 0x000fe2000f8e021a */
[-C--:B------:R-:W-:Y:S01]  /*1ae0*/  DFMA R94, R28, -R36.reuse, R38 ;  /* 0x800000241c5e722b */ /* 0x080fe20000000026 */
[----:B------:R-:W-:Y:S01]  /*1af0*/  LEA.HI.X.SX32 R42, R12, RZ, 0x1, P1 ;  /* 0x000000ff0c2a7211 */ /* 0x000fe200008f0eff */
[-C--:B------:R-:W-:Y:S01]  /*1b00*/  DFMA R68, R106, -R36.reuse, R32 ;  /* 0x800000246a44722b */ /* 0x080fe20000000020 */
[----:B------:R-:W-:Y:S01]  /*1b10*/  LEA.HI.X.SX32 R38, R8, RZ, 0x1, P2 ;  /* 0x000000ff08267211 */ /* 0x000fe200010f0eff */
[-C--:B------:R-:W-:Y:S01]  /*1b20*/  DFMA R66, R108, -R36.reuse, R30 ;  /* 0x800000246c42722b */ /* 0x080fe2000000001e */
[----:B------:R-:W-:Y:S01]  /*1b30*/  LEA R32, P1, R21, UR24, 0x3 ;  /* 0x0000001815207c11 */ /* 0x000fe2000f8218ff */
[----:B------:R-:W-:Y:S01]  /*1b40*/  DFMA R70, R46, -R36, R34 ;  /* 0x800000242e46722b */ /* 0x000fe20000000022 */
[----:B------:R-:W-:Y:S01]  /*1b50*/  LEA R30, P2, R19, UR24, 0x3 ;  /* 0x00000018131e7c11 */ /* 0x000fe2000f8418ff */
[----:B0-----:R-:W-:Y:S01]  /*1b60*/  IMAD.WIDE R36, R14, 0x8, R110 ;  /* 0x000000080e247825 */ /* 0x001fe200078e026e */
[----:B------:R-:W-:-:S02]  /*1b70*/  LEA R34, P0, R0, UR24, 0x3 ;  /* 0x0000001800227c11 */ /* 0x000fc4000f8018ff */
[----:B------:R-:W-:Y:S01]  /*1b80*/  LEA.HI.X R33, R21, UR25, R42, 0x3, P1 ;  /* 0x0000001915217c11 */ /* 0x000fe200088f1c2a */
[----:B------:R-:W-:Y:S01]  /*1b90*/  IMAD.WIDE R110, R16, 0x8, R110 ;  /* 0x00000008106e7825 */ /* 0x000fe200078e026e */
[----:B------:R-:W-:Y:S01]  /*1ba0*/  LEA.HI.X R31, R19, UR25, R38, 0x3, P2 ;  /* 0x00000019131f7c11 */ /* 0x000fe200090f1c26 */
[----:B------:R-:W-:Y:S01]  /*1bb0*/  STG.E.64 desc[UR10][R36.64], R28 ;  /* 0x0000001c24007986 */ /* 0x000fe2000c101b0a */
[----:B------:R-:W-:Y:S01]  /*1bc0*/  LEA.HI.X R35, R0, UR25, R17, 0x3, P0 ;  /* 0x0000001900237c11 */ /* 0x000fe200080f1c11 */
[----:B-1----:R-:W-:Y:S01]  /*1bd0*/  IMAD R12, R23, UR30, R12 ;  /* 0x0000001e170c7c24 */ /* 0x002fe2000f8e020c */
[----:B------:R-:W-:Y:S01]  /*1be0*/  ISETP.NE.AND P0, PT, R13, -0x3, PT ;  /* 0xfffffffd0d00780c */ /* 0x000fe20003f05270 */
[----:B------:R-:W-:Y:S01]  /*1bf0*/  STG.E.64 desc[UR10][R110.64], R112 ;  /* 0x000000706e007986 */ /* 0x000fe2000c101b0a */
[----:B------:R-:W-:Y:S01]  /*1c00*/  IADD3 R11, PT, PT, R11, R23, RZ ;  /* 0x000000170b0b7210 */ /* 0x000fe20007ffe0ff */
[----:B------:R-:W-:Y:S01]  /*1c10*/  IMAD R10, R23, UR30, R10 ;  /* 0x0000001e170a7c24 */ /* 0x000fe2000f8e020a */
[----:B------:R-:W-:Y:S01]  /*1c20*/  IADD3 R9, PT, PT, R9, 0x1, RZ ;  /* 0x0000000109097810 */ /* 0x000fe20007ffe0ff */
[----:B------:R0:W-:Y:S01]  /*1c30*/  STG.E.64 desc[UR10][R32.64+0x8], R46 ;  /* 0x0000082e20007986 */ /* 0x0001e2000c101b0a */
[----:B------:R-:W-:Y:S01]  /*1c40*/  IMAD R8, R23, UR30, R8 ;  /* 0x0000001e17087c24 */ /* 0x000fe2000f8e0208 */
[----:B------:R-:W-:Y:S01]  /*1c50*/  MOV R48, R40 ;  /* 0x0000002800307202 */ /* 0x000fe20000000f00 */
[----:B------:R-:W-:Y:S01]  /*1c60*/  VIADD R15, R15, UR15 ;  /* 0x0000000f0f0f7c36 */ /* 0x000fe20008000000 */
[----:B------:R1:W-:Y:S01]  /*1c70*/  STG.E.64 desc[UR10][R30.64+0x8], R106 ;  /* 0x0000086a1e007986 */ /* 0x0003e2000c101b0a */
[----:B------:R-:W-:-:S02]  /*1c80*/  IMAD.MOV.U32 R49, RZ, RZ, R41 ;  /* 0x000000ffff317224 */ /* 0x000fc400078e0029 */
[C---:B------:R-:W-:Y:S01]  /*1c90*/  IMAD R16, R5.reuse, UR9, R16 ;  /* 0x0000000905107c24 */ /* 0x040fe2000f8e0210 */
[----:B------:R1:W-:Y:S01]  /*1ca0*/  STG.E.64 desc[UR10][R34.64+0x8], R108 ;  /* 0x0000086c22007986 */ /* 0x0003e2000c101b0a */
[----:B------:R-:W-:Y:S01]  /*1cb0*/  IMAD R14, R5, UR9, R14 ;  /* 0x00000009050e7c24 */ /* 0x000fe2000f8e020e */
[----:B0-----:R-:W-:Y:S01]  /*1cc0*/  MOV R46, R64 ;  /* 0x00000040002e7202 */ /* 0x001fe20000000f00 */
[----:B------:R-:W-:Y:S01]  /*1cd0*/  IMAD.MOV.U32 R47, RZ, RZ, R65 ;  /* 0x000000ffff2f7224 */ /* 0x000fe200078e0041 */
[----:B------:R-:W-:Y:S06]  /*1ce0*/  @P0 BRA `(.L_x_49) ;  /* 0xfffffff000b80947 */ /* 0x000fec000383ffff */
.L_x_43:
        /* <DEDUP_REMOVED lines=8> */
[----:B-1----:R-:W-:Y:S01]  /*1d70*/  DFMA R106, R10, R12, R10 ;  /* 0x0000000c0a6a722b */ /* 0x002fe2000000000a */
[----:B------:R-:W-:Y:S10]  /*1d80*/  @P0 BRA `(.L_x_51) ;  /* 0x0000000000100947 */ /* 0x000ff40003800000 */
[----:B------:R-:W-:Y:S02]  /*1d90*/  LOP3.LUT R28, R105, 0x7fffffff, RZ, 0xc0, !PT ;  /* 0x7fffffff691c7812 */ /* 0x000fe400078ec0ff */
[----:B------:R-:W-:-:S03]  /*1da0*/  MOV R0, 0x1dd0 ;  /* 0x00001dd000007802 */ /* 0x000fc60000000f00 */
[----:B------:R-:W-:-:S07]  /*1db0*/  VIADD R28, R28, 0xfff00000 ;  /* 0xfff000001c1c7836 */ /* 0x000fce0000000000 */
[----:B-----5:R-:W-:Y:S05]  /*1dc0*/  CALL.REL.NOINC `($__internal_2_$__cuda_sm20_dblrcp_rn_slowpath_v3) ;  /* 0x00000020007c7944 */ /* 0x020fea0003c00000 */
.L_x_51:
[----:B------:R-:W-:Y:S05]  /*1dd0*/  BSYNC.RECONVERGENT B0 ;  /* 0x0000000000007941 */ /* 0x000fea0003800200 */
.L_x_50:
[C---:B------:R-:W-:Y:S01]  /*1de0*/  DMUL R62, R106.reuse, R62 ;  /* 0x0000003e6a3e7228 */ /* 0x040fe20000000000 */
[----:B------:R-:W-:Y:S01]  /*1df0*/  BSSY.RECONVERGENT B0, `(.L_x_52) ;  /* 0x0000016000007945 */ /* 0x000fe20003800200 */
[C---:B-----5:R-:W-:Y:S02]  /*1e00*/  DMUL R72, R106.reuse, R72 ;  /* 0x000000486a487228 */ /* 0x060fe40000000000 */
[C---:B------:R-:W-:Y:S02]  /*1e10*/  DMUL R76, R106.reuse, R76 ;  /* 0x0000004c6a4c7228 */ /* 0x040fe40000000000 */
[----:B------:R-:W-:Y:S02]  /*1e20*/  DMUL R74, R106, R74 ;  /* 0x0000004a6a4a7228 */ /* 0x000fe40000000000 */
[----:B------:R-:W-:Y:S02]  /*1e30*/  DFMA R104, R62, -R94, R86 ;  /* 0x8000005e3e68722b */ /* 0x000fe40000000056 */
[----:B------:R-:W-:-:S02]  /*1e40*/  DMUL R64, R106, R64 ;  /* 0x000000406a407228 */ /* 0x000fc40000000000 */
[-C--:B------:R-:W-:Y:S02]  /*1e50*/  DFMA R32, R72, -R94.reuse, R70 ;  /* 0x8000005e4820722b */ /* 0x080fe40000000046 */
[----:B------:R-:W0:Y:S01]  /*1e60*/  MUFU.RCP64H R9, R105 ;  /* 0x0000006900097308 */ /* 0x000e220000001800 */
[-C--:B------:R-:W-:Y:S02]  /*1e70*/  DFMA R30, R76, -R94.reuse, R68 ;  /* 0x8000005e4c1e722b */ /* 0x080fe40000000044 */
[----:B------:R-:W-:Y:S01]  /*1e80*/  DFMA R26, R74, -R94, R66 ;  /* 0x8000005e4a1a722b */ /* 0x000fe20000000042 */
[----:B------:R-:W-:-:S04]  /*1e90*/  IADD3 R8, PT, PT, R105, 0x300402, RZ ;  /* 0x0030040269087810 */ /* 0x000fc80007ffe0ff */
[----:B------:R-:W-:Y:S02]  /*1ea0*/  FSETP.GEU.AND P0, PT, |R8|, 5.8789094863358348022e-39, PT ;  /* 0x004004020800780b */ /* 0x000fe40003f0e200 */
[----:B0-----:R-:W-:-:S08]  /*1eb0*/  DFMA R10, -R104, R8, 1 ;  /* 0x3ff00000680a742b */ /* 0x001fd00000000108 */
[----:B------:R-:W-:-:S08]  /*1ec0*/  DFMA R10, R10, R10, R10 ;  /* 0x0000000a0a0a722b */ /* 0x000fd0000000000a */
[----:B------:R-:W-:-:S08]  /*1ed0*/  DFMA R10, R8, R10, R8 ;  /* 0x0000000a080a722b */ /* 0x000fd00000000008 */
[----:B------:R-:W-:-:S08]  /*1ee0*/  DFMA R12, -R104, R10, 1 ;  /* 0x3ff00000680c742b */ /* 0x000fd0000000010a */
[----:B------:R-:W-:Y:S01]  /*1ef0*/  DFMA R106, R10, R12, R10 ;  /* 0x0000000c0a6a722b */ /* 0x000fe2000000000a */
[----:B------:R-:W-:Y:S10]  /*1f00*/  @P0 BRA `(.L_x_53) ;  /* 0x0000000000100947 */ /* 0x000ff40003800000 */
[----:B------:R-:W-:Y:S02]  /*1f10*/  LOP3.LUT R28, R105, 0x7fffffff, RZ, 0xc0, !PT ;  /* 0x7fffffff691c7812 */ /* 0x000fe400078ec0ff */
[----:B------:R-:W-:-:S03]  /*1f20*/  MOV R0, 0x1f50 ;  /* 0x00001f5000007802 */ /* 0x000fc60000000f00 */
[----:B------:R-:W-:-:S07]  /*1f30*/  VIADD R28, R28, 0xfff00000 ;  /* 0xfff000001c1c7836 */ /* 0x000fce0000000000 */
[----:B------:R-:W-:Y:S05]  /*1f40*/  CALL.REL.NOINC `($__internal_2_$__cuda_sm20_dblrcp_rn_slowpath_v3) ;  /* 0x00000020001c7944 */ /* 0x000fea0003c00000 */
.L_x_53:
[----:B------:R-:W-:Y:S05]  /*1f50*/  BSYNC.RECONVERGENT B0 ;  /* 0x0000000000007941 */ /* 0x000fea0003800200 */
.L_x_52:
[----:B------:R-:W0:Y:S01]  /*1f60*/  LDCU.64 UR18, c[0x0][0x3b0] ;  /* 0x00007600ff1277ac */ /* 0x000e220008000a00 */
[----:B------:R-:W1:Y:S01]  /*1f70*/  LDC.64 R12, c[0x0][0x390] ;  /* 0x0000e400ff0c7b82 */ /* 0x000e620000000a00 */
[----:B------:R-:W2:Y:S07]  /*1f80*/  LDCU.64 UR16, c[0x3][0x90] ;  /* 0x00c01200ff1077ac */ /* 0x000eae0008000a00 */
[----:B------:R-:W3:Y:S01]  /*1f90*/  LDC.64 R10, c[0x0][0x3a0] ;  /* 0x0000e800ff0a7b82 */ /* 0x000ee20000000a00 */
[----:B0-----:R-:W-:Y:S01]  /*1fa0*/  UIADD3 UR7, UPT, UPT, UR19, -0x2, URZ ;  /* 0xfffffffe13077890 */ /* 0x001fe2000fffe0ff */
[----:B------:R-:W-:-:S03]  /*1fb0*/  MOV R58, UR18 ;  /* 0x00000012003a7c02 */ /* 0x000fc60008000f00 */
[----:B------:R-:W-:Y:S02]  /*1fc0*/  UIADD3 UR8, UPT, UPT, UR7, UR19, URZ ;  /* 0x0000001307087290 */ /* 0x000fe4000fffe0ff */
[----:B------:R-:W-:Y:S01]  /*1fd0*/  MOV R9, UR7 ;  /* 0x0000000700097c02 */ /* 0x000fe20008000f00 */
[----:B-1----:R-:W-:-:S04]  /*1fe0*/  IMAD.WIDE R12, R7, 0x8, R12 ;  /* 0x00000008070c7825 */ /* 0x002fc800078e020c */
[----:B------:R-:W-:Y:S02]  /*1ff0*/  IMAD.U32 R15, RZ, RZ, UR8 ;  /* 0x00000008ff0f7e24 */ /* 0x000fe4000f8e00ff */
[--C-:B------:R-:W-:Y:S02]  /*2000*/  IMAD R0, R9, UR14, R4.reuse ;  /* 0x0000000e09007c24 */ /* 0x100fe4000f8e0204 */
[----:B------:R-:W-:Y:S02]  /*2010*/  IMAD R8, R15, UR14, R4 ;  /* 0x0000000e0f087c24 */ /* 0x000fe4000f8e0204 */
[----:B------:R-:W-:-:S04]  /*2020*/  IMAD.WIDE R42, R58, 0x8, R12 ;  /* 0x000000083a2a7825 */ /* 0x000fc800078e020c */
[--C-:B------:R-:W-:Y:S02]  /*2030*/  IMAD R9, R0, UR9, R3.reuse ;  /* 0x0000000900097c24 */ /* 0x100fe4000f8e0203 */
[----:B------:R-:W-:Y:S02]  /*2040*/  IMAD R7, R8, UR9, R3 ;  /* 0x0000000908077c24 */ /* 0x000fe4000f8e0203 */
[----:B---3--:R-:W-:-:S04]  /*2050*/  IMAD.WIDE R8, R9, 0x8, R10 ;  /* 0x0000000809087825 */ /* 0x008fc800078e020a */
[----:B------:R-:W-:Y:S01]  /*2060*/  IMAD.WIDE R10, R7, 0x8, R10 ;  /* 0x00000008070a7825 */ /* 0x000fe200078e020a */
[----:B------:R-:W-:Y:S03]  /*2070*/  STG.E.64 desc[UR10][R8.64], R62 ;  /* 0x0000003e08007986 */ /* 0x000fe6000c101b0a */
[----:B------:R-:W-:Y:S01]  /*2080*/  IMAD.WIDE R94, R58, 0x8, R42 ;  /* 0x000000083a5e7825 */ /* 0x000fe200078e022a */
[----:B------:R0:W-:Y:S03]  /*2090*/  STG.E.64 desc[UR10][R10.64], R64 ;  /* 0x000000400a007986 */ /* 0x0001e6000c101b0a */
[----:B------:R-:W-:Y:S01]  /*20a0*/  IMAD.U32 R7, RZ, RZ, UR15 ;  /* 0x0000000fff077e24 */ /* 0x000fe2000f8e00ff */
[----:B------:R-:W2:Y:S03]  /*20b0*/  LDG.E.64 R22, desc[UR10][R84.64] ;  /* 0x0000000a54167981 */ /* 0x000ea6000c1e1b00 */
[----:B------:R-:W-:Y:S01]  /*20c0*/  IMAD.WIDE R96, R7, 0x8, R96 ;  /* 0x0000000807607825 */ /* 0x000fe200078e0260 */
[----:B------:R-:W2:Y:S04]  /*20d0*/  LDG.E.64 R12, desc[UR10][R12.64] ;  /* 0x0000000a0c0c7981 */ /* 0x000ea8000c1e1b00 */
[----:B------:R-:W3:Y:S04]  /*20e0*/  LDG.E.64 R80, desc[UR10][R80.64] ;  /* 0x0000000a50507981 */ /* 0x000ee8000c1e1b00 */
[----:B------:R-:W3:Y:S04]  /*20f0*/  LDG.E.64 R94, desc[UR10][R94.64] ;  /* 0x0000000a5e5e7981 */ /* 0x000ee8000c1e1b00 */
[----:B------:R-:W4:Y:S04]  /*2100*/  LDG.E.64 R102, desc[UR10][R102.64] ;  /* 0x0000000a66667981 */ /* 0x000f28000c1e1b00 */
[----:B------:R-:W4:Y:S04]  /*2110*/  LDG.E.64 R82, desc[UR10][R82.64] ;  /* 0x0000000a52527981 */ /* 0x000f28000c1e1b00 */
[----:B------:R-:W0:Y:S04]  /*2120*/  LDG.E.64 R100, desc[UR10][R100.64] ;  /* 0x0000000a64647981 */ /* 0x000e28000c1e1b00 */
[----:B------:R1:W5:Y:S04]  /*2130*/  LDG.E.64 R40, desc[UR10][R92.64+0x18] ;  /* 0x0000180a5c287981 */ /* 0x000368000c1e1b00 */
[----:B------:R1:W5:Y:S04]  /*2140*/  LDG.E.64 R38, desc[UR10][R92.64+0x20] ;  /* 0x0000200a5c267981 */ /* 0x000368000c1e1b00 */
[----:B------:R1:W5:Y:S04]  /*2150*/  LDG.E.64 R36, desc[UR10][R96.64+0x18] ;  /* 0x0000180a60247981 */ /* 0x000368000c1e1b00 */
[----:B------:R1:W5:Y:S01]  /*2160*/  LDG.E.64 R34, desc[UR10][R96.64+0x20] ;  /* 0x0000200a60227981 */ /* 0x000362000c1e1b00 */
[----:B------:R-:W-:Y:S01]  /*2170*/  IADD3 R20, P0, PT, R92, 0x18, RZ ;  /* 0x000000185c147810 */ /* 0x000fe20007f1e0ff */
[----:B------:R-:W-:-:S02]  /*2180*/  DMUL R32, R32, R106 ;  /* 0x0000006a20207228 */ /* 0x000fc40000000000 */
[-C--:B------:R-:W-:Y:S01]  /*2190*/  DMUL R30, R30, R106.reuse ;  /* 0x0000006a1e1e7228 */ /* 0x080fe20000000000 */
[----:B------:R-:W-:Y:S01]  /*21a0*/  IADD3.X R21, PT, PT, RZ, R93, RZ, P0, !PT ;  /* 0x0000005dff157210 */ /* 0x000fe200007fe4ff */
[----:B------:R-:W-:Y:S02]  /*21b0*/  DMUL R26, R26, R106 ;  /* 0x0000006a1a1a7228 */ /* 0x000fe40000000000 */
[C-C-:B--2---:R-:W-:Y:S02]  /*21c0*/  DFMA R24, -R12.reuse, UR16, R22.reuse ;  /* 0x000000100c187c2b */ /* 0x144fe40008000116 */
[----:B------:R-:W-:Y:S02]  /*21d0*/  DFMA R22, R12, UR16, R22 ;  /* 0x000000100c167c2b */ /* 0x000fe40008000016 */
[C-C-:B---3--:R-:W-:Y:S02]  /*21e0*/  DFMA R88, R94.reuse, UR16, R80.reuse ;  /* 0x000000105e587c2b */ /* 0x148fe40008000050 */
[----:B------:R-:W-:Y:S01]  /*21f0*/  DFMA R86, -R94, UR16, R80 ;  /* 0x000000105e567c2b */ /* 0x000fe20008000150 */
[----:B----4-:R-:W-:Y:S01]  /*2200*/  IMAD.MOV.U32 R14, RZ, RZ, R102 ;  /* 0x000000ffff0e7224 */ /* 0x010fe200078e0066 */
[----:B------:R-:W-:Y:S01]  /*2210*/  MOV R15, R103 ;  /* 0x00000067000f7202 */ /* 0x000fe20000000f00 */
[----:B------:R-:W-:Y:S01]  /*2220*/  IMAD.MOV.U32 R12, RZ, RZ, R82 ;  /* 0x000000ffff0c7224 */ /* 0x000fe200078e0052 */
[----:B------:R-:W-:Y:S01]  /*2230*/  MOV R13, R83 ;  /* 0x00000053000d7202 */ /* 0x000fe20000000f00 */
[----:B0-----:R-:W-:Y:S01]  /*2240*/  IMAD.MOV.U32 R10, RZ, RZ, R100 ;  /* 0x000000ffff0a7224 */ /* 0x001fe200078e0064 */
[----:B------:R-:W-:Y:S01]  /*2250*/  MOV R11, R101 ;  /* 0x00000065000b7202 */ /* 0x000fe20000000f00 */
[----:B-1----:R-:W-:Y:S06]  /*2260*/  BRA.U !UP0, `(.L_x_54) ;  /* 0x0000000d08087547 */ /* 0x002fec000b800000 */
[----:B------:R-:W5:Y:S01]  /*2270*/  LDG.E.64 R78, desc[UR10][R78.64] ;  /* 0x0000000a4e4e7981 */ /* 0x000f62000c1e1b00 */
[----:B------:R-:W0:Y:S03]  /*2280*/  LDCU UR7, c[0x0][0x3b8] ;  /* 0x00007700ff0777ac */ /* 0x000e260008000800 */
[----:B------:R-:W5:Y:S04]  /*2290*/  LDG.E.64 R98, desc[UR10][R98.64] ;  /* 0x0000000a62627981 */ /* 0x000f68000c1e1b00 */
[----:B------:R-:W5:Y:S01]  /*22a0*/  LDG.E.64 R42, desc[UR10][R42.64] ;  /* 0x0000000a2a2a7981 */ /* 0x000f62000c1e1b00 */
[----:B------:R-:W-:Y:S01]  /*22b0*/  UIMAD UR16, UR14, UR19, URZ ;  /* 0x000000130e1072a4 */ /* 0x000fe2000f8e02ff */
[----:B------:R-:W-:Y:S01]  /*22c0*/  IADD3 R6, PT, PT, R6, 0x3, RZ ;  /* 0x0000000306067810 */ /* 0x000fe20007ffe0ff */
[----:B------:R-:W-:Y:S01]  /*22d0*/  UIADD3 UR20, UPT, UPT, UR12, 0x2, URZ ;  /* 0x000000020c147890 */ /* 0x000fe2000fffe0ff */
[----:B------:R-:W-:Y:S01]  /*22e0*/  IMAD R5, R5, UR6, R2 ;  /* 0x0000000605057c24 */ /* 0x000fe2000f8e0202 */
[----:B------:R-:W-:Y:S01]  /*22f0*/  UIMAD UR17, UR18, 0xa, URZ ;  /* 0x0000000a121178a4 */ /* 0x000fe2000f8e02ff */
[----:B------:R-:W-:Y:S01]  /*2300*/  IMAD.MOV.U32 R14, RZ, RZ, R102 ;  /* 0x000000ffff0e7224 */ /* 0x000fe200078e0066 */
[----:B------:R-:W-:Y:S01]  /*2310*/  UIADD3 UR6, UPT, UPT, UR6, 0x2, URZ ;  /* 0x0000000206067890 */ /* 0x000fe2000fffe0ff */
[----:B------:R-:W-:Y:S01]  /*2320*/  IMAD.U32 R11, RZ, RZ, UR16 ;  /* 0x00000010ff0b7e24 */ /* 0x000fe2000f8e00ff */
[----:B------:R-:W-:Y:S01]  /*2330*/  ULEA UR21, UR19, 0x2, 0x3 ;  /* 0x0000000213157891 */ /* 0x000fe2000f8e18ff */
[----:B------:R-:W-:Y:S01]  /*2340*/  IMAD R57, R6, UR18, R3 ;  /* 0x0000001206397c24 */ /* 0x000fe2000f8e0203 */
[----:B0-----:R-:W-:Y:S01]  /*2350*/  UIMAD UR7, UR7, UR19, URZ ;  /* 0x00000013070772a4 */ /* 0x001fe2000f8e02ff */
[C-C-:B------:R-:W-:Y:S01]  /*2360*/  IMAD R0, R11.reuse, 0x8, R2.reuse ;  /* 0x000000080b007824 */ /* 0x140fe200078e0202 */
[C---:B------:R-:W-:Y:S01]  /*2370*/  LEA R7, R11.reuse, R2, 0x1 ;  /* 0x000000020b077211 */ /* 0x040fe200078e08ff */
[--C-:B------:R-:W-:Y:S01]  /*2380*/  IMAD R16, R11, 0x3, R2.reuse ;  /* 0x000000030b107824 */ /* 0x100fe200078e0202 */
[----:B------:R-:W-:Y:S01]  /*2390*/  MOV R19, UR6 ;  /* 0x0000000600137c02 */ /* 0x000fe20008000f00 */
[----:B------:R-:W-:Y:S01]  /*23a0*/  VIADD R56, R5, UR4 ;  /* 0x0000000405387c36 */ /* 0x000fe20008000000 */
[----:B------:R-:W-:Y:S01]  /*23b0*/  MOV R13, UR7 ;  /* 0x00000007000d7c02 */ /* 0x000fe20008000f00 */
[----:B------:R-:W-:Y:S01]  /*23c0*/  UIADD3 UR7, UPT, UPT, UR5, 0x2, URZ ;  /* 0x0000000205077890 */ /* 0x000fe2000fffe0ff */
[----:B------:R-:W-:Y:S01]  /*23d0*/  MOV R5, UR20 ;  /* 0x0000001400057c02 */ /* 0x000fe20008000f00 */
[----:B------:R-:W-:Y:S01]  /*23e0*/  IMAD.U32 R29, RZ, RZ, UR21 ;  /* 0x00000015ff1d7e24 */ /* 0x000fe2000f8e00ff */
[----:B------:R-:W-:Y:S01]  /*23f0*/  MOV R15, R103 ;  /* 0x00000067000f7202 */ /* 0x000fe20000000f00 */
[C-C-:B------:R-:W-:Y:S01]  /*2400*/  IMAD R10, R13.reuse, 0x3, R2.reuse ;  /* 0x000000030d0a7824 */ /* 0x140fe200078e0202 */
[----:B------:R-:W-:Y:S01]  /*2410*/  UIADD3 UR8, UPT, UPT, UR19, -0x1, URZ ;  /* 0xffffffff13087890 */ /* 0x000fe2000fffe0ff */
[----:B------:R-:W-:Y:S01]  /*2420*/  IMAD R12, R13, 0x4, R2 ;  /* 0x000000040d0c7824 */ /* 0x000fe200078e0202 */
[----:B------:R-:W-:Y:S01]  /*2430*/  IADD3 R2, PT, PT, R7, UR4, RZ ;  /* 0x0000000407027c10 */ /* 0x000fe2000fffe0ff */
[----:B------:R-:W-:Y:S01]  /*2440*/  IMAD.U32 R17, RZ, RZ, UR7 ;  /* 0x00000007ff117e24 */ /* 0x000fe2000f8e00ff */
[----:B------:R-:W-:Y:S01]  /*2450*/  IADD3 R11, PT, PT, R10, UR4, RZ ;  /* 0x000000040a0b7c10 */ /* 0x000fe2000fffe0ff */
[----:B------:R-:W-:Y:S01]  /*2460*/  VIADD R13, R12, UR4 ;  /* 0x000000040c0d7c36 */ /* 0x000fe20008000000 */
[----:B------:R-:W-:Y:S01]  /*2470*/  UIADD3 UR5, UPT, UPT, -UR19, URZ, URZ ;  /* 0x000000ff13057290 */ /* 0x000fe2000fffe1ff */
[----:B------:R-:W-:Y:S01]  /*2480*/  IMAD R18, R5, UR14, R4 ;  /* 0x0000000e05127c24 */ /* 0x000fe2000f8e0204 */
[----:B------:R-:W-:Y:S01]  /*2490*/  UIMAD UR16, UR9, UR14, URZ ;  /* 0x0000000e091072a4 */ /* 0x000fe2000f8e02ff */
[--C-:B------:R-:W-:Y:S01]  /*24a0*/  IMAD R60, R11, UR18, R58.reuse ;  /* 0x000000120b3c7c24 */ /* 0x100fe2000f8e023a */
[----:B------:R-:W-:Y:S01]  /*24b0*/  MOV R11, R101 ;  /* 0x00000065000b7202 */ /* 0x000fe20000000f00 */
[----:B------:R-:W-:Y:S01]  /*24c0*/  IMAD R58, R13, UR18, R58 ;  /* 0x000000120d3a7c24 */ /* 0x000fe2000f8e023a */
[----:B------:R-:W-:Y:S01]  /*24d0*/  UIADD3 UR18, UPT, UPT, UR13, 0x2, URZ ;  /* 0x000000020d127890 */ /* 0x000fe2000fffe0ff */
[--C-:B------:R-:W-:Y:S01]  /*24e0*/  IMAD R54, R17, UR14, R4.reuse ;  /* 0x0000000e11367c24 */ /* 0x100fe2000f8e0204 */
[----:B------:R-:W-:Y:S01]  /*24f0*/  MOV R13, R83 ;  /* 0x00000053000d7202 */ /* 0x000fe20000000f00 */
[--C-:B------:R-:W-:Y:S01]  /*2500*/  IMAD R28, R19, UR14, R4.reuse ;  /* 0x0000000e131c7c24 */ /* 0x100fe2000f8e0204 */
[----:B------:R-:W0:Y:S01]  /*2510*/  LDCU UR19, c[0x0][0x3b0] ;  /* 0x00007600ff1377ac */ /* 0x000e220008000800 */
[----:B------:R-:W-:Y:S01]  /*2520*/  IMAD R52, R29, UR14, R4 ;  /* 0x0000000e1d347c24 */ /* 0x000fe2000f8e0204 */
[----:B------:R-:W-:Y:S01]  /*2530*/  MOV R45, UR18 ;  /* 0x00000012002d7c02 */ /* 0x000fe20008000f00 */
[----:B------:R-:W-:Y:S01]  /*2540*/  VIADD R0, R0, UR4 ;  /* 0x0000000400007c36 */ /* 0x000fe20008000000 */
[----:B------:R-:W1:Y:S01]  /*2550*/  LDCU.64 UR22, c[0x0][0x3a8] ;  /* 0x00007500ff1677ac */ /* 0x000e620008000a00 */
[----:B------:R-:W-:-:S02]  /*2560*/  VIADD R6, R16, UR4 ;  /* 0x0000000410067c36 */ /* 0x000fc40008000000 */
[----:B------:R-:W-:Y:S01]  /*2570*/  IMAD R44, R45, UR14, R4 ;  /* 0x0000000e2d2c7c24 */ /* 0x000fe2000f8e0204 */
[----:B------:R-:W-:Y:S01]  /*2580*/  UMOV UR4, URZ ;  /* 0x000000ff00047c82 */ /* 0x000fe20008000000 */
[--C-:B------:R-:W-:Y:S02]  /*2590*/  IMAD R55, R18, UR9, R3.reuse ;  /* 0x0000000912377c24 */ /* 0x100fe4000f8e0203 */
[--C-:B------:R-:W-:Y:S02]  /*25a0*/  IMAD R5, R2, UR9, R3.reuse ;  /* 0x0000000902057c24 */ /* 0x100fe4000f8e0203 */
[----:B------:R-:W-:Y:S02]  /*25b0*/  IMAD.MOV.U32 R12, RZ, RZ, R82 ;  /* 0x000000ffff0c7224 */ /* 0x000fe400078e0052 */
[----:B------:R-:W-:Y:S02]  /*25c0*/  IMAD.MOV.U32 R10, RZ, RZ, R100 ;  /* 0x000000ffff0a7224 */ /* 0x000fe400078e0064 */
[----:B------:R-:W-:-:S02]  /*25d0*/  IMAD R56, R56, UR9, R3 ;  /* 0x0000000938387c24 */ /* 0x000fc4000f8e0203 */
[--C-:B------:R-:W-:Y:S02]  /*25e0*/  IMAD R54, R54, UR9, R3.reuse ;  /* 0x0000000936367c24 */ /* 0x100fe4000f8e0203 */
[--C-:B------:R-:W-:Y:S02]  /*25f0*/  IMAD R53, R28, UR9, R3.reuse ;  /* 0x000000091c357c24 */ /* 0x100fe4000f8e0203 */
[--C-:B------:R-:W-:Y:S02]  /*2600*/  IMAD R52, R52, UR9, R3.reuse ;  /* 0x0000000934347c24 */ /* 0x100fe4000f8e0203 */
[--C-:B------:R-:W-:Y:S02]  /*2610*/  IMAD R18, R44, UR9, R3.reuse ;  /* 0x000000092c127c24 */ /* 0x100fe4000f8e0203 */
[--C-:B------:R-:W-:Y:S02]  /*2620*/  IMAD R16, R0, UR9, R3.reuse ;  /* 0x0000000900107c24 */ /* 0x100fe4000f8e0203 */
[----:B01----:R-:W-:-:S07]  /*2630*/  IMAD R2, R6, UR9, R3 ;  /* 0x0000000906027c24 */ /* 0x003fce000f8e0203 */
.L_x_59:
[----:B------:R-:W-:Y:S01]  /*2640*/  UIADD3 UR6, UPT, UPT, UR4, 0x2, URZ ;  /* 0x0000000204067890 */ /* 0x000fe2000fffe0ff */
[----:B------:R-:W0:Y:S01]  /*2650*/  LDC.64 R6, c[0x0][0x3a0] ;  /* 0x0000e800ff067b82 */ /* 0x000e220000000a00 */
[----:B------:R-:W-:Y:S02]  /*2660*/  HFMA2 R29, -RZ, RZ, 0, 4.76837158203125e-07 ;  /* 0x00000008ff1d7431 */ /* 0x000fe400000001ff */
[----:B------:R-:W-:-:S06]  /*2670*/  UISETP.GE.AND UP0, UPT, UR6, UR8, UPT ;  /* 0x000000080600728c */ /* 0x000fcc000bf06270 */
[----:B------:R-:W-:-:S05]  /*2680*/  PLOP3.LUT P1, PT, PT, PT, UP0, 0x80, 0x8 ;  /* 0x000000000008781c */ /* 0x000fca0003f2f008 */
[----:B------:R-:W1:Y:S08]  /*2690*/  @!UP0 LDCU.64 UR6, c[0x0][0x390] ;  /* 0x00007200ff0687ac */ /* 0x000e700008000a00 */
[----:B------:R-:W-:Y:S02]  /*26a0*/  @!P1 VIADD R28, R57, 0x1 ;  /* 0x00000001391c9836 */ /* 0x000fe40000000000 */
[----:B0-----:R-:W-:-:S04]  /*26b0*/  IMAD.WIDE R68, R55, 0x8, R6 ;  /* 0x0000000837447825 */ /* 0x001fc800078e0206 */
[----:B------:R-:W-:Y:S02]  /*26c0*/  IMAD.WIDE R70, R53, 0x8, R6 ;  /* 0x0000000835467825 */ /* 0x000fe400078e0206 */
[----:B------:R-:W2:Y:S02]  /*26d0*/  LDG.E.64 R68, desc[UR10][R68.64] ;  /* 0x0000000a44447981 */ /* 0x000ea4000c1e1b00 */
[----:B-1----:R-:W-:Y:S01]  /*26e0*/  @!P1 IMAD.WIDE R28, R28, R29, UR6 ;  /* 0x000000061c1c9e25 */ /* 0x002fe2000f8e021d */
[----:B------:R-:W-:Y:S01]  /*26f0*/  MOV R47, UR17 ;  /* 0x00000011002f7c02 */ /* 0x000fe20008000f00 */
[----:B------:R-:W3:Y:S01]  /*2700*/  LDG.E.64 R70, desc[UR10][R70.64] ;  /* 0x0000000a46467981 */ /* 0x000ee2000c1e1b00 */
[----:B-----5:R-:W-:Y:S01]  /*2710*/  MOV R67, R79 ;  /* 0x0000004f00437202 */ /* 0x020fe20000000f00 */
[----:B------:R-:W-:Y:S01]  /*2720*/  IMAD.MOV.U32 R66, RZ, RZ, R78 ;  /* 0x000000ffff427224 */ /* 0x000fe200078e004e */
[----:B------:R-:W0:Y:S01]  /*2730*/  MUFU.RCP64H R49, R15 ;  /* 0x0000000f00317308 */ /* 0x000e220000001800 */
[----:B------:R-:W4:Y:S01]  /*2740*/  @!P1 LDG.E.64 R28, desc[UR10][R28.64] ;  /* 0x0000000a1c1c9981 */ /* 0x000f22000c1e1b00 */
[--C-:B------:R-:W-:Y:S01]  /*2750*/  IMAD.WIDE R64, R18, 0x8, R6.reuse ;  /* 0x0000000812407825 */ /* 0x100fe200078e0206 */
[----:B------:R-:W1:Y:S03]  /*2760*/  @!UP0 LDCU.64 UR6, c[0x3][0x90] ;  /* 0x00c01200ff0687ac */ /* 0x000e660008000a00 */
[----:B------:R-:W-:-:S02]  /*2770*/  IMAD.WIDE R62, R54, 0x8, R6 ;  /* 0x00000008363e7825 */ /* 0x000fc400078e0206 */
[----:B------:R-:W5:Y:S02]  /*2780*/  LDG.E.64 R64, desc[UR10][R64.64] ;  /* 0x0000000a40407981 */ /* 0x000f64000c1e1b00 */
[----:B------:R-:W-:Y:S02]  /*2790*/  IMAD.WIDE R78, R52, 0x8, R6 ;  /* 0x00000008344e7825 */ /* 0x000fe400078e0206 */
[----:B------:R-:W5:Y:S02]  /*27a0*/  LDG.E.64 R62, desc[UR10][R62.64] ;  /* 0x0000000a3e3e7981 */ /* 0x000f64000c1e1b00 */
[----:B------:R-:W-:Y:S02]  /*27b0*/  IMAD.WIDE R46, R47, 0x8, R20 ;  /* 0x000000082f2e7825 */ /* 0x000fe400078e0214 */
[----:B------:R-:W5:Y:S04]  /*27c0*/  LDG.E.64 R78, desc[UR10][R78.64] ;  /* 0x0000000a4e4e7981 */ /* 0x000f68000c1e1b00 */
[----:B------:R0:W5:Y:S04]  /*27d0*/  LDG.E.64 R6, desc[UR10][R46.64] ;  /* 0x0000000a2e067981 */ /* 0x000168000c1e1b00 */
[----:B------:R1:W5:Y:S01]  /*27e0*/  LDG.E.64 R44, desc[UR10][R46.64+0x8] ;  /* 0x0000080a2e2c7981 */ /* 0x000362000c1e1b00 */
[----:B------:R-:W-:-:S06]  /*27f0*/  VIADD R48, R15, 0x300402 ;  /* 0x003004020f307836 */ /* 0x000fcc0000000000 */
[----:B0-----:R-:W-:-:S08]  /*2800*/  DFMA R50, R48, -R14, 1 ;  /* 0x3ff000003032742b */ /* 0x001fd0000000080e */
[----:B------:R-:W-:Y:S01]  /*2810*/  DFMA R50, R50, R50, R50 ;  /* 0x000000323232722b */ /* 0x000fe20000000032 */
[----:B------:R-:W-:-:S07]  /*2820*/  FSETP.GEU.AND P0, PT, |R48|, 5.8789094863358348022e-39, PT ;  /* 0x004004023000780b */ /* 0x000fce0003f0e200 */
[----:B------:R-:W-:Y:S01]  /*2830*/  DFMA R50, R48, R50, R48 ;  /* 0x000000323032722b */ /* 0x000fe20000000030 */
[----:B------:R-:W-:Y:S07]  /*2840*/  BSSY.RECONVERGENT B0, `(.L_x_55) ;  /* 0x0000016000007945 */ /* 0x000fee0003800200 */
[----:B------:R-:W-:-:S08]  /*2850*/  DFMA R104, R50, -R14, 1 ;  /* 0x3ff000003268742b */ /* 0x000fd0000000080e */
[----:B------:R-:W-:Y:S01]  /*2860*/  DFMA R106, R50, R104, R50 ;  /* 0x00000068326a722b */ /* 0x000fe20000000032 */
[----:B--2---:R-:W-:Y:S01]  /*2870*/  MOV R84, R68 ;  /* 0x0000004400547202 */ /* 0x004fe20000000f00 */
[----:B------:R-:W-:Y:S01]  /*2880*/  IMAD.MOV.U32 R85, RZ, RZ, R69 ;  /* 0x000000ffff557224 */ /* 0x000fe200078e0045 */
[----:B---3--:R-:W-:Y:S01]  /*2890*/  MOV R80, R70 ;  /* 0x0000004600507202 */ /* 0x008fe20000000f00 */
[----:B------:R-:W-:-:S04]  /*28a0*/  IMAD.MOV.U32 R81, RZ, RZ, R71 ;  /* 0x000000ffff517224 */ /* 0x000fc800078e0047 */
[C-C-:B-1----:R-:W-:Y:S02]  /*28b0*/  @!P1 DFMA R68, -R42.reuse, UR6, R84.reuse ;  /* 0x000000062a449c2b */ /* 0x142fe40008000154 */
[----:B------:R-:W-:Y:S02]  /*28c0*/  @!P1 DFMA R84, R42, UR6, R84 ;  /* 0x000000062a549c2b */ /* 0x000fe40008000054 */
[C-C-:B----4-:R-:W-:Y:S02]  /*28d0*/  @!P1 DFMA R70, R28.reuse, UR6, R80.reuse ;  /* 0x000000061c469c2b */ /* 0x150fe40008000050 */
[----:B------:R-:W-:Y:S01]  /*28e0*/  @!P1 DFMA R80, -R28, UR6, R80 ;  /* 0x000000061c509c2b */ /* 0x000fe20008000150 */
[----:B------:R-:W-:Y:S01]  /*28f0*/  @!P1 MOV R42, R94 ;  /* 0x0000005e002a9202 */ /* 0x000fe20000000f00 */
[----:B------:R-:W-:Y:S01]  /*2900*/  @!P1 IMAD.MOV.U32 R43, RZ, RZ, R95 ;  /* 0x000000ffff2b9224 */ /* 0x000fe200078e005f */
[----:B------:R-:W-:Y:S01]  /*2910*/  @!P1 MOV R94, R28 ;  /* 0x0000001c005e9202 */ /* 0x000fe20000000f00 */
[----:B------:R-:W-:Y:S01]  /*2920*/  @!P1 IMAD.MOV.U32 R95, RZ, RZ, R29 ;  /* 0x000000ffff5f9224 */ /* 0x000fe200078e001d */
[----:B------:R-:W-:Y:S06]  /*2930*/  @P0 BRA `(.L_x_56) ;  /* 0x0000000000180947 */ /* 0x000fec0003800000 */
[----:B------:R-:W-:Y:S01]  /*2940*/  LOP3.LUT R28, R15, 0x7fffffff, RZ, 0xc0, !PT ;  /* 0x7fffffff0f1c7812 */ /* 0x000fe200078ec0ff */
[----:B------:R-:W-:Y:S01]  /*2950*/  IMAD.MOV.U32 R105, RZ, RZ, R15 ;  /* 0x000000ffff697224 */ /* 0x000fe200078e000f */
[----:B------:R-:W-:Y:S02]  /*2960*/  MOV R104, R14 ;  /* 0x0000000e00687202 */ /* 0x000fe40000000f00 */
[----:B------:R-:W-:Y:S02]  /*2970*/  IADD3 R28, PT, PT, R28, -0x100000, RZ ;  /* 0xfff000001c1c7810 */ /* 0x000fe40007ffe0ff */
[----:B------:R-:W-:-:S07]  /*2980*/  MOV R0, 0x29a0 ;  /* 0x000029a000007802 */ /* 0x000fce0000000f00 */
[----:B-----5:R-:W-:Y:S05]  /*2990*/  CALL.REL.NOINC `($__internal_2_$__cuda_sm20_dblrcp_rn_slowpath_v3) ;  /* 0x0000001400887944 */ /* 0x020fea0003c00000 */
.L_x_56:
[----:B------:R-:W-:Y:S05]  /*29a0*/  BSYNC.RECONVERGENT B0 ;  /* 0x0000000000007941 */ /* 0x000fea0003800200 */
.L_x_55:
[----:B------:R-:W0:Y:S01]  /*29b0*/  MUFU.RCP64H R29, R103 ;  /* 0x00000067001d7308 */ /* 0x000e220000001800 */
[----:B------:R-:W-:Y:S01]  /*29c0*/  VIADD R28, R103, 0x300402 ;  /* 0x00300402671c7836 */ /* 0x000fe20000000000 */
[C---:B------:R-:W-:Y:S01]  /*29d0*/  DMUL R46, R106.reuse, R10 ;  /* 0x0000000a6a2e7228 */ /* 0x040fe20000000000 */
[----:B------:R-:W-:Y:S01]  /*29e0*/  BSSY.RECONVERGENT B0, `(.L_x_57) ;  /* 0x0000016000007945 */ /* 0x000fe20003800200 */
[C---:B------:R-:W-:Y:S02]  /*29f0*/  DMUL R48, R106.reuse, R98 ;  /* 0x000000626a307228 */ /* 0x040fe40000000000 */
[----:B------:R-:W-:Y:S01]  /*2a00*/  FSETP.GEU.AND P0, PT, |R28|, 5.8789094863358348022e-39, PT ;  /* 0x004004021c00780b */ /* 0x000fe20003f0e200 */
[----:B------:R-:W-:-:S05]  /*2a10*/  DMUL R50, R106, R40 ;  /* 0x000000286a327228 */ /* 0x000fca0000000000 */
[----:B------:R-:W-:-:S03]  /*2a20*/  DFMA R10, R48, -R24, R88 ;  /* 0x80000018300a722b */ /* 0x000fc60000000058 */
[----:B------:R-:W-:Y:S02]  /*2a30*/  DFMA R40, R50, -R24, R36 ;  /* 0x800000183228722b */ /* 0x000fe40000000024 */
[----:B0-----:R-:W-:Y:S02]  /*2a40*/  DFMA R14, R28, -R102, 1 ;  /* 0x3ff000001c0e742b */ /* 0x001fe40000000866 */
[----:B-----5:R-:W-:-:S06]  /*2a50*/  DFMA R36, -R64, R50, R6 ;  /* 0x000000324024722b */ /* 0x020fcc0000000106 */
        /* <DEDUP_REMOVED lines=11> */
[----:B------:R-:W-:Y:S02]  /*2b10*/  IADD3 R28, PT, PT, R28, -0x100000, RZ ;  /* 0xfff000001c1c7810 */ /* 0x000fe40007ffe0ff */
[----:B------:R-:W-:-:S07]  /*2b20*/  MOV R0, 0x2b40 ;  /* 0x00002b4000007802 */ /* 0x000fce0000000f00 */
[----:B------:R-:W-:Y:S05]  /*2b30*/  CALL.REL.NOINC `($__internal_2_$__cuda_sm20_dblrcp_rn_slowpath_v3) ;  /* 0x0000001400207944 */ /* 0x000fea0003c00000 */
.L_x_58:
[----:B------:R-:W-:Y:S05]  /*2b40*/  BSYNC.RECONVERGENT B0 ;  /* 0x0000000000007941 */ /* 0x000fea0003800200 */
.L_x_57:
[----:B------:R-:W0:Y:S01]  /*2b50*/  LDC.64 R68, c[0x0][0x3a0] ;  /* 0x0000e800ff447b82 */ /* 0x000e220000000a00 */
[C---:B------:R-:W-:Y:S01]  /*2b60*/  DMUL R28, R106.reuse, R98 ;  /* 0x000000626a1c7228 */ /* 0x040fe20000000000 */
[C---:B------:R-:W-:Y:S01]  /*2b70*/  IADD3 R19, P0, PT, R3.reuse, R60, RZ ;  /* 0x0000003c03137210 */ /* 0x040fe20007f1e0ff */
[C---:B------:R-:W-:Y:S01]  /*2b80*/  DMUL R6, R106.reuse, R100 ;  /* 0x000000646a067228 */ /* 0x040fe20000000000 */
[----:B------:R-:W-:Y:S01]  /*2b90*/  IADD3 R0, P1, PT, R3, R58, RZ ;  /* 0x0000003a03007210 */ /* 0x000fe20007f3e0ff */
[----:B------:R-:W-:Y:S01]  /*2ba0*/  DMUL R88, R106, R38 ;  /* 0x000000266a587228 */ /* 0x000fe20000000000 */
[----:B------:R-:W-:Y:S01]  /*2bb0*/  UIADD3 UR5, UPT, UPT, UR5, 0x1, URZ ;  /* 0x0000000105057890 */ /* 0x000fe2000fffe0ff */
[----:B------:R-:W-:Y:S01]  /*2bc0*/  LEA.HI.X.SX32 R98, R60, RZ, 0x1, P0 ;  /* 0x000000ff3c627211 */ /* 0x000fe200000f0eff */
[----:B------:R-:W1:Y:S01]  /*2bd0*/  LDC R59, c[0x0][0x3b8] ;  /* 0x0000ee00ff3b7b82 */ /* 0x000e620000000800 */
[-C--:B------:R-:W-:Y:S01]  /*2be0*/  DFMA R100, R28, -R22.reuse, R86 ;  /* 0x800000161c64722b */ /* 0x080fe20000000056 */
[----:B------:R-:W-:Y:S01]  /*2bf0*/  LEA.HI.X.SX32 R17, R58, RZ, 0x1, P1 ;  /* 0x000000ff3a117211 */ /* 0x000fe200008f0eff */
[-C--:B------:R-:W-:Y:S01]  /*2c00*/  DFMA R102, R6, -R22.reuse, R82 ;  /* 0x800000160666722b */ /* 0x080fe20000000052 */
[C---:B------:R-:W-:Y:S01]  /*2c10*/  LEA R86, P0, R19.reuse, UR22, 0x3 ;  /* 0x0000001613567c11 */ /* 0x040fe2000f8018ff */
[----:B------:R-:W-:Y:S01]  /*2c20*/  DFMA R38, R88, -R22, R34 ;  /* 0x800000165826722b */ /* 0x000fe20000000022 */
[----:B------:R-:W-:Y:S01]  /*2c30*/  UISETP.NE.AND UP0, UPT, UR5, -0x2, UPT ;  /* 0xfffffffe0500788c */ /* 0x000fe2000bf05270 */
[C---:B------:R-:W-:Y:S01]  /*2c40*/  DFMA R82, -R64.reuse, R28, R62 ;  /* 0x0000001c4052722b */ /* 0x040fe2000000013e */
[----:B------:R-:W-:Y:S01]  /*2c50*/  LEA.HI.X R87, R19, UR23, R98, 0x3, P0 ;  /* 0x0000001713577c11 */ /* 0x000fe200080f1c62 */
[C---:B------:R-:W-:Y:S01]  /*2c60*/  DFMA R22, -R64.reuse, R6, R84 ;  /* 0x000000064016722b */ /* 0x040fe20000000154 */
[----:B------:R-:W-:Y:S01]  /*2c70*/  VIADD R57, R57, UR19 ;  /* 0x0000001339397c36 */ /* 0x000fe20008000000 */
[----:B------:R-:W-:Y:S01]  /*2c80*/  DFMA R34, -R64, R88, R44 ;  /* 0x000000584022722b */ /* 0x000fe2000000012c */
[----:B------:R-:W-:Y:S01]  /*2c90*/  LEA R84, P1, R0, UR22, 0x3 ;  /* 0x0000001600547c11 */ /* 0x000fe2000f8218ff */
[----:B------:R-:W-:Y:S01]  /*2ca0*/  VIADD R54, R54, UR16 ;  /* 0x0000001036367c36 */ /* 0x000fe20008000000 */
[----:B------:R-:W-:Y:S01]  /*2cb0*/  IADD3 R55, PT, PT, R55, UR16, RZ ;  /* 0x0000001037377c10 */ /* 0x000fe2000fffe0ff */
[----:B------:R-:W-:Y:S01]  /*2cc0*/  VIADD R52, R52, UR16 ;  /* 0x0000001034347c36 */ /* 0x000fe20008000000 */
[----:B------:R-:W-:Y:S01]  /*2cd0*/  LEA.HI.X R85, R0, UR23, R17, 0x3, P1 ;  /* 0x0000001700557c11 */ /* 0x000fe200088f1c11 */
[--C-:B0-----:R-:W-:Y:S01]  /*2ce0*/  IMAD.WIDE R62, R56, 0x8, R68.reuse ;  /* 0x00000008383e7825 */ /* 0x101fe200078e0244 */
[----:B------:R-:W-:Y:S01]  /*2cf0*/  IADD3 R53, PT, PT, R53, UR16, RZ ;  /* 0x0000001035357c10 */ /* 0x000fe2000fffe0ff */
[----:B------:R-:W-:Y:S01]  /*2d00*/  UIADD3 UR4, UPT, UPT, UR4, 0x1, URZ ;  /* 0x0000000104047890 */ /* 0x000fe2000fffe0ff */
[----:B------:R-:W-:Y:S01]  /*2d10*/  IADD3 R18, PT, PT, R18, UR16, RZ ;  /* 0x0000001012127c10 */ /* 0x000fe2000fffe0ff */
[--C-:B------:R-:W-:Y:S01]  /*2d20*/  IMAD.WIDE R44, R5, 0x8, R68.reuse ;  /* 0x00000008052c7825 */ /* 0x100fe200078e0244 */
[----:B------:R-:W-:Y:S01]  /*2d30*/  STG.E.64 desc[UR10][R62.64], R46 ;  /* 0x0000002e3e007986 */ /* 0x000fe2000c101b0a */
[----:B------:R-:W-:Y:S01]  /*2d40*/  MOV R99, R67 ;  /* 0x0000004300637202 */ /* 0x000fe20000000f00 */
[----:B------:R-:W-:Y:S01]  /*2d50*/  UIADD3 UR17, UPT, UPT, UR15, UR17, URZ ;  /* 0x000000110f117290 */ /* 0x000fe2000fffe0ff */
[C---:B------:R-:W-:Y:S01]  /*2d60*/  IMAD.WIDE R64, R16.reuse, 0x8, R68 ;  /* 0x0000000810407825 */ /* 0x040fe200078e0244 */
[----:B------:R-:W-:Y:S01]  /*2d70*/  STG.E.64 desc[UR10][R44.64], R6 ;  /* 0x000000062c007986 */ /* 0x000fe2000c101b0a */
[----:B------:R-:W-:-:S02]  /*2d80*/  IADD3 R16, PT, PT, R16, UR16, RZ ;  /* 0x0000001010107c10 */ /* 0x000fc4000fffe0ff */
[C---:B------:R-:W-:Y:S01]  /*2d90*/  IMAD.WIDE R68, R2.reuse, 0x8, R68 ;  /* 0x0000000802447825 */ /* 0x040fe200078e0244 */
[----:B------:R0:W-:Y:S01]  /*2da0*/  STG.E.64 desc[UR10][R86.64+0x8], R50 ;  /* 0x0000083256007986 */ /* 0x0001e2000c101b0a */
[----:B------:R-:W-:Y:S02]  /*2db0*/  IADD3 R2, PT, PT, R2, UR16, RZ ;  /* 0x0000001002027c10 */ /* 0x000fe4000fffe0ff */
[C---:B-1----:R-:W-:Y:S01]  /*2dc0*/  IMAD R60, R59.reuse, UR19, R60 ;  /* 0x000000133b3c7c24 */ /* 0x042fe2000f8e023c */
[----:B------:R-:W-:Y:S01]  /*2dd0*/  STG.E.64 desc[UR10][R64.64], R48 ;  /* 0x0000003040007986 */ /* 0x000fe2000c101b0a */
[----:B------:R-:W-:Y:S02]  /*2de0*/  IMAD R58, R59, UR19, R58 ;  /* 0x000000133b3a7c24 */ /* 0x000fe4000f8e023a */
[----:B------:R-:W-:Y:S01]  /*2df0*/  IMAD.MOV.U32 R98, RZ, RZ, R66 ;  /* 0x000000ffff627224 */ /* 0x000fe200078e0042 */
[----:B------:R-:W-:Y:S01]  /*2e00*/  STG.E.64 desc[UR10][R68.64], R28 ;  /* 0x0000001c44007986 */ /* 0x000fe2000c101b0a */
[----:B------:R-:W-:-:S02]  /*2e10*/  VIADD R56, R56, UR16 ;  /* 0x0000001038387c36 */ /* 0x000fc40008000000 */
[----:B------:R-:W-:Y:S01]  /*2e20*/  VIADD R5, R5, UR16 ;  /* 0x0000001005057c36 */ /* 0x000fe20008000000 */
[----:B------:R1:W-:Y:S01]  /*2e30*/  STG.E.64 desc[UR10][R84.64+0x8], R88 ;  /* 0x0000085854007986 */ /* 0x0003e2000c101b0a */
[----:B0-----:R-:W-:Y:S01]  /*2e40*/  IMAD.MOV.U32 R86, RZ, RZ, R80 ;  /* 0x000000ffff567224 */ /* 0x001fe200078e0050 */
[----:B------:R-:W-:Y:S01]  /*2e50*/  MOV R87, R81 ;  /* 0x0000005100577202 */ /* 0x000fe20000000f00 */
[----:B-1----:R-:W-:Y:S01]  /*2e60*/  IMAD.MOV.U32 R88, RZ, RZ, R70 ;  /* 0x000000ffff587224 */ /* 0x002fe200078e0046 */
[----:B------:R-:W-:Y:S01]  /*2e70*/  MOV R89, R71 ;  /* 0x0000004700597202 */ /* 0x000fe20000000f00 */
[----:B------:R-:W-:Y:S06]  /*2e80*/  BRA.U UP0, `(.L_x_59) ;  /* 0xfffffff500ec7547 */ /* 0x000fec000b83ffff */
.L_x_54:
[----:B------:R-:W0:Y:S01]  /*2e90*/  MUFU.RCP64H R7, R15 ;  /* 0x0000000f00077308 */ /* 0x000e220000001800 */
[----:B------:R-:W-:Y:S01]  /*2ea0*/  VIADD R6, R15, 0x300402 ;  /* 0x003004020f067836 */ /* 0x000fe20000000000 */
[----:B------:R-:W1:Y:S01]  /*2eb0*/  LDCU UR4, c[0x0][0x3b4] ;  /* 0x00007680ff0477ac */ /* 0x000e620008000800 */
[----:B------:R-:W-:Y:S03]  /*2ec0*/  BSSY.RECONVERGENT B0, `(.L_x_60) ;  /* 0x000000f000007945 */ /* 0x000fe60003800200 */
[----:B------:R-:W-:Y:S01]  /*2ed0*/  FSETP.GEU.AND P0, PT, |R6|, 5.8789094863358348022e-39, PT ;  /* 0x004004020600780b */ /* 0x000fe20003f0e200 */
[----:B0-----:R-:W-:Y:S01]  /*2ee0*/  DFMA R16, R6, -R14, 1 ;  /* 0x3ff000000610742b */ /* 0x001fe2000000080e */
[----:B-1----:R-:W-:-:S07]  /*2ef0*/  UISETP.GE.AND UP0, UPT, UR4, 0x3, UPT ;  /* 0x000000030400788c */ /* 0x002fce000bf06270 */
        /* <DEDUP_REMOVED lines=10> */
[----:B-----5:R-:W-:Y:S05]  /*2fa0*/  CALL.REL.NOINC `($__internal_2_$__cuda_sm20_dblrcp_rn_slowpath_v3) ;  /* 0x0000001000047944 */ /* 0x020fea0003c00000 */
.L_x_61:
[----:B------:R-:W-:Y:S05]  /*2fb0*/  BSYNC.RECONVERGENT B0 ;  /* 0x0000000000007941 */ /* 0x000fea0003800200 */
.L_x_60:
[----:B------:R-:W0:Y:S01]  /*2fc0*/  MUFU.RCP64H R7, R103 ;  /* 0x0000006700077308 */ /* 0x000e220000001800 */
[----:B------:R-:W-:Y:S01]  /*2fd0*/  VIADD R6, R103, 0x300402 ;  /* 0x0030040267067836 */ /* 0x000fe20000000000 */
[----:B-----5:R-:W-:Y:S01]  /*2fe0*/  DMUL R40, R106, R40 ;  /* 0x000000286a287228 */ /* 0x020fe20000000000 */
[----:B------:R-:W-:Y:S03]  /*2ff0*/  BSSY.RECONVERGENT B0, `(.L_x_62) ;  /* 0x0000011000007945 */ /* 0x000fe60003800200 */
[----:B------:R-:W-:Y:S01]  /*3000*/  FSETP.GEU.AND P0, PT, |R6|, 5.8789094863358348022e-39, PT ;  /* 0x004004020600780b */ /* 0x000fe20003f0e200 */
[----:B0-----:R-:W-:-:S08]  /*3010*/  DFMA R14, R6, -R102, 1 ;  /* 0x3ff00000060e742b */ /* 0x001fd00000000866 */
[----:B------:R-:W-:-:S08]  /*3020*/  DFMA R14, R14, R14, R14 ;  /* 0x0000000e0e0e722b */ /* 0x000fd0000000000e */
[----:B------:R-:W-:Y:S02]  /*3030*/  DFMA R16, R6, R14, R6 ;  /* 0x0000000e0610722b */ /* 0x000fe40000000006 */
[----:B------:R-:W-:-:S06]  /*3040*/  DMUL R14, R106, R10 ;  /* 0x0000000a6a0e7228 */ /* 0x000fcc0000000000 */
[----:B------:R-:W-:Y:S02]  /*3050*/  DFMA R18, R16, -R102, 1 ;  /* 0x3ff000001012742b */ /* 0x000fe40000000866 */
[-C--:B------:R-:W-:Y:S02]  /*3060*/  DFMA R10, R14, -R24.reuse, R12 ;  /* 0x800000180e0a722b */ /* 0x080fe4000000000c */
[----:B------:R-:W-:-:S04]  /*3070*/  DFMA R24, R40, -R24, R36 ;  /* 0x800000182818722b */ /* 0x000fc80000000024 */
        /* <DEDUP_REMOVED lines=8> */
.L_x_63:
[----:B------:R-:W-:Y:S05]  /*3100*/  BSYNC.RECONVERGENT B0 ;  /* 0x0000000000007941 */ /* 0x000fea0003800200 */
.L_x_62:
[----:B------:R-:W0:Y:S01]  /*3110*/  MUFU.RCP64H R7, R11 ;  /* 0x0000000b00077308 */ /* 0x000e220000001800 */
[----:B------:R-:W-:Y:S01]  /*3120*/  IMAD.MOV.U32 R6, RZ, RZ, 0x1 ;  /* 0x00000001ff067424 */ /* 0x000fe200078e00ff */
[----:B------:R-:W-:Y:S01]  /*3130*/  FSETP.GEU.AND P1, PT, |R25|, 6.5827683646048100446e-37, PT ;  /* 0x036000001900780b */ /* 0x000fe20003f2e200 */
[C---:B------:R-:W-:Y:S01]  /*3140*/  DMUL R100, R106.reuse, R100 ;  /* 0x000000646a647228 */ /* 0x040fe20000000000 */
[----:B------:R-:W-:Y:S01]  /*3150*/  BSSY.RECONVERGENT B0, `(.L_x_64) ;  /* 0x0000014000007945 */ /* 0x000fe20003800200 */
[----:B------:R-:W-:-:S06]  /*3160*/  DMUL R38, R106, R38 ;  /* 0x000000266a267228 */ /* 0x000fcc0000000000 */
[-C--:B------:R-:W-:Y:S02]  /*3170*/  DFMA R82, R100, -R22.reuse, R82 ;  /* 0x800000166452722b */ /* 0x080fe40000000052 */
[----:B------:R-:W-:Y:S02]  /*3180*/  DFMA R22, R38, -R22, R34 ;  /* 0x800000162616722b */ /* 0x000fe40000000022 */
[----:B0-----:R-:W-:-:S08]  /*3190*/  DFMA R12, -R10, R6, 1 ;  /* 0x3ff000000a0c742b */ /* 0x001fd00000000106 */
[----:B------:R-:W-:-:S08]  /*31a0*/  DFMA R12, R12, R12, R12 ;  /* 0x0000000c0c0c722b */ /* 0x000fd0000000000c */
[----:B------:R-:W-:-:S08]  /*31b0*/  DFMA R12, R6, R12, R6 ;  /* 0x0000000c060c722b */ /* 0x000fd00000000006 */
[----:B------:R-:W-:-:S08]  /*31c0*/  DFMA R6, -R10, R12, 1 ;  /* 0x3ff000000a06742b */ /* 0x000fd0000000010c */
[----:B------:R-:W-:-:S08]  /*31d0*/  DFMA R6, R12, R6, R12 ;  /* 0x000000060c06722b */ /* 0x000fd0000000000c */
[----:B------:R-:W-:-:S08]  /*31e0*/  DMUL R12, R24, R6 ;  /* 0x00000006180c7228 */ /* 0x000fd00000000000 */
[----:B------:R-:W-:-:S08]  /*31f0*/  DFMA R16, -R10, R12, R24 ;  /* 0x0000000c0a10722b */ /* 0x000fd00000000118 */
[----:B------:R-:W-:-:S10]  /*3200*/  DFMA R6, R6, R16, R12 ;  /* 0x000000100606722b */ /* 0x000fd4000000000c */
[----:B------:R-:W-:-:S05]  /*3210*/  FFMA R0, RZ, R11, R7 ;  /* 0x0000000bff007223 */ /* 0x000fca0000000007 */
[----:B------:R-:W-:-:S13]  /*3220*/  FSETP.GT.AND P0, PT, |R0|, 1.469367938527859385e-39, PT ;  /* 0x001000000000780b */ /* 0x000fda0003f04200 */
[----:B------:R-:W-:Y:S05]  /*3230*/  @P0 BRA P1, `(.L_x_65) ;  /* 0x0000000000140947 */ /* 0x000fea0000800000 */
[----:B------:R-:W-:Y:S02]  /*3240*/  MOV R29, R11 ;  /* 0x0000000b001d7202 */ /* 0x000fe40000000f00 */
[----:B------:R-:W-:-:S07]  /*3250*/  MOV R2, 0x3270 ;  /* 0x0000327000027802 */ /* 0x000fce0000000f00 */
[----:B------:R-:W-:Y:S05]  /*3260*/  CALL.REL.NOINC `($__internal_3_$__cuda_sm20_div_rn_f64_full) ;  /* 0x0000000c00f07944 */ /* 0x000fea0003c00000 */
[----:B------:R-:W-:Y:S01]  /*3270*/  IMAD.MOV.U32 R6, RZ, RZ, R10 ;  /* 0x000000ffff067224 */ /* 0x000fe200078e000a */
[----:B------:R-:W-:-:S07]  /*3280*/  MOV R7, R11 ;  /* 0x0000000b00077202 */ /* 0x000fce0000000f00 */
.L_x_65:
[----:B------:R-:W-:Y:S05]  /*3290*/  BSYNC.RECONVERGENT B0 ;  /* 0x0000000000007941 */ /* 0x000fea0003800200 */
.L_x_64:
        /* <DEDUP_REMOVED lines=22> */
[----:B------:R-:W-:Y:S05]  /*3400*/  CALL.REL.NOINC `($__internal_3_$__cuda_sm20_div_rn_f64_full) ;  /* 0x0000000c00887944 */ /* 0x000fea0003c00000 */
.L_x_67:
[----:B------:R-:W-:Y:S05]  /*3410*/  BSYNC.RECONVERGENT B0 ;  /* 0x0000000000007941 */ /* 0x000fea0003800200 */
.L_x_66:
        /* <DEDUP_REMOVED lines=9> */
[----:B------:R-:W0:Y:S01]  /*34b0*/  LDC.64 R46, c[0x0][0x3b0] ;  /* 0x0000ec00ff2e7b82 */ /* 0x000e220000000a00 */
[----:B------:R-:W1:Y:S01]  /*34c0*/  LDCU UR4, c[0x0][0x3b8] ;  /* 0x00007700ff0477ac */ /* 0x000e620008000800 */
[----:B------:R-:W-:Y:S01]  /*34d0*/  MOV R0, 0x3 ;  /* 0x0000000300007802 */ /* 0x000fe20000000f00 */
[----:B------:R-:W-:Y:S01]  /*34e0*/  IMAD.MOV.U32 R2, RZ, RZ, 0x3 ;  /* 0x00000003ff027424 */ /* 0x000fe200078e00ff */
[----:B------:R-:W-:Y:S01]  /*34f0*/  MOV R8, R12 ;  /* 0x0000000c00087202 */ /* 0x000fe20000000f00 */
[----:B------:R-:W-:Y:S02]  /*3500*/  UIADD3 UR6, UPT, UPT, UR13, -0x3, URZ ;  /* 0xfffffffd0d067890 */ /* 0x000fe4000fffe0ff */
[----:B------:R-:W-:Y:S02]  /*3510*/  UIADD3 UR7, UPT, UPT, UR12, -0x3, URZ ;  /* 0xfffffffd0c077890 */ /* 0x000fe4000fffe0ff */
[----:B------:R-:W-:Y:S02]  /*3520*/  UIADD3 UR5, UPT, UPT, UR12, -0x5, URZ ;  /* 0xfffffffb0c057890 */ /* 0x000fe4000fffe0ff */
[----:B------:R-:W-:Y:S01]  /*3530*/  MOV R11, UR6 ;  /* 0x00000006000b7c02 */ /* 0x000fe20008000f00 */
[----:B------:R-:W2:Y:S04]  /*3540*/  LDCU UR8, c[0x0][0x3b8] ;  /* 0x00007700ff0877ac */ /* 0x000ea80008000800 */
[----:B------:R-:W-:-:S02]  /*3550*/  IMAD R38, R11, UR14, R4 ;  /* 0x0000000e0b267c24 */ /* 0x000fc4000f8e0204 */
[----:B-1----:R-:W-:-:S04]  /*3560*/  IMAD.U32 R17, RZ, RZ, UR4 ;  /* 0x00000004ff117e24 */ /* 0x002fc8000f8e00ff */
[----:B------:R-:W-:Y:S01]  /*3570*/  IMAD R11, R17, UR6, R4 ;  /* 0x00000006110b7c24 */ /* 0x000fe2000f8e0204 */
[C---:B0-----:R-:W-:Y:S01]  /*3580*/  IADD3 R23, PT, PT, R47.reuse, -0x3, RZ ;  /* 0xfffffffd2f177810 */ /* 0x041fe20007ffe0ff */
[C---:B------:R-:W-:Y:S01]  /*3590*/  IMAD R21, R47.reuse, 0x9, -R2 ;  /* 0x000000092f157824 */ /* 0x040fe200078e0a02 */
[C---:B------:R-:W-:Y:S01]  /*35a0*/  LEA R19, R47.reuse, 0xfffffffd, 0x3 ;  /* 0xfffffffd2f137811 */ /* 0x040fe200078e18ff */
[C---:B------:R-:W-:Y:S01]  /*35b0*/  IMAD R5, R47.reuse, R0, -0x3 ;  /* 0xfffffffd2f057424 */ /* 0x040fe200078e0200 */
[----:B------:R-:W-:Y:S01]  /*35c0*/  LEA R9, R47, 0xfffffffd, 0x1 ;  /* 0xfffffffd2f097811 */ /* 0x000fe200078e08ff */
[--C-:B------:R-:W-:Y:S01]  /*35d0*/  IMAD R10, R23, UR14, R4.reuse ;  /* 0x0000000e170a7c24 */ /* 0x100fe2000f8e0204 */
[----:B------:R-:W-:Y:S01]  /*35e0*/  IADD3 R16, PT, PT, R47, -0x1, RZ ;  /* 0xffffffff2f107810 */ /* 0x000fe20007ffe0ff */
[--C-:B------:R-:W-:Y:S02]  /*35f0*/  IMAD R42, R19, UR14, R4.reuse ;  /* 0x0000000e132a7c24 */ /* 0x100fe4000f8e0204 */
[----:B------:R-:W-:Y:S01]  /*3600*/  IMAD R40, R9, UR14, R4 ;  /* 0x0000000e09287c24 */ /* 0x000fe2000f8e0204 */
[----:B------:R-:W-:Y:S01]  /*3610*/  LEA R2, R47, R10, 0x1 ;  /* 0x0000000a2f027211 */ /* 0x000fe200078e08ff */
[----:B------:R-:W-:-:S02]  /*3620*/  IMAD.U32 R19, RZ, RZ, UR13 ;  /* 0x0000000dff137e24 */ /* 0x000fc4000f8e00ff */
[C-C-:B------:R-:W-:Y:S02]  /*3630*/  IMAD R36, R5.reuse, UR14, R4.reuse ;  /* 0x0000000e05247c24 */ /* 0x140fe4000f8e0204 */
[--C-:B------:R-:W-:Y:S01]  /*3640*/  IMAD R9, R5, UR4, R4.reuse ;  /* 0x0000000405097c24 */ /* 0x100fe2000f8e0204 */
[----:B------:R-:W-:Y:S01]  /*3650*/  IADD3 R19, PT, PT, R40, -0x5, R19 ;  /* 0xfffffffb28137810 */ /* 0x000fe20007ffe013 */
[--C-:B------:R-:W-:Y:S01]  /*3660*/  IMAD R17, R17, UR7, R4.reuse ;  /* 0x0000000711117c24 */ /* 0x100fe2000f8e0204 */
[----:B------:R-:W-:Y:S01]  /*3670*/  UIADD3 UR4, UPT, UPT, -UR4, 0x2, URZ ;  /* 0x0000000204047890 */ /* 0x000fe2000fffe1ff */
[----:B------:R-:W-:Y:S01]  /*3680*/  VIADD R5, R2, 0xfffffffb ;  /* 0xfffffffb02057836 */ /* 0x000fe20000000000 */
[----:B------:R-:W0:Y:S01]  /*3690*/  LDCU.64 UR6, c[0x0][0x3a8] ;  /* 0x00007500ff0677ac */ /* 0x000e220008000a00 */
[----:B------:R-:W-:Y:S01]  /*36a0*/  IMAD R44, R21, UR14, R4 ;  /* 0x0000000e152c7c24 */ /* 0x000fe2000f8e0204 */
[----:B------:R-:W-:Y:S01]  /*36b0*/  MOV R4, R34 ;  /* 0x0000002200047202 */ /* 0x000fe20000000f00 */
[-CC-:B------:R-:W-:Y:S01]  /*36c0*/  IMAD R24, R9, R46.reuse, R46.reuse ;  /* 0x0000002e09187224 */ /* 0x180fe200078e022e */
[----:B------:R-:W-:Y:S01]  /*36d0*/  UIMAD UR4, UR9, UR4, URZ ;  /* 0x00000004090472a4 */ /* 0x000fe2000f8e02ff */
[----:B------:R-:W-:-:S02]  /*36e0*/  IMAD R18, R11, R46, R46 ;  /* 0x0000002e0b127224 */ /* 0x000fc400078e022e */
[-C--:B------:R-:W-:Y:S02]  /*36f0*/  IMAD R20, R17, R46.reuse, R46 ;  /* 0x0000002e11147224 */ /* 0x080fe400078e022e */
[-C--:B------:R-:W-:Y:S02]  /*3700*/  IMAD R22, R19, R46.reuse, RZ ;  /* 0x0000002e13167224 */ /* 0x080fe400078e02ff */
[----:B------:R-:W-:Y:S02]  /*3710*/  IMAD R28, R5, R46, RZ ;  /* 0x0000002e051c7224 */ /* 0x000fe400078e02ff */
[----:B------:R-:W-:Y:S02]  /*3720*/  VIADD R0, R47, 0xfffffffe ;  /* 0xfffffffe2f007836 */ /* 0x000fe40000000000 */
[----:B------:R-:W-:Y:S02]  /*3730*/  IMAD R11, R46, UR5, RZ ;  /* 0x000000052e0b7c24 */ /* 0x000fe4000f8e02ff */
[----:B------:R-:W-:-:S02]  /*3740*/  IMAD.MOV.U32 R5, RZ, RZ, R35 ;  /* 0x000000ffff057224 */ /* 0x000fc400078e0023 */
[----:B------:R-:W-:Y:S02]  /*3750*/  IMAD.MOV.U32 R9, RZ, RZ, R13 ;  /* 0x000000ffff097224 */ /* 0x000fe400078e000d */
[--C-:B------:R-:W-:Y:S02]  /*3760*/  IMAD R19, R38, UR9, R3.reuse ;  /* 0x0000000926137c24 */ /* 0x100fe4000f8e0203 */
[--C-:B------:R-:W-:Y:S02]  /*3770*/  IMAD R10, R10, UR9, R3.reuse ;  /* 0x000000090a0a7c24 */ /* 0x100fe4000f8e0203 */
[--C-:B------:R-:W-:Y:S02]  /*3780*/  IMAD R2, R42, UR9, R3.reuse ;  /* 0x000000092a027c24 */ /* 0x100fe4000f8e0203 */
[--C-:B------:R-:W-:Y:S02]  /*3790*/  IMAD R21, R36, UR9, R3.reuse ;  /* 0x0000000924157c24 */ /* 0x100fe4000f8e0203 */
[----:B------:R-:W-:-:S02]  /*37a0*/  IMAD R17, R44, UR9, R3 ;  /* 0x000000092c117c24 */ /* 0x000fc4000f8e0203 */
[----:B0-2---:R-:W-:-:S07]  /*37b0*/  IMAD R23, R40, UR9, R3 ;  /* 0x0000000928177c24 */ /* 0x005fce000f8e0203 */
.L_x_69:
[----:B------:R-:W0:Y:S01]  /*37c0*/  LDC.64 R52, c[0x0][0x3a0] ;  /* 0x0000e800ff347b82 */ /* 0x000e220000000a00 */
[C---:B------:R-:W-:Y:S02]  /*37d0*/  IADD3 R13, P0, PT, R3.reuse, R28, RZ ;  /* 0x0000001c030d7210 */ /* 0x040fe40007f1e0ff */
[----:B------:R-:W-:Y:S02]  /*37e0*/  IADD3 R25, P1, PT, R3, R22, RZ ;  /* 0x0000001603197210 */ /* 0x000fe40007f3e0ff */
[----:B------:R-:W-:Y:S02]  /*37f0*/  LEA.HI.X.SX32 R34, R28, RZ, 0x1, P0 ;  /* 0x000000ff1c227211 */ /* 0x000fe400000f0eff */
[----:B------:R-:W-:Y:S02]  /*3800*/  LEA R36, P0, R13, UR6, 0x3 ;  /* 0x000000060d247c11 */ /* 0x000fe4000f8018ff */
[----:B------:R-:W-:Y:S02]  /*3810*/  IADD3 R12, P2, PT, R3, R24, RZ ;  /* 0x00000018030c7210 */ /* 0x000fe40007f5e0ff */
[----:B------:R-:W-:-:S02]  /*3820*/  LEA.HI.X R37, R13, UR7, R34, 0x3, P0 ;  /* 0x000000070d257c11 */ /* 0x000fc400080f1c22 */
[----:B------:R-:W-:Y:S02]  /*3830*/  LEA.HI.X.SX32 R34, R22, RZ, 0x1, P1 ;  /* 0x000000ff16227211 */ /* 0x000fe400008f0eff */
[C---:B------:R-:W-:Y:S02]  /*3840*/  LEA R38, P0, R25.reuse, UR6, 0x3 ;  /* 0x0000000619267c11 */ /* 0x040fe4000f8018ff */
[----:B------:R-:W-:Y:S01]  /*3850*/  LEA.HI.X.SX32 R13, R24, RZ, 0x1, P2 ;  /* 0x000000ff180d7211 */ /* 0x000fe200010f0eff */
[----:B------:R-:W2:Y:S01]  /*3860*/  LDG.E.64 R36, desc[UR10][R36.64+0x8] ;  /* 0x0000080a24247981 */ /* 0x000ea2000c1e1b00 */
[----:B------:R-:W-:Y:S02]  /*3870*/  LEA R40, P1, R12, UR6, 0x3 ;  /* 0x000000060c287c11 */ /* 0x000fe4000f8218ff */
[----:B------:R-:W-:Y:S02]  /*3880*/  LEA.HI.X R39, R25, UR7, R34, 0x3, P0 ;  /* 0x0000000719277c11 */ /* 0x000fe400080f1c22 */
[C---:B------:R-:W-:Y:S01]  /*3890*/  IADD3 R29, P2, PT, R3.reuse, R18, RZ ;  /* 0x00000012031d7210 */ /* 0x040fe20007f5e0ff */
[----:B0-----:R-:W-:Y:S01]  /*38a0*/  IMAD.WIDE R44, R2, 0x8, R52 ;  /* 0x00000008022c7825 */ /* 0x001fe200078e0234 */
[----:B------:R-:W-:-:S02]  /*38b0*/  IADD3 R25, P3, PT, R3, R20, RZ ;  /* 0x0000001403197210 */ /* 0x000fc40007f7e0ff */
[----:B------:R-:W-:Y:S01]  /*38c0*/  LEA.HI.X R41, R12, UR7, R13, 0x3, P1 ;  /* 0x000000070c297c11 */ /* 0x000fe200088f1c0d */
[--C-:B------:R-:W-:Y:S01]  /*38d0*/  IMAD.WIDE R12, R10, 0x8, R52.reuse ;  /* 0x000000080a0c7825 */ /* 0x100fe200078e0234 */
[----:B------:R-:W-:Y:S01]  /*38e0*/  LEA.HI.X.SX32 R46, R18, RZ, 0x1, P2 ;  /* 0x000000ff122e7211 */ /* 0x000fe200010f0eff */
[----:B------:R-:W3:Y:S01]  /*38f0*/  LDG.E.64 R44, desc[UR10][R44.64] ;  /* 0x0000000a2c2c7981 */ /* 0x000ee2000c1e1b00 */
[----:B------:R-:W-:Y:S01]  /*3900*/  LEA R42, P0, R29, UR6, 0x3 ;  /* 0x000000061d2a7c11 */ /* 0x000fe2000f8018ff */
[----:B------:R-:W-:Y:S01]  /*3910*/  IMAD.WIDE R50, R21, 0x8, R52 ;  /* 0x0000000815327825 */ /* 0x000fe200078e0234 */
[----:B------:R-:W-:Y:S01]  /*3920*/  LEA.HI.X.SX32 R34, R20, RZ, 0x1, P3 ;  /* 0x000000ff14227211 */ /* 0x000fe200018f0eff */
[----:B------:R-:W2:Y:S01]  /*3930*/  LDG.E.64 R12, desc[UR10][R12.64] ;  /* 0x0000000a0c0c7981 */ /* 0x000ea2000c1e1b00 */
[----:B------:R-:W-:Y:S02]  /*3940*/  LEA R48, P1, R25, UR6, 0x3 ;  /* 0x0000000619307c11 */ /* 0x000fe4000f8218ff */
[----:B------:R-:W-:Y:S01]  /*3950*/  LEA.HI.X R43, R29, UR7, R46, 0x3, P0 ;  /* 0x000000071d2b7c11 */ /* 0x000fe200080f1c2e */
[----:B------:R-:W4:Y:S01]  /*3960*/  LDG.E.64 R40, desc[UR10][R40.64+0x8] ;  /* 0x0000080a28287981 */ /* 0x000f22000c1e1b00 */
[----:B------:R-:W-:Y:S01]  /*3970*/  LEA.HI.X R49, R25, UR7, R34, 0x3, P1 ;  /* 0x0000000719317c11 */ /* 0x000fe200088f1c22 */
[----:B------:R-:W-:-:S02]  /*3980*/  IMAD.WIDE R34, R23, 0x8, R52 ;  /* 0x0000000817227825 */ /* 0x000fc400078e0234 */
[----:B------:R-:W5:Y:S02]  /*3990*/  LDG.E.64 R50, desc[UR10][R50.64] ;  /* 0x0000000a32327981 */ /* 0x000f64000c1e1b00 */
[--C-:B------:R-:W-:Y:S02]  /*39a0*/  IMAD.WIDE R46, R17, 0x8, R52.reuse ;  /* 0x00000008112e7825 */ /* 0x100fe400078e0234 */
[----:B------:R-:W3:Y:S02]  /*39b0*/  LDG.E.64 R38, desc[UR10][R38.64+0x8] ;  /* 0x0000080a26267981 */ /* 0x000ee4000c1e1b00 */
[----:B------:R-:W-:Y:S02]  /*39c0*/  IMAD.WIDE R52, R19, 0x8, R52 ;  /* 0x0000000813347825 */ /* 0x000fe400078e0234 */
[----:B------:R-:W5:Y:S04]  /*39d0*/  LDG.E.64 R42, desc[UR10][R42.64+0x8] ;  /* 0x0000080a2a2a7981 */ /* 0x000f68000c1e1b00 */
[----:B------:R-:W5:Y:S04]  /*39e0*/  LDG.E.64 R48, desc[UR10][R48.64+0x8] ;  /* 0x0000080a30307981 */ /* 0x000f68000c1e1b00 */
[----:B------:R-:W5:Y:S04]  /*39f0*/  LDG.E.64 R34, desc[UR10][R34.64] ;  /* 0x0000000a22227981 */ /* 0x000f68000c1e1b00 */
[----:B------:R-:W5:Y:S04]  /*3a00*/  LDG.E.64 R46, desc[UR10][R46.64] ;  /* 0x0000000a2e2e7981 */ /* 0x000f68000c1e1b00 */
[----:B------:R-:W5:Y:S01]  /*3a10*/  LDG.E.64 R52, desc[UR10][R52.64] ;  /* 0x0000000a34347981 */ /* 0x000f62000c1e1b00 */
[----:B------:R-:W-:-:S04]  /*3a20*/  IADD3 R25, PT, PT, R0, 0x1, RZ ;  /* 0x0000000100197810 */ /* 0x000fc80007ffe0ff */
[----:B------:R-:W-:Y:S02]  /*3a30*/  ISETP.GE.AND P0, PT, R25, R16, PT ;  /* 0x000000101900720c */ /* 0x000fe40003f06270 */
[----:B------:R-:W0:Y:S11]  /*3a40*/  LDC R25, c[0x0][0x3b0] ;  /* 0x0000ec00ff197b82 */ /* 0x000e360000000800 */
[----:B------:R-:W1:Y:S01]  /*3a50*/  @!P0 LDC.64 R54, c[0x3][0x48] ;  /* 0x00c01200ff368b82 */ /* 0x000e620000000a00 */
[----:B------:R-:W-:Y:S01]  /*3a60*/  @!P0 DADD R56, -RZ, -R26 ;  /* 0x00000000ff388229 */ /* 0x000fe2000000091a */
[----:B------:R-:W-:Y:S01]  /*3a70*/  UIADD3 UR5, UPT, UPT, -UR8, URZ, URZ ;  /* 0x000000ff08057290 */ /* 0x000fe2000fffe1ff */
[----:B------:R-:W-:Y:S01]  /*3a80*/  VIADD R10, R10, UR4 ;  /* 0x000000040a0a7c36 */ /* 0x000fe20008000000 */
[----:B------:R-:W-:Y:S01]  /*3a90*/  IADD3 R21, PT, PT, R21, UR4, RZ ;  /* 0x0000000415157c10 */ /* 0x000fe2000fffe0ff */
[----:B------:R-:W-:Y:S01]  /*3aa0*/  VIADD R19, R19, UR4 ;  /* 0x0000000413137c36 */ /* 0x000fe20008000000 */
[----:B------:R-:W-:Y:S01]  /*3ab0*/  IADD3 R2, PT, PT, R2, UR4, RZ ;  /* 0x0000000402027c10 */ /* 0x000fe2000fffe0ff */
[----:B------:R-:W-:Y:S01]  /*3ac0*/  VIADD R17, R17, UR4 ;  /* 0x0000000411117c36 */ /* 0x000fe20008000000 */
[----:B------:R-:W-:Y:S01]  /*3ad0*/  IADD3 R23, PT, PT, R23, UR4, RZ ;  /* 0x0000000417177c10 */ /* 0x000fe2000fffe0ff */
[----:B0-----:R-:W-:-:S02]  /*3ae0*/  IMAD R28, R25, UR5, R28 ;  /* 0x00000005191c7c24 */ /* 0x001fc4000f8e021c */
[C---:B------:R-:W-:Y:S02]  /*3af0*/  IMAD R24, R25.reuse, UR5, R24 ;  /* 0x0000000519187c24 */ /* 0x040fe4000f8e0218 */
[C---:B------:R-:W-:Y:S02]  /*3b00*/  IMAD R18, R25.reuse, UR5, R18 ;  /* 0x0000000519127c24 */ /* 0x040fe4000f8e0212 */
[C---:B------:R-:W-:Y:S02]  /*3b10*/  IMAD R20, R25.reuse, UR5, R20 ;  /* 0x0000000519147c24 */ /* 0x040fe4000f8e0214 */
[----:B------:R-:W-:Y:S01]  /*3b20*/  IMAD R22, R25, UR5, R22 ;  /* 0x0000000519167c24 */ /* 0x000fe2000f8e0216 */
[C---:B--2---:R-:W-:Y:S02]  /*3b30*/  DFMA R36, -R12.reuse, R72, R36 ;  /* 0x000000480c24722b */ /* 0x044fe40000000124 */
[C---:B----4-:R-:W-:Y:S02]  /*3b40*/  DFMA R40, -R12.reuse, R74, R40 ;  /* 0x0000004a0c28722b */ /* 0x050fe40000000128 */
[----:B---3--:R-:W-:-:S02]  /*3b50*/  DFMA R38, -R12, R76, R38 ;  /* 0x0000004c0c26722b */ /* 0x008fc40000000126 */
[----:B-1----:R-:W-:Y:S02]  /*3b60*/  @!P0 DMUL R12, R32, R54 ;  /* 0x00000036200c8228 */ /* 0x002fe40000000000 */
[----:B-----5:R-:W-:Y:S02]  /*3b70*/  DFMA R42, -R44, R14, R42 ;  /* 0x0000000e2c2a722b */ /* 0x020fe4000000012a */
[----:B------:R-:W-:Y:S02]  /*3b80*/  @!P0 DADD R44, R4, R8 ;  /* 0x00000000042c8229 */ /* 0x000fe40000000008 */
[----:B------:R-:W-:Y:S02]  /*3b90*/  DFMA R48, -R50, R6, R48 ;  /* 0x000000063230722b */ /* 0x000fe40000000130 */
[----:B------:R-:W-:Y:S02]  /*3ba0*/  @!P0 DADD R50, -R4, R8 ;  /* 0x0000000004328229 */ /* 0x000fe40000000108 */
[----:B------:R-:W-:-:S02]  /*3bb0*/  DFMA R40, R26, -R34, R40 ;  /* 0x800000221a28722b */ /* 0x000fc40000000028 */
[-C--:B------:R-:W-:Y:S01]  /*3bc0*/  DFMA R36, R32, -R34.reuse, R36 ;  /* 0x800000222024722b */ /* 0x080fe20000000024 */
[----:B------:R-:W-:Y:S01]  /*3bd0*/  @!P0 IMAD.MOV.U32 R26, RZ, RZ, R30 ;  /* 0x000000ffff1a8224 */ /* 0x000fe200078e001e */
[----:B------:R-:W-:Y:S01]  /*3be0*/  DFMA R38, R30, -R34, R38 ;  /* 0x800000221e26722b */ /* 0x000fe20000000026 */
[----:B------:R-:W-:Y:S01]  /*3bf0*/  @!P0 MOV R27, R31 ;  /* 0x0000001f001b8202 */ /* 0x000fe20000000f00 */
[----:B------:R-:W-:Y:S01]  /*3c00*/  DFMA R42, R8, -R46, R42 ;  /* 0x8000002e082a722b */ /* 0x000fe2000000002a */
[----:B------:R-:W-:Y:S01]  /*3c10*/  @!P0 IMAD.MOV.U32 R30, RZ, RZ, R56 ;  /* 0x000000ffff1e8224 */ /* 0x000fe200078e0038 */
[----:B------:R-:W-:Y:S01]  /*3c20*/  DFMA R48, R4, -R52, R48 ;  /* 0x800000340430722b */ /* 0x000fe20000000030 */
[----:B------:R-:W-:Y:S01]  /*3c30*/  @!P0 MOV R31, R57 ;  /* 0x00000039001f8202 */ /* 0x000fe20000000f00 */
[----:B------:R-:W-:Y:S02]  /*3c40*/  @!P0 DMUL R32, R50, R54 ;  /* 0x0000003632208228 */ /* 0x000fe40000000000 */
[----:B------:R-:W-:-:S02]  /*3c50*/  @!P0 DFMA R8, R44, 0.5, -R12 ;  /* 0x3fe000002c08882b */ /* 0x000fc4000000080c */
[----:B------:R-:W-:Y:S01]  /*3c60*/  @!P0 DFMA R4, R44, 0.5, R12 ;  /* 0x3fe000002c04882b */ /* 0x000fe2000000000c */
[----:B------:R-:W-:Y:S01]  /*3c70*/  ISETP.NE.AND P0, PT, R0, 0x1, PT ;  /* 0x000000010000780c */ /* 0x000fe20003f05270 */
[----:B------:R-:W-:Y:S01]  /*3c80*/  IMAD.WIDE R34, R11, 0x8, R92 ;  /* 0x000000080b227825 */ /* 0x000fe200078e025c */
[----:B------:R-:W-:-:S03]  /*3c90*/  MOV R12, R14 ;  /* 0x0000000e000c7202 */ /* 0x000fc60000000f00 */
[----:B------:R-:W-:Y:S01]  /*3ca0*/  IMAD.MOV.U32 R13, RZ, RZ, R15 ;  /* 0x000000ffff0d7224 */ /* 0x000fe200078e000f */
[----:B------:R0:W-:Y:S04]  /*3cb0*/  STG.E.64 desc[UR10][R34.64+0x10], R26 ;  /* 0x0000101a22007986 */ /* 0x0001e8000c101b0a */
[----:B------:R1:W-:Y:S04]  /*3cc0*/  STG.E.64 desc[UR10][R34.64+0x8], R30 ;  /* 0x0000081e22007986 */ /* 0x0003e8000c101b0a */
[----:B------:R2:W-:Y:S04]  /*3cd0*/  STG.E.64 desc[UR10][R34.64], R32 ;  /* 0x0000002022007986 */ /* 0x0005e8000c101b0a */
[----:B------:R-:W-:Y:S04]  /*3ce0*/  STG.E.64 desc[UR10][R34.64+0x18], R8 ;  /* 0x0000180822007986 */ /* 0x000fe8000c101b0a */
[----:B------:R3:W-:Y:S01]  /*3cf0*/  STG.E.64 desc[UR10][R34.64+0x20], R4 ;  /* 0x0000200422007986 */ /* 0x0007e2000c101b0a */
[----:B0-----:R-:W-:Y:S01]  /*3d00*/  IMAD.MOV.U32 R26, RZ, RZ, R74 ;  /* 0x000000ffff1a7224 */ /* 0x001fe200078e004a */
[----:B-1----:R-:W-:Y:S01]  /*3d10*/  MOV R31, R77 ;  /* 0x0000004d001f7202 */ /* 0x002fe20000000f00 */
[----:B------:R-:W-:Y:S01]  /*3d20*/  IMAD.MOV.U32 R30, RZ, RZ, R76 ;  /* 0x000000ffff1e7224 */ /* 0x000fe200078e004c */
[----:B------:R-:W-:Y:S01]  /*3d30*/  MOV R27, R75 ;  /* 0x0000004b001b7202 */ /* 0x000fe20000000f00 */
[----:B------:R-:W-:Y:S01]  /*3d40*/  VIADD R0, R0, 0xffffffff ;  /* 0xffffffff00007836 */ /* 0x000fe20000000000 */
[----:B--2---:R-:W-:Y:S01]  /*3d50*/  MOV R33, R73 ;  /* 0x0000004900217202 */ /* 0x004fe20000000f00 */
[----:B------:R-:W-:Y:S01]  /*3d60*/  IMAD.MOV.U32 R32, RZ, RZ, R72 ;  /* 0x000000ffff207224 */ /* 0x000fe200078e0048 */
[----:B------:R-:W-:Y:S01]  /*3d70*/  IADD3 R11, PT, PT, R11, -UR15, RZ ;  /* 0x8000000f0b0b7c10 */ /* 0x000fe2000fffe0ff */
[----:B------:R-:W-:Y:S01]  /*3d80*/  IMAD.MOV.U32 R72, RZ, RZ, R36 ;  /* 0x000000ffff487224 */ /* 0x000fe200078e0024 */
[----:B---3--:R-:W-:Y:S01]  /*3d90*/  MOV R34, R6 ;  /* 0x0000000600227202 */ /* 0x008fe20000000f00 */
        /* <DEDUP_REMOVED lines=14> */
[----:B------:R-:W-:Y:S06]  /*3e80*/  @P0 BRA `(.L_x_69) ;  /* 0xfffffff8004c0947 */ /* 0x000fec000383ffff */
.L_x_68:
[----:B------:R-:W0:Y:S01]  /*3e90*/  LDCU.64 UR4, c[0x3][0x48] ;  /* 0x00c00900ff0477ac */ /* 0x000e220008000a00 */
[C-C-:B------:R-:W-:Y:S01]  /*3ea0*/  DADD R4, R34.reuse, R12.reuse ;  /* 0x0000000022047229 */ /* 0x140fe2000000000c */
[----:B------:R-:W-:Y:S01]  /*3eb0*/  STG.E.64 desc[UR10][R90.64+0x10], R30 ;  /* 0x0000101e5a007986 */ /* 0x000fe2000c101b0a */
[----:B------:R-:W-:Y:S02]  /*3ec0*/  DADD R8, -R34, R12 ;  /* 0x0000000022087229 */ /* 0x000fe4000000010c */
[----:B------:R-:W-:-:S07]  /*3ed0*/  DADD R12, -RZ, -R26 ;  /* 0x00000000ff0c7229 */ /* 0x000fce000000091a */
[----:B------:R-:W-:Y:S01]  /*3ee0*/  STG.E.64 desc[UR10][R90.64+0x8], R12 ;  /* 0x0000080c5a007986 */ /* 0x000fe2000c101b0a */
[----:B0-----:R-:W-:Y:S02]  /*3ef0*/  DMUL R2, R32, UR4 ;  /* 0x0000000420027c28 */ /* 0x001fe40008000000 */
[----:B------:R-:W-:-:S06]  /*3f00*/  DMUL R8, R8, UR4 ;  /* 0x0000000408087c28 */ /* 0x000fcc0008000000 */
[C-C-:B------:R-:W-:Y:S01]  /*3f10*/  DFMA R10, R4.reuse, 0.5, -R2.reuse ;  /* 0x3fe00000040a782b */ /* 0x140fe20000000802 */
[----:B------:R-:W-:Y:S01]  /*3f20*/  STG.E.64 desc[UR10][R90.64], R8 ;  /* 0x000000085a007986 */ /* 0x000fe2000c101b0a */
[----:B------:R-:W-:-:S05]  /*3f30*/  DFMA R2, R4, 0.5, R2 ;  /* 0x3fe000000402782b */ /* 0x000fca0000000002 */
        /* <DEDUP_REMOVED lines=8> */
        .weak           $__internal_2_$__cuda_sm20_dblrcp_rn_slowpath_v3
        .type           $__internal_2_$__cuda_sm20_dblrcp_rn_slowpath_v3,@function
        .size           $__internal_2_$__cuda_sm20_dblrcp_rn_slowpath_v3,($__internal_3_$__cuda_sm20_div_rn_f64_full - $__internal_2_$__cuda_sm20_dblrcp_rn_slowpath_v3)
$__internal_2_$__cuda_sm20_dblrcp_rn_slowpath_v3:
[----:B------:R-:W-:Y:S01]  /*3fc0*/  DSETP.GTU.AND P0, PT, |R104|, +INF , PT ;  /* 0x7ff000006800742a */ /* 0x000fe20003f0c200 */
[----:B------:R-:W-:-:S13]  /*3fd0*/  BSSY.RECONVERGENT B1, `(.L_x_70) ;  /* 0x0000022000017945 */ /* 0x000fda0003800200 */
[----:B------:R-:W-:Y:S05]  /*3fe0*/  @P0 BRA `(.L_x_71) ;  /* 0x0000000000780947 */ /* 0x000fea0003800000 */
[----:B------:R-:W-:-:S05]  /*3ff0*/  LOP3.LUT R17, R105, 0x7fffffff, RZ, 0xc0, !PT ;  /* 0x7fffffff69117812 */ /* 0x000fca00078ec0ff */
[----:B------:R-:W-:-:S05]  /*4000*/  VIADD R19, R17, 0xffffffff ;  /* 0xffffffff11137836 */ /* 0x000fca0000000000 */
        /* <DEDUP_REMOVED lines=19> */
.L_x_73:
        /* <DEDUP_REMOVED lines=9> */
.L_x_71:
[----:B------:R-:W-:Y:S01]  /*41d0*/  LOP3.LUT R107, R105, 0x80000, RZ, 0xfc, !PT ;  /* 0x00080000696b7812 */ /* 0x000fe200078efcff */
[----:B------:R-:W-:-:S07]  /*41e0*/  IMAD.MOV.U32 R106, RZ, RZ, R104 ;  /* 0x000000ffff6a7224 */ /* 0x000fce00078e0068 */
.L_x_72:
[----:B------:R-:W-:Y:S05]  /*41f0*/  BSYNC.RECONVERGENT B1 ;  /* 0x0000000000017941 */ /* 0x000fea0003800200 */
.L_x_70:
[----:B------:R-:W-:Y:S01]  /*4200*/  MOV R28, R0 ;  /* 0x00000000001c7202 */ /* 0x000fe20000000f00 */
[----:B------:R-:W-:-:S04]  /*4210*/  IMAD.MOV.U32 R29, RZ, RZ, 0x0 ;  /* 0x00000000ff1d7424 */ /* 0x000fc800078e00ff */
[----:B------:R-:W-:Y:S05]  /*4220*/  RET.REL.NODEC R28 `(_Z14y_solve_kernelPKdS0_S0_PdS1_S1_iii) ;  /* 0xffffffbc1c747950 */ /* 0x000fea0003c3ffff */
        .weak           $__internal_3_$__cuda_sm20_div_rn_f64_full
        .type           $__internal_3_$__cuda_sm20_div_rn_f64_full,@function
        .size           $__internal_3_$__cuda_sm20_div_rn_f64_full,(.L_x_229 - $__internal_3_$__cuda_sm20_div_rn_f64_full)
$__internal_3_$__cuda_sm20_div_rn_f64_full:
[C---:B------:R-:W-:Y:S01]  /*4230*/  FSETP.GEU.AND P0, PT, |R29|.reuse, 1.469367938527859385e-39, PT ;  /* 0x001000001d00780b */ /* 0x040fe20003f0e200 */
[----:B------:R-:W-:Y:S01]  /*4240*/  IMAD.MOV.U32 R34, RZ, RZ, 0x1ca00000 ;  /* 0x1ca00000ff227424 */ /* 0x000fe200078e00ff */
[----:B------:R-:W-:Y:S01]  /*4250*/  LOP3.LUT R6, R29, 0x800fffff, RZ, 0xc0, !PT ;  /* 0x800fffff1d067812 */ /* 0x000fe200078ec0ff */
[----:B------:R-:W-:Y:S01]  /*4260*/  BSSY.RECONVERGENT B1, `(.L_x_74) ;  /* 0x0000056000017945 */ /* 0x000fe20003800200 */
[----:B------:R-:W-:Y:S02]  /*4270*/  MOV R28, R10 ;  /* 0x0000000a001c7202 */ /* 0x000fe40000000f00 */
[----:B------:R-:W-:Y:S01]  /*4280*/  LOP3.LUT R7, R6, 0x3ff00000, RZ, 0xfc, !PT ;  /* 0x3ff0000006077812 */ /* 0x000fe200078efcff */
[----:B------:R-:W-:Y:S01]  /*4290*/  IMAD.MOV.U32 R6, RZ, RZ, R10 ;  /* 0x000000ffff067224 */ /* 0x000fe200078e000a */
[----:B------:R-:W-:Y:S02]  /*42a0*/  FSETP.GEU.AND P2, PT, |R25|, 1.469367938527859385e-39, PT ;  /* 0x001000001900780b */ /* 0x000fe40003f4e200 */
[----:B------:R-:W-:-:S02]  /*42b0*/  MOV R10, 0x1 ;  /* 0x00000001000a7802 */ /* 0x000fc40000000f00 */
[----:B------:R-:W-:Y:S01]  /*42c0*/  LOP3.LUT R36, R25, 0x7ff00000, RZ, 0xc0, !PT ;  /* 0x7ff0000019247812 */ /* 0x000fe200078ec0ff */
[----:B------:R-:W-:Y:S01]  /*42d0*/  @!P0 DMUL R6, R28, 8.98846567431157953865e+307 ;  /* 0x7fe000001c068828 */ /* 0x000fe20000000000 */
[----:B------:R-:W-:-:S04]  /*42e0*/  LOP3.LUT R35, R29, 0x7ff00000, RZ, 0xc0, !PT ;  /* 0x7ff000001d237812 */ /* 0x000fc800078ec0ff */
[----:B------:R-:W-:Y:S01]  /*42f0*/  ISETP.GE.U32.AND P1, PT, R36, R35, PT ;  /* 0x000000232400720c */ /* 0x000fe20003f26070 */
[----:B------:R-:W0:Y:S02]  /*4300*/  MUFU.RCP64H R11, R7 ;  /* 0x00000007000b7308 */ /* 0x000e240000001800 */
[----:B------:R-:W-:-:S04]  /*4310*/  @!P2 LOP3.LUT R0, R29, 0x7ff00000, RZ, 0xc0, !PT ;  /* 0x7ff000001d00a812 */ /* 0x000fc800078ec0ff */
[----:B------:R-:W-:Y:S01]  /*4320*/  @!P2 ISETP.GE.U32.AND P3, PT, R36, R0, PT ;  /* 0x000000002400a20c */ /* 0x000fe20003f66070 */
[----:B------:R-:W-:Y:S01]  /*4330*/  IMAD.MOV.U32 R0, RZ, RZ, R35 ;  /* 0x000000ffff007224 */ /* 0x000fe200078e0023 */
[----:B------:R-:W-:Y:S02]  /*4340*/  @!P0 LOP3.LUT R0, R7, 0x7ff00000, RZ, 0xc0, !PT ;  /* 0x7ff0000007008812 */ /* 0x000fe400078ec0ff */
[----:B------:R-:W-:-:S03]  /*4350*/  @!P2 SEL R5, R34, 0x63400000, !P3 ;  /* 0x634000002205a807 */ /* 0x000fc60005800000 */
[----:B------:R-:W-:Y:S01]  /*4360*/  VIADD R37, R0, 0xffffffff ;  /* 0xffffffff00257836 */ /* 0x000fe20000000000 */
[----:B------:R-:W-:Y:S01]  /*4370*/  @!P2 LOP3.LUT R5, R5, 0x80000000, R25, 0xf8, !PT ;  /* 0x800000000505a812 */ /* 0x000fe200078ef819 */
[----:B0-----:R-:W-:-:S08]  /*4380*/  DFMA R16, R10, -R6, 1 ;  /* 0x3ff000000a10742b */ /* 0x001fd00000000806 */
[----:B------:R-:W-:-:S08]  /*4390*/  DFMA R16, R16, R16, R16 ;  /* 0x000000101010722b */ /* 0x000fd00000000010 */
[----:B------:R-:W-:Y:S01]  /*43a0*/  DFMA R18, R10, R16, R10 ;  /* 0x000000100a12722b */ /* 0x000fe2000000000a */
[----:B------:R-:W-:Y:S01]  /*43b0*/  SEL R11, R34, 0x63400000, !P1 ;  /* 0x63400000220b7807 */ /* 0x000fe20004800000 */
[----:B------:R-:W-:Y:S01]  /*43c0*/  @!P2 IMAD.MOV.U32 R16, RZ, RZ, RZ ;  /* 0x000000ffff10a224 */ /* 0x000fe200078e00ff */
[----:B------:R-:W-:Y:S02]  /*43d0*/  @!P2 LOP3.LUT R17, R5, 0x100000, RZ, 0xfc, !PT ;  /* 0x001000000511a812 */ /* 0x000fe400078efcff */
[----:B------:R-:W-:Y:S02]  /*43e0*/  LOP3.LUT R11, R11, 0x800fffff, R25, 0xf8, !PT ;  /* 0x800fffff0b0b7812 */ /* 0x000fe400078ef819 */
[----:B------:R-:W-:Y:S01]  /*43f0*/  MOV R10, R24 ;  /* 0x00000018000a7202 */ /* 0x000fe20000000f00 */
[----:B------:R-:W-:Y:S01]  /*4400*/  DFMA R20, R18, -R6, 1 ;  /* 0x3ff000001214742b */ /* 0x000fe20000000806 */
[----:B------:R-:W-:-:S04]  /*4410*/  MOV R5, R36 ;  /* 0x0000002400057202 */ /* 0x000fc80000000f00 */
[----:B------:R-:W-:-:S03]  /*4420*/  @!P2 DFMA R10, R10, 2, -R16 ;  /* 0x400000000a0aa82b */ /* 0x000fc60000000810 */
[----:B------:R-:W-:-:S07]  /*4430*/  DFMA R20, R18, R20, R18 ;  /* 0x000000141214722b */ /* 0x000fce0000000012 */
[----:B------:R-:W-:Y:S01]  /*4440*/  @!P2 LOP3.LUT R5, R11, 0x7ff00000, RZ, 0xc0, !PT ;  /* 0x7ff000000b05a812 */ /* 0x000fe200078ec0ff */
[----:B------:R-:W-:-:S03]  /*4450*/  DMUL R16, R20, R10 ;  /* 0x0000000a14107228 */ /* 0x000fc60000000000 */
[----:B------:R-:W-:-:S04]  /*4460*/  IADD3 R35, PT, PT, R5, -0x1, RZ ;  /* 0xffffffff05237810 */ /* 0x000fc80007ffe0ff */
[----:B------:R-:W-:Y:S01]  /*4470*/  ISETP.GT.U32.AND P0, PT, R35, 0x7feffffe, PT ;  /* 0x7feffffe2300780c */ /* 0x000fe20003f04070 */
[----:B------:R-:W-:-:S03]  /*4480*/  DFMA R18, R16, -R6, R10 ;  /* 0x800000061012722b */ /* 0x000fc6000000000a */
[----:B------:R-:W-:-:S05]  /*4490*/  ISETP.GT.U32.OR P0, PT, R37, 0x7feffffe, P0 ;  /* 0x7feffffe2500780c */ /* 0x000fca0000704470 */
[----:B------:R-:W-:-:S08]  /*44a0*/  DFMA R20, R20, R18, R16 ;  /* 0x000000121414722b */ /* 0x000fd00000000010 */
[----:B------:R-:W-:Y:S05]  /*44b0*/  @P0 BRA `(.L_x_75) ;  /* 0x00000000006c0947 */ /* 0x000fea0003800000 */
[----:B------:R-:W-:Y:S02]  /*44c0*/  LOP3.LUT R5, R29, 0x7ff00000, RZ, 0xc0, !PT ;  /* 0x7ff000001d057812 */ /* 0x000fe400078ec0ff */
[----:B------:R-:W-:Y:S02]  /*44d0*/  MOV R18, RZ ;  /* 0x000000ff00127202 */ /* 0x000fe40000000f00 */
[CC--:B------:R-:W-:Y:S02]  /*44e0*/  VIADDMNMX R0, R36.reuse, -R5.reuse, 0xb9600000, !PT ;  /* 0xb960000024007446 */ /* 0x0c0fe40007800905 */
[----:B------:R-:W-:Y:S02]  /*44f0*/  ISETP.GE.U32.AND P0, PT, R36, R5, PT ;  /* 0x000000052400720c */ /* 0x000fe40003f06070 */
[----:B------:R-:W-:Y:S02]  /*4500*/  VIMNMX R0, PT, PT, R0, 0x46a00000, PT ;  /* 0x46a0000000007848 */ /* 0x000fe40003fe0100 */
[----:B------:R-:W-:-:S04]  /*4510*/  SEL R5, R34, 0x63400000, !P0 ;  /* 0x6340000022057807 */ /* 0x000fc80004000000 */
[----:B------:R-:W-:-:S05]  /*4520*/  IADD3 R0, PT, PT, -R5, R0, RZ ;  /* 0x0000000005007210 */ /* 0x000fca0007ffe1ff */
[----:B------:R-:W-:-:S06]  /*4530*/  VIADD R19, R0, 0x7fe00000 ;  /* 0x7fe0000000137836 */ /* 0x000fcc0000000000 */
[----:B------:R-:W-:-:S10]  /*4540*/  DMUL R16, R20, R18 ;  /* 0x0000001214107228 */ /* 0x000fd40000000000 */
[----:B------:R-:W-:-:S13]  /*4550*/  FSETP.GTU.AND P0, PT, |R17|, 1.469367938527859385e-39, PT ;  /* 0x001000001100780b */ /* 0x000fda0003f0c200 */
[----:B------:R-:W-:Y:S05]  /*4560*/  @P0 BRA `(.L_x_76) ;  /* 0x0000000000940947 */ /* 0x000fea0003800000 */
[----:B------:R-:W-:Y:S01]  /*4570*/  DFMA R6, R20, -R6, R10 ;  /* 0x800000061406722b */ /* 0x000fe2000000000a */
[----:B------:R-:W-:-:S09]  /*4580*/  IMAD.MOV.U32 R18, RZ, RZ, RZ ;  /* 0x000000ffff127224 */ /* 0x000fd200078e00ff */
[C---:B------:R-:W-:Y:S02]  /*4590*/  FSETP.NEU.AND P0, PT, R7.reuse, RZ, PT ;  /* 0x000000ff0700720b */ /* 0x040fe40003f0d000 */
[----:B------:R-:W-:-:S04]  /*45a0*/  LOP3.LUT R29, R7, 0x80000000, R29, 0x48, !PT ;  /* 0x80000000071d7812 */ /* 0x000fc800078e481d */
[----:B------:R-:W-:-:S07]  /*45b0*/  LOP3.LUT R19, R29, R19, RZ, 0xfc, !PT ;  /* 0x000000131d137212 */ /* 0x000fce00078efcff */
[----:B------:R-:W-:Y:S05]  /*45c0*/  @!P0 BRA `(.L_x_76) ;  /* 0x00000000007c8947 */ /* 0x000fea0003800000 */
[C---:B------:R-:W-:Y:S01]  /*45d0*/  IADD3 R7, PT, PT, -R0.reuse, RZ, RZ ;  /* 0x000000ff00077210 */ /* 0x040fe20007ffe1ff */
[----:B------:R-:W-:Y:S01]  /*45e0*/  IMAD.MOV.U32 R6, RZ, RZ, RZ ;  /* 0x000000ffff067224 */ /* 0x000fe200078e00ff */
[----:B------:R-:W-:Y:S01]  /*45f0*/  DMUL.RP R18, R20, R18 ;  /* 0x0000001214127228 */ /* 0x000fe20000008000 */
[----:B------:R-:W-:-:S04]  /*4600*/  IADD3 R5, PT, PT, -R0, -0x43300000, RZ ;  /* 0xbcd0000000057810 */ /* 0x000fc80007ffe1ff */
[----:B------:R-:W-:-:S05]  /*4610*/  DFMA R6, R16, -R6, R20 ;  /* 0x800000061006722b */ /* 0x000fca0000000014 */
[----:B------:R-:W-:-:S05]  /*4620*/  LOP3.LUT R29, R19, R29, RZ, 0x3c, !PT ;  /* 0x0000001d131d7212 */ /* 0x000fca00078e3cff */
[----:B------:R-:W-:-:S04]  /*4630*/  FSETP.NEU.AND P0, PT, |R7|, R5, PT ;  /* 0x000000050700720b */ /* 0x000fc80003f0d200 */
[----:B------:R-:W-:Y:S02]  /*4640*/  FSEL R16, R18, R16, !P0 ;  /* 0x0000001012107208 */ /* 0x000fe40004000000 */
[----:B------:R-:W-:Y:S01]  /*4650*/  FSEL R17, R29, R17, !P0 ;  /* 0x000000111d117208 */ /* 0x000fe20004000000 */
[----:B------:R-:W-:Y:S06]  /*4660*/  BRA `(.L_x_76) ;  /* 0x0000000000547947 */ /* 0x000fec0003800000 */
.L_x_75:
[----:B------:R-:W-:-:S14]  /*4670*/  DSETP.NAN.AND P0, PT, R24, R24, PT ;  /* 0x000000181800722a */ /* 0x000fdc0003f08000 */
[----:B------:R-:W-:Y:S05]  /*4680*/  @P0 BRA `(.L_x_77) ;  /* 0x0000000000440947 */ /* 0x000fea0003800000 */
[----:B------:R-:W-:-:S14]  /*4690*/  DSETP.NAN.AND P0, PT, R28, R28, PT ;  /* 0x0000001c1c00722a */ /* 0x000fdc0003f08000 */
[----:B------:R-:W-:Y:S05]  /*46a0*/  @P0 BRA `(.L_x_78) ;  /* 0x0000000000300947 */ /* 0x000fea0003800000 */
[----:B------:R-:W-:Y:S01]  /*46b0*/  ISETP.NE.AND P0, PT, R5, R0, PT ;  /* 0x000000000500720c */ /* 0x000fe20003f05270 */
[----:B------:R-:W-:Y:S01]  /*46c0*/  IMAD.MOV.U32 R17, RZ, RZ, -0x80000 ;  /* 0xfff80000ff117424 */ /* 0x000fe200078e00ff */
[----:B------:R-:W-:-:S11]  /*46d0*/  MOV R16, 0x0 ;  /* 0x0000000000107802 */ /* 0x000fd60000000f00 */
[----:B------:R-:W-:Y:S05]  /*46e0*/  @!P0 BRA `(.L_x_76) ;  /* 0x0000000000348947 */ /* 0x000fea0003800000 */
[----:B------:R-:W-:Y:S02]  /*46f0*/  ISETP.NE.AND P0, PT, R5, 0x7ff00000, PT ;  /* 0x7ff000000500780c */ /* 0x000fe40003f05270 */
[----:B------:R-:W-:Y:S02]  /*4700*/  LOP3.LUT R17, R25, 0x80000000, R29, 0x48, !PT ;  /* 0x8000000019117812 */ /* 0x000fe400078e481d */
[----:B------:R-:W-:-:S13]  /*4710*/  ISETP.EQ.OR P0, PT, R0, RZ, !P0 ;  /* 0x000000ff0000720c */ /* 0x000fda0004702670 */
[----:B------:R-:W-:Y:S02]  /*4720*/  @P0 LOP3.LUT R0, R17, 0x7ff00000, RZ, 0xfc, !PT ;  /* 0x7ff0000011000812 */ /* 0x000fe400078efcff */
[----:B------:R-:W-:Y:S01]  /*4730*/  @!P0 MOV R16, RZ ;  /* 0x000000ff00108202 */ /* 0x000fe20000000f00 */
[----:B------:R-:W-:Y:S01]  /*4740*/  @P0 IMAD.MOV.U32 R16, RZ, RZ, RZ ;  /* 0x000000ffff100224 */ /* 0x000fe200078e00ff */
[----:B------:R-:W-:Y:S01]  /*4750*/  @P0 MOV R17, R0 ;  /* 0x0000000000110202 */ /* 0x000fe20000000f00 */
[----:B------:R-:W-:Y:S06]  /*4760*/  BRA `(.L_x_76) ;  /* 0x0000000000147947 */ /* 0x000fec0003800000 */
.L_x_78:
[----:B------:R-:W-:Y:S01]  /*4770*/  LOP3.LUT R17, R29, 0x80000, RZ, 0xfc, !PT ;  /* 0x000800001d117812 */ /* 0x000fe200078efcff */
[----:B------:R-:W-:Y:S01]  /*4780*/  IMAD.MOV.U32 R16, RZ, RZ, R28 ;  /* 0x000000ffff107224 */ /* 0x000fe200078e001c */
[----:B------:R-:W-:Y:S06]  /*4790*/  BRA `(.L_x_76) ;  /* 0x0000000000087947 */ /* 0x000fec0003800000 */
.L_x_77:
[----:B------:R-:W-:Y:S02]  /*47a0*/  LOP3.LUT R17, R25, 0x80000, RZ, 0xfc, !PT ;  /* 0x0008000019117812 */ /* 0x000fe400078efcff */
[----:B------:R-:W-:-:S07]  /*47b0*/  MOV R16, R24 ;  /* 0x0000001800107202 */ /* 0x000fce0000000f00 */
.L_x_76:
[----:B------:R-:W-:Y:S05]  /*47c0*/  BSYNC.RECONVERGENT B1 ;  /* 0x0000000000017941 */ /* 0x000fea0003800200 */
.L_x_74:
[----:B------:R-:W-:Y:S01]  /*47d0*/  HFMA2 R7, -RZ, RZ, 0, 0 ;  /* 0x00000000ff077431 */ /* 0x000fe200000001ff */
[----:B------:R-:W-:Y:S01]  /*47e0*/  MOV R6, R2 ;  /* 0x0000000200067202 */ /* 0x000fe20000000f00 */
[----:B------:R-:W-:Y:S01]  /*47f0*/  IMAD.MOV.U32 R11, RZ, RZ, R17 ;  /* 0x000000ffff0b7224 */ /* 0x000fe200078e0011 */
[----:B------:R-:W-:Y:S02]  /*4800*/  MOV R10, R16 ;  /* 0x00000010000a7202 */ /* 0x000fe40000000f00 */
[----:B------:R-:W-:Y:S05]  /*4810*/  RET.REL.NODEC R6 `(_Z14y_solve_kernelPKdS0_S0_PdS1_S1_iii) ;  /* 0xffffffb406f87950 */ /* 0x000fea0003c3ffff */
.L_x_79:
        /* <DEDUP_REMOVED lines=14> */
.L_x_229:


//--------------------- .text._Z14x_solve_kernelPKdS0_S0_PdS1_S1_iii --------------------------
	.section	.text._Z14x_solve_kernelPKdS0_S0_PdS1_S1_iii,"ax",@progbits
	.align	128
.text._Z14x_solve_kernelPKdS0_S0_PdS1_S1_iii:
        .type           _Z14x_solve_kernelPKdS0_S0_PdS1_S1_iii,@function
        .size           _Z14x_solve_kernelPKdS0_S0_PdS1_S1_iii,(.L_x_232 - _Z14x_solve_kernelPKdS0_S0_PdS1_S1_iii)
        .other          _Z14x_solve_kernelPKdS0_S0_PdS1_S1_iii,@"STO_CUDA_ENTRY STV_DEFAULT"
_Z14x_solve_kernelPKdS0_S0_PdS1_S1_iii:
        /* <DEDUP_REMOVED lines=11> */
[----:B--2---:R-:W-:Y:S02]  /*00b0*/  VIADD R4, R2, UR4 ;  /* 0x0000000402047c36 */ /* 0x004fe40008000000 */
[----:B0-----:R-:W-:Y:S01]  /*00c0*/  IMAD R3, R3, UR6, R0 ;  /* 0x0000000603037c24 */ /* 0x001fe2000f8e0200 */
[----:B---3--:R-:W-:Y:S02]  /*00d0*/  UIADD3 UR6, UPT, UPT, UR23, -0x1, URZ ;  /* 0xffffffff17067890 */ /* 0x008fe4000fffe0ff */
[----:B------:R-:W-:Y:S01]  /*00e0*/  IADD3 R6, PT, PT, R4, 0x1, RZ ;  /* 0x0000000104067810 */ /* 0x000fe20007ffe0ff */
[----:B------:R-:W-:-:S05]  /*00f0*/  VIADD R9, R3, 0x1 ;  /* 0x0000000103097836 */ /* 0x000fca0000000000 */
[----:B------:R-:W-:-:S04]  /*0100*/  ISETP.GE.AND P0, PT, R9, UR6, PT ;  /* 0x0000000609007c0c */ /* 0x000fc8000bf06270 */
[----:B------:R-:W-:-:S13]  /*0110*/  ISETP.GE.OR P0, PT, R6, UR5, P0 ;  /* 0x0000000506007c0c */ /* 0x000fda0008706670 */
[----:B------:R-:W-:Y:S05]  /*0120*/  @P0 EXIT ;  /* 0x000000000000094d */ /* 0x000fea0003800000 */
[----:B------:R-:W0:Y:S01]  /*0130*/  LDCU UR24, c[0x0][0x3b0] ;  /* 0x00007600ff1877ac */ /* 0x000e220008000800 */
[----:B------:R-:W1:Y:S01]  /*0140*/  LDC.64 R60, c[0x0][0x3a0] ;  /* 0x0000e800ff3c7b82 */ /* 0x000e620000000a00 */
[----:B------:R-:W-:Y:S02]  /*0150*/  IMAD R6, R6, UR23, RZ ;  /* 0x0000001706067c24 */ /* 0x000fe4000f8e02ff */
[----:B------:R-:W-:Y:S01]  /*0160*/  HFMA2 R26, -RZ, RZ, 0, 0 ;  /* 0x00000000ff1a7431 */ /* 0x000fe200000001ff */
[----:B------:R-:W-:Y:S01]  /*0170*/  UIADD3 UR12, UPT, UPT, UR9, -0x2, URZ ;  /* 0xfffffffe090c7890 */ /* 0x000fe2000fffe0ff */
[----:B------:R-:W-:Y:S01]  /*0180*/  IMAD.MOV.U32 R27, RZ, RZ, 0x3ff00000 ;  /* 0x3ff00000ff1b7424 */ /* 0x000fe200078e00ff */
[----:B------:R-:W2:Y:S01]  /*0190*/  LDCU.64 UR10, c[0x0][0x358] ;  /* 0x00006b00ff0a77ac */ /* 0x000ea20008000a00 */
[----:B------:R-:W-:Y:S01]  /*01a0*/  IMAD.IADD R0, R9, 0x1, R6 ;  /* 0x0000000109007824 */ /* 0x000fe200078e0206 */
[----:B------:R-:W3:Y:S02]  /*01b0*/  LDC.64 R18, c[0x0][0x380] ;  /* 0x0000e000ff127b82 */ /* 0x000ee40000000a00 */
[----:B------:R-:W-:Y:S01]  /*01c0*/  IMAD.U32 R5, RZ, RZ, UR12 ;  /* 0x0000000cff057e24 */ /* 0x000fe2000f8e00ff */
[----:B------:R-:W-:Y:S01]  /*01d0*/  UIADD3 UR14, UPT, UPT, UR23, -0x2, URZ ;  /* 0xfffffffe170e7890 */ /* 0x000fe2000fffe0ff */
[----:B------:R-:W-:Y:S01]  /*01e0*/  UMOV UR18, 0x9999999a ;  /* 0x9999999a00127882 */ /* 0x000fe20000000000 */
[----:B------:R-:W-:Y:S01]  /*01f0*/  UMOV UR19, 0x3fb99999 ;  /* 0x3fb9999900137882 */ /* 0x000fe20000000000 */
[----:B------:R-:W-:Y:S01]  /*0200*/  MOV R32, 0x55555555 ;  /* 0x5555555500207802 */ /* 0x000fe20000000f00 */
[----:B------:R-:W-:Y:S01]  /*0210*/  IMAD.MOV.U32 R33, RZ, RZ, 0x3ff55555 ;  /* 0x3ff55555ff217424 */ /* 0x000fe200078e00ff */
[----:B------:R-:W-:Y:S01]  /*0220*/  MOV R35, 0x3fff5c28 ;  /* 0x3fff5c2800237802 */ /* 0x000fe20000000f00 */
[----:B0-----:R-:W-:-:S02]  /*0230*/  UIMAD UR7, UR24, 0x7, URZ ;  /* 0x00000007180778a4 */ /* 0x001fc4000f8e02ff */
[----:B------:R-:W-:Y:S01]  /*0240*/  IMAD R7, R0, UR24, RZ ;  /* 0x0000001800077c24 */ /* 0x000fe2000f8e02ff */
[----:B------:R-:W-:Y:S01]  /*0250*/  USHF.L.U32 UR13, UR24, 0x2, URZ ;  /* 0x00000002180d7899 */ /* 0x000fe200080006ff */
[----:B------:R-:W-:Y:S01]  /*0260*/  IMAD.MOV.U32 R34, RZ, RZ, -0xa3d70a5 ;  /* 0xf5c28f5bff227424 */ /* 0x000fe200078e00ff */
[----:B------:R-:W-:Y:S01]  /*0270*/  UIMAD UR15, UR24, 0x5, URZ ;  /* 0x00000005180f78a4 */ /* 0x000fe2000f8e02ff */
[----:B------:R-:W-:Y:S01]  /*0280*/  UMOV UR20, 0x0 ;  /* 0x0000000000147882 */ /* 0x000fe20000000000 */
[----:B------:R-:W-:Y:S02]  /*0290*/  UIMAD UR6, UR24, 0x6, URZ ;  /* 0x00000006180678a4 */ /* 0x000fe4000f8e02ff */
[C-C-:B------:R-:W-:Y:S01]  /*02a0*/  IMAD R38, R5.reuse, UR13, R4.reuse ;  /* 0x0000000d05267c24 */ /* 0x140fe2000f8e0204 */
[----:B------:R-:W-:Y:S01]  /*02b0*/  UIMAD UR16, UR12, UR7, URZ ;  /* 0x000000070c1072a4 */ /* 0x000fe2000f8e02ff */
[C-C-:B------:R-:W-:Y:S01]  /*02c0*/  IMAD R10, R5.reuse, UR15, R4.reuse ;  /* 0x0000000f050a7c24 */ /* 0x140fe2000f8e0204 */
[----:B------:R-:W-:Y:S01]  /*02d0*/  UMOV UR21, 0x3fe80000 ;  /* 0x3fe8000000157882 */ /* 0x000fe20000000000 */
[----:B------:R-:W-:Y:S01]  /*02e0*/  IMAD R15, R38, UR14, R3 ;  /* 0x0000000e260f7c24 */ /* 0x000fe2000f8e0203 */
[----:B------:R-:W0:Y:S01]  /*02f0*/  LDC.64 R90, c[0x3][0xa8] ;  /* 0x00c02a00ff5a7b82 */ /* 0x000e220000000a00 */
[----:B------:R-:W-:Y:S01]  /*0300*/  IMAD R12, R5, UR6, R4 ;  /* 0x00000006050c7c24 */ /* 0x000fe2000f8e0204 */
[----:B------:R-:W4:Y:S01]  /*0310*/  LDCU.128 UR28, c[0x3][0xc0] ;  /* 0x00c01800ff1c77ac */ /* 0x000f220008000c00 */
[----:B------:R-:W-:-:S02]  /*0320*/  VIADD R8, R4, UR16 ;  /* 0x0000001004087c36 */ /* 0x000fc40008000000 */
[----:B------:R-:W-:Y:S02]  /*0330*/  IMAD R16, R5, UR13, R38 ;  /* 0x0000000d05107c24 */ /* 0x000fe4000f8e0226 */
[--C-:B------:R-:W-:Y:S01]  /*0340*/  IMAD R17, R10, UR14, R3.reuse ;  /* 0x0000000e0a117c24 */ /* 0x100fe2000f8e0203 */
[----:B------:R-:W0:Y:S01]  /*0350*/  LDC.64 R80, c[0x0][0x398] ;  /* 0x0000e600ff507b82 */ /* 0x000e220000000a00 */
[--C-:B------:R-:W-:Y:S02]  /*0360*/  IMAD R101, R12, UR14, R3.reuse ;  /* 0x0000000e0c657c24 */ /* 0x100fe4000f8e0203 */
[----:B------:R-:W-:Y:S02]  /*0370*/  IMAD R99, R8, UR14, R3 ;  /* 0x0000000e08637c24 */ /* 0x000fe4000f8e0203 */
[----:B-1----:R-:W-:-:S04]  /*0380*/  IMAD.WIDE R14, R15, 0x8, R60 ;  /* 0x000000080f0e7825 */ /* 0x002fc800078e023c */
[----:B------:R-:W-:Y:S01]  /*0390*/  IMAD R97, R16, UR14, R3 ;  /* 0x0000000e10617c24 */ /* 0x000fe2000f8e0203 */
[----:B--2---:R1:W-:Y:S01]  /*03a0*/  STG.E.64 desc[UR10][R14.64], RZ ;  /* 0x000000ff0e007986 */ /* 0x0043e2000c101b0a */
[----:B------:R-:W-:-:S04]  /*03b0*/  IMAD.WIDE R16, R17, 0x8, R60 ;  /* 0x0000000811107825 */ /* 0x000fc800078e023c */
[--C-:B------:R-:W-:Y:S01]  /*03c0*/  IMAD.WIDE R100, R101, 0x8, R60.reuse ;  /* 0x0000000865647825 */ /* 0x100fe200078e023c */
[----:B------:R2:W-:Y:S03]  /*03d0*/  STG.E.64 desc[UR10][R16.64], RZ ;  /* 0x000000ff10007986 */ /* 0x0005e6000c101b0a */
[--C-:B------:R-:W-:Y:S01]  /*03e0*/  IMAD.WIDE R98, R99, 0x8, R60.reuse ;  /* 0x0000000863627825 */ /* 0x100fe200078e023c */
[----:B------:R2:W-:Y:S01]  /*03f0*/  STG.E.64 desc[UR10][R100.64], R26 ;  /* 0x0000001a64007986 */ /* 0x0005e2000c101b0a */
[----:B-1----:R-:W1:Y:S02]  /*0400*/  LDC.64 R14, c[0x0][0x388] ;  /* 0x0000e200ff0e7b82 */ /* 0x002e640000000a00 */
[----:B------:R-:W-:Y:S01]  /*0410*/  IMAD.WIDE R96, R97, 0x8, R60 ;  /* 0x0000000861607825 */ /* 0x000fe200078e023c */
[----:B------:R0:W-:Y:S03]  /*0420*/  STG.E.64 desc[UR10][R98.64], RZ ;  /* 0x000000ff62007986 */ /* 0x0001e6000c101b0a */
[C---:B---3--:R-:W-:Y:S01]  /*0430*/  IMAD.WIDE R18, R7.reuse, 0x8, R18 ;  /* 0x0000000807127825 */ /* 0x048fe200078e0212 */
[----:B------:R3:W-:Y:S04]  /*0440*/  STG.E.64 desc[UR10][R96.64], RZ ;  /* 0x000000ff60007986 */ /* 0x0007e8000c101b0a */
[----:B------:R-:W2:Y:S04]  /*0450*/  LDG.E.64 R20, desc[UR10][R18.64] ;  /* 0x0000000a12147981 */ /* 0x000ea8000c1e1b00 */
[----:B------:R-:W3:Y:S04]  /*0460*/  LDG.E.64 R24, desc[UR10][R18.64+0x10] ;  /* 0x0000100a12187981 */ /* 0x000ee8000c1e1b00 */
[----:B------:R0:W3:Y:S01]  /*0470*/  LDG.E.64 R22, desc[UR10][R18.64+0x8] ;  /* 0x0000080a12167981 */ /* 0x0000e2000c1e1b00 */
[----:B-1----:R-:W-:-:S05]  /*0480*/  IMAD.WIDE R14, R7, 0x8, R14 ;  /* 0x00000008070e7825 */ /* 0x002fca00078e020e */
[----:B------:R-:W3:Y:S04]  /*0490*/  LDG.E.64 R52, desc[UR10][R14.64+0x10] ;  /* 0x0000100a0e347981 */ /* 0x000ee8000c1e1b00 */
[----:B------:R-:W3:Y:S01]  /*04a0*/  LDG.E.64 R94, desc[UR10][R14.64] ;  /* 0x0000000a0e5e7981 */ /* 0x000ee2000c1e1b00 */
[----:B------:R-:W-:Y:S01]  /*04b0*/  IMAD.MOV.U32 R11, RZ, RZ, 0x3ff55555 ;  /* 0x3ff55555ff0b7424 */ /* 0x000fe200078e00ff */
[----:B------:R-:W-:Y:S01]  /*04c0*/  IADD3 R38, PT, PT, R38, UR12, RZ ;  /* 0x0000000c26267c10 */ /* 0x000fe2000fffe0ff */
[----:B------:R-:W-:Y:S01]  /*04d0*/  VIADD R10, R10, UR12 ;  /* 0x0000000c0a0a7c36 */ /* 0x000fe20008000000 */
[----:B------:R-:W-:Y:S01]  /*04e0*/  IADD3 R8, PT, PT, R8, UR12, RZ ;  /* 0x0000000c08087c10 */ /* 0x000fe2000fffe0ff */
[----:B------:R-:W-:Y:S01]  /*04f0*/  VIADD R12, R12, UR12 ;  /* 0x0000000c0c0c7c36 */ /* 0x000fe20008000000 */
[----:B----4-:R-:W-:Y:S01]  /*0500*/  DADD R92, RZ, UR28 ;  /* 0x0000001cff5c7e29 */ /* 0x010fe20008000000 */
[--C-:B------:R-:W-:Y:S01]  /*0510*/  IMAD R89, R10, UR14, R3.reuse ;  /* 0x0000000e0a597c24 */ /* 0x100fe2000f8e0203 */
[----:B------:R1:W5:Y:S01]  /*0520*/  LDG.E.64 R56, desc[UR10][R14.64+0x8] ;  /* 0x0000080a0e387981 */ /* 0x000362000c1e1b00 */
[----:B------:R-:W-:-:S02]  /*0530*/  IMAD R87, R12, UR14, R3 ;  /* 0x0000000e0c577c24 */ /* 0x000fc4000f8e0203 */
[----:B------:R-:W-:Y:S02]  /*0540*/  IMAD R85, R8, UR14, R3 ;  /* 0x0000000e08557c24 */ /* 0x000fe4000f8e0203 */
[----:B------:R-:W-:-:S04]  /*0550*/  IMAD.WIDE R88, R89, 0x8, R60 ;  /* 0x0000000859587825 */ /* 0x000fc800078e023c */
[----:B------:R-:W-:-:S04]  /*0560*/  IMAD.WIDE R86, R87, 0x8, R60 ;  /* 0x0000000857567825 */ /* 0x000fc800078e023c */
[----:B------:R-:W-:Y:S01]  /*0570*/  IMAD.WIDE R84, R85, 0x8, R60 ;  /* 0x0000000855547825 */ /* 0x000fe200078e023c */
[----:B--2---:R-:W-:Y:S02]  /*0580*/  DMUL R20, R20, UR18 ;  /* 0x0000001214147c28 */ /* 0x004fe40008000000 */
[----:B---3--:R-:W-:-:S06]  /*0590*/  DMUL R30, R24, UR18 ;  /* 0x00000012181e7c28 */ /* 0x008fcc0008000000 */
[C---:B------:R-:W-:Y:S02]  /*05a0*/  DFMA R16, R20.reuse, R32, UR20 ;  /* 0x0000001414107e2b */ /* 0x040fe40008000020 */
[----:B0-----:R-:W-:Y:S02]  /*05b0*/  DFMA R18, R20, R34, UR20 ;  /* 0x0000001414127e2b */ /* 0x001fe40008000022 */
[C---:B------:R-:W-:Y:S02]  /*05c0*/  DFMA R26, R30.reuse, R32, UR20 ;  /* 0x000000141e1a7e2b */ /* 0x040fe40008000020 */
[----:B------:R-:W-:Y:S02]  /*05d0*/  DFMA R28, R30, R34, UR20 ;  /* 0x000000141e1c7e2b */ /* 0x000fe40008000022 */
[----:B------:R-:W-:Y:S01]  /*05e0*/  DMUL R24, R22, UR18 ;  /* 0x0000001216187c28 */ /* 0x000fe20008000000 */
[----:B------:R-:W0:Y:S01]  /*05f0*/  LDCU.64 UR18, c[0x3][0x78] ;  /* 0x00c00f00ff1277ac */ /* 0x000e220008000a00 */
[----:B------:R-:W-:-:S04]  /*0600*/  DSETP.GE.AND P0, PT, R16, R18, PT ;  /* 0x000000121000722a */ /* 0x000fc80003f06000 */
[----:B------:R-:W-:Y:S01]  /*0610*/  DSETP.GE.AND P1, PT, R26, R28, PT ;  /* 0x0000001c1a00722a */ /* 0x000fe20003f26000 */
[----:B------:R-:W-:Y:S01]  /*0620*/  IMAD.MOV.U32 R26, RZ, RZ, 0x55555555 ;  /* 0x55555555ff1a7424 */ /* 0x000fe200078e00ff */
[C---:B------:R-:W-:Y:S01]  /*0630*/  FSEL R17, R11.reuse, 1.9949998855590820312, P0 ;  /* 0x3fff5c280b117808 */ /* 0x040fe20000000000 */
[C---:B------:R-:W-:Y:S02]  /*0640*/  DFMA R18, R24.reuse, R32, UR20 ;  /* 0x0000001418127e2b */ /* 0x040fe40008000020 */
[----:B------:R-:W-:Y:S01]  /*0650*/  DFMA R22, R24, R34, UR20 ;  /* 0x0000001418167e2b */ /* 0x000fe20008000022 */
[C---:B------:R-:W-:Y:S01]  /*0660*/  FSEL R16, R26.reuse, -4.93268156685482200615e+32, P0 ;  /* 0xf5c28f5b1a107808 */ /* 0x040fe20000000000 */
[----:B------:R-:W-:Y:S01]  /*0670*/  DADD R36, R30, 0.75 ;  /* 0x3fe800001e247429 */ /* 0x000fe20000000000 */
[----:B------:R-:W-:Y:S01]  /*0680*/  FSEL R32, R26, -4.93268156685482200615e+32, P1 ;  /* 0xf5c28f5b1a207808 */ /* 0x000fe20000800000 */
[----:B------:R-:W-:Y:S01]  /*0690*/  DADD R28, R24, 0.75 ;  /* 0x3fe80000181c7429 */ /* 0x000fe20000000000 */
[----:B------:R-:W-:Y:S01]  /*06a0*/  FSEL R33, R11, 1.9949998855590820312, P1 ;  /* 0x3fff5c280b217808 */ /* 0x000fe20000800000 */
[----:B------:R-:W2:Y:S01]  /*06b0*/  LDCU.64 UR20, c[0x3][0x80] ;  /* 0x00c01000ff1477ac */ /* 0x000ea20008000a00 */
[----:B------:R-:W-:-:S02]  /*06c0*/  DMUL R16, R20, R16 ;  /* 0x0000001014107228 */ /* 0x000fc40000000000 */
[----:B------:R-:W-:Y:S02]  /*06d0*/  DSETP.GE.AND P0, PT, R18, R22, PT ;  /* 0x000000161200722a */ /* 0x000fe40003f06000 */
[----:B------:R-:W-:Y:S02]  /*06e0*/  DMUL R32, R30, R32 ;  /* 0x000000201e207228 */ /* 0x000fe40000000000 */
[----:B------:R-:W-:Y:S02]  /*06f0*/  DADD R22, R20, 0.75 ;  /* 0x3fe8000014167429 */ /* 0x000fe40000000000 */
[----:B------:R-:W-:Y:S01]  /*0700*/  DADD R18, R16, 0.75 ;  /* 0x3fe8000010127429 */ /* 0x000fe20000000000 */
[----:B------:R-:W-:Y:S02]  /*0710*/  FSEL R26, R26, -4.93268156685482200615e+32, P0 ;  /* 0xf5c28f5b1a1a7808 */ /* 0x000fe40000000000 */
[----:B------:R-:W-:Y:S01]  /*0720*/  FSEL R27, R11, 1.9949998855590820312, P0 ;  /* 0x3fff5c280b1b7808 */ /* 0x000fe20000000000 */
[----:B------:R-:W-:-:S04]  /*0730*/  DADD R34, R32, 0.75 ;  /* 0x3fe8000020227429 */ /* 0x000fc80000000000 */
[----:B------:R-:W-:Y:S02]  /*0740*/  DSETP.GE.AND P1, PT, R18, R22, PT ;  /* 0x000000161200722a */ /* 0x000fe40003f26000 */
[----:B------:R-:W-:Y:S02]  /*0750*/  DMUL R26, R24, R26 ;  /* 0x0000001a181a7228 */ /* 0x000fe40000000000 */
[----:B------:R-:W-:Y:S02]  /*0760*/  DSETP.GE.AND P2, PT, R34, R36, PT ;  /* 0x000000242200722a */ /* 0x000fe40003f46000 */
[----:B------:R-:W-:Y:S02]  /*0770*/  FSEL R16, R16, R20, P1 ;  /* 0x0000001410107208 */ /* 0x000fe40000800000 */
[----:B------:R-:W-:Y:S02]  /*0780*/  FSEL R17, R17, R21, P1 ;  /* 0x0000001511117208 */ /* 0x000fe40000800000 */
[----:B------:R-:W-:Y:S01]  /*0790*/  DADD R20, R26, 0.75 ;  /* 0x3fe800001a147429 */ /* 0x000fe20000000000 */
[----:B------:R-:W-:-:S02]  /*07a0*/  FSEL R30, R32, R30, P2 ;  /* 0x0000001e201e7208 */ /* 0x000fc40001000000 */
[----:B------:R-:W-:Y:S01]  /*07b0*/  FSEL R31, R33, R31, P2 ;  /* 0x0000001f211f7208 */ /* 0x000fe20001000000 */
[----:B------:R-:W-:-:S04]  /*07c0*/  DADD R16, R16, 0.75 ;  /* 0x3fe8000010107429 */ /* 0x000fc80000000000 */
[----:B------:R-:W-:Y:S02]  /*07d0*/  DSETP.GE.AND P0, PT, R20, R28, PT ;  /* 0x0000001c1400722a */ /* 0x000fe40003f06000 */
[----:B------:R-:W-:Y:S01]  /*07e0*/  DADD R30, R30, 0.75 ;  /* 0x3fe800001e1e7429 */ /* 0x000fe20000000000 */
[----:B------:R-:W-:Y:S02]  /*07f0*/  FSEL R18, R18, R22, P1 ;  /* 0x0000001612127208 */ /* 0x000fe40000800000 */
[----:B------:R-:W-:Y:S01]  /*0800*/  FSEL R19, R19, R23, P1 ;  /* 0x0000001713137208 */ /* 0x000fe20000800000 */
[----:B------:R-:W-:Y:S01]  /*0810*/  DSETP.GE.AND P1, PT, R16, 0.75, PT ;  /* 0x3fe800001000742a */ /* 0x000fe20003f26000 */
[----:B------:R-:W-:Y:S02]  /*0820*/  FSEL R54, R34, R36, P2 ;  /* 0x0000002422367208 */ /* 0x000fe40001000000 */
[----:B------:R-:W-:Y:S02]  /*0830*/  FSEL R16, R26, R24, P0 ;  /* 0x000000181a107208 */ /* 0x000fe40000000000 */
[----:B------:R-:W-:-:S02]  /*0840*/  FSEL R17, R27, R25, P0 ;  /* 0x000000191b117208 */ /* 0x000fc40000000000 */
[----:B------:R-:W-:Y:S01]  /*0850*/  FSEL R34, R35, R37, P2 ;  /* 0x0000002523227208 */ /* 0x000fe20001000000 */
[----:B------:R-:W-:-:S03]  /*0860*/  DSETP.GE.AND P2, PT, R30, 0.75, PT ;  /* 0x3fe800001e00742a */ /* 0x000fc60003f46000 */
[----:B------:R-:W-:Y:S01]  /*0870*/  DADD R16, R16, 0.75 ;  /* 0x3fe8000010107429 */ /* 0x000fe20000000000 */
[----:B------:R-:W-:Y:S02]  /*0880*/  FSEL R18, R18, RZ, P1 ;  /* 0x000000ff12127208 */ /* 0x000fe40000800000 */
[----:B------:R-:W-:Y:S02]  /*0890*/  FSEL R19, R19, 1.8125, P1 ;  /* 0x3fe8000013137808 */ /* 0x000fe40000800000 */
[----:B------:R-:W-:Y:S02]  /*08a0*/  FSEL R54, R54, RZ, P2 ;  /* 0x000000ff36367208 */ /* 0x000fe40001000000 */
[----:B------:R-:W-:Y:S01]  /*08b0*/  FSEL R55, R34, 1.8125, P2 ;  /* 0x3fe8000022377808 */ /* 0x000fe20001000000 */
[----:B------:R-:W-:Y:S01]  /*08c0*/  DSETP.GE.AND P1, PT, R16, 0.75, PT ;  /* 0x3fe800001000742a */ /* 0x000fe20003f26000 */
[----:B------:R-:W-:Y:S01]  /*08d0*/  FSEL R58, R20, R28, P0 ;  /* 0x0000001c143a7208 */ /* 0x000fe20000000000 */
[----:B0-----:R-:W-:Y:S01]  /*08e0*/  DMUL R18, R18, UR18 ;  /* 0x0000001212127c28 */ /* 0x001fe20008000000 */
[----:B------:R-:W-:-:S02]  /*08f0*/  FSEL R20, R21, R29, P0 ;  /* 0x0000001d15147208 */ /* 0x000fc40000000000 */
[----:B------:R-:W-:Y:S01]  /*0900*/  DMUL R22, R54, UR18 ;  /* 0x0000001236167c28 */ /* 0x000fe20008000000 */
[----:B------:R-:W0:Y:S01]  /*0910*/  LDCU.64 UR18, c[0x3][0xd0] ;  /* 0x00c01a00ff1277ac */ /* 0x000e220008000a00 */
[----:B------:R-:W-:Y:S02]  /*0920*/  FSEL R58, R58, RZ, P1 ;  /* 0x000000ff3a3a7208 */ /* 0x000fe40000800000 */
[----:B------:R-:W-:Y:S01]  /*0930*/  FSEL R59, R20, 1.8125, P1 ;  /* 0x3fe80000143b7808 */ /* 0x000fe20000800000 */
[----:B------:R-:W-:-:S03]  /*0940*/  IMAD R17, R38, UR14, R3 ;  /* 0x0000000e26117c24 */ /* 0x000fc6000f8e0203 */
[----:B--2---:R-:W-:Y:S02]  /*0950*/  DFMA R22, R52, UR20, -R22 ;  /* 0x0000001434167c2b */ /* 0x004fe40008000816 */
[----:B------:R-:W-:Y:S01]  /*0960*/  DFMA R90, R58, R90, 1 ;  /* 0x3ff000003a5a742b */ /* 0x000fe2000000005a */
[----:B------:R-:W-:Y:S01]  /*0970*/  IMAD R38, R5, UR13, R38 ;  /* 0x0000000d05267c24 */ /* 0x000fe2000f8e0226 */
[----:B------:R-:W-:Y:S01]  /*0980*/  DFMA R94, R94, -UR20, -R18 ;  /* 0x800000145e5e7c2b */ /* 0x000fe20008000812 */
[----:B------:R-:W-:-:S03]  /*0990*/  IMAD.WIDE R16, R17, 0x8, R60 ;  /* 0x0000000811107825 */ /* 0x000fc600078e023c */
[----:B------:R-:W-:Y:S01]  /*09a0*/  DADD R50, R22, -UR30 ;  /* 0x8000001e16327e29 */ /* 0x000fe20008000000 */
[----:B------:R-:W-:Y:S01]  /*09b0*/  IMAD R83, R38, UR14, R3 ;  /* 0x0000000e26537c24 */ /* 0x000fe2000f8e0203 */
[----:B0-----:R-:W-:Y:S01]  /*09c0*/  DADD R90, R90, UR18 ;  /* 0x000000125a5a7e29 */ /* 0x001fe20008000000 */
[----:B------:R-:W-:Y:S01]  /*09d0*/  IMAD R11, R0, UR15, RZ ;  /* 0x0000000f000b7c24 */ /* 0x000fe2000f8e02ff */
[----:B------:R1:W-:Y:S01]  /*09e0*/  STG.E.64 desc[UR10][R16.64], RZ ;  /* 0x000000ff10007986 */ /* 0x0003e2000c101b0a */
[----:B------:R-:W-:-:S03]  /*09f0*/  IMAD.WIDE R82, R83, 0x8, R60 ;  /* 0x0000000853527825 */ /* 0x000fc600078e023c */
[----:B------:R1:W-:Y:S01]  /*0a00*/  STG.E.64 desc[UR10][R88.64], R94 ;  /* 0x0000005e58007986 */ /* 0x0003e2000c101b0a */
[----:B------:R-:W-:-:S03]  /*0a10*/  IMAD.WIDE R80, R11, 0x8, R80 ;  /* 0x000000080b507825 */ /* 0x000fc600078e0250 */
        /* <DEDUP_REMOVED lines=10> */
[----:B------:R-:W-:Y:S01]  /*0ac0*/  IMAD R8, R9, UR15, RZ ;  /* 0x0000000f09087c24 */ /* 0x000fe2000f8e02ff */
[----:B------:R-:W-:Y:S01]  /*0ad0*/  MOV R103, 0x3ff00000 ;  /* 0x3ff0000000677802 */ /* 0x000fe20000000f00 */
[----:B------:R-:W-:Y:S01]  /*0ae0*/  IMAD.MOV.U32 R102, RZ, RZ, 0x0 ;  /* 0x00000000ff667424 */ /* 0x000fe200078e00ff */
[----:B------:R-:W-:-:S02]  /*0af0*/  CS2R R66, SRZ ;  /* 0x0000000000427805 */ /* 0x000fc4000001ff00 */
[----:B------:R-:W-:Y:S01]  /*0b00*/  CS2R R64, SRZ ;  /* 0x0000000000407805 */ /* 0x000fe2000001ff00 */
[----:B------:R-:W-:Y:S01]  /*0b10*/  IMAD R9, R6, UR15, RZ ;  /* 0x0000000f06097c24 */ /* 0x000fe2000f8e02ff */
[----:B------:R-:W-:Y:S01]  /*0b20*/  UIADD3 UR5, UPT, UPT, UR24, -0x2, URZ ;  /* 0xfffffffe18057890 */ /* 0x000fe2000fffe0ff */
[----:B-1----:R-:W-:Y:S11]  /*0b30*/  BRA.U !UP0, `(.L_x_80) ;  /* 0x00000011082c7547 */ /* 0x002ff6000b800000 */
[----:B------:R-:W-:Y:S01]  /*0b40*/  ULEA UR8, UR24, UR15, 0x1 ;  /* 0x0000000f18087291 */ /* 0x000fe2000f8e08ff */
[----:B------:R-:W-:Y:S01]  /*0b50*/  IMAD.U32 R14, RZ, RZ, UR23 ;  /* 0x00000017ff0e7e24 */ /* 0x000fe2000f8e00ff */
[----:B------:R-:W-:Y:S02]  /*0b60*/  UIMAD UR9, UR9, UR24, URZ ;  /* 0x00000018090972a4 */ /* 0x000fe4000f8e02ff */
[----:B------:R-:W-:Y:S01]  /*0b70*/  MOV R17, UR24 ;  /* 0x0000001800117c02 */ /* 0x000fe20008000f00 */
[----:B------:R-:W-:Y:S01]  /*0b80*/  UIADD3 UR8, UPT, UPT, UR8, -0x1, URZ ;  /* 0xffffffff08087890 */ /* 0x000fe2000fffe0ff */
[----:B------:R-:W-:Y:S01]  /*0b90*/  IMAD.MOV.U32 R16, RZ, RZ, R6 ;  /* 0x000000ffff107224 */ /* 0x000fe200078e0006 */
[----:B------:R-:W-:Y:S01]  /*0ba0*/  UIADD3 UR19, UPT, UPT, UR15, 0x2, URZ ;  /* 0x000000020f137890 */ /* 0x000fe2000fffe0ff */
[----:B------:R-:W-:Y:S01]  /*0bb0*/  MOV R102, 0x0 ;  /* 0x0000000000667802 */ /* 0x000fe20000000f00 */
[----:B------:R-:W-:Y:S01]  /*0bc0*/  UIADD3 UR18, UPT, UPT, UR8, UR24, URZ ;  /* 0x0000001808127290 */ /* 0x000fe2000fffe0ff */
[----:B------:R-:W-:Y:S01]  /*0bd0*/  IMAD.U32 R11, RZ, RZ, UR9 ;  /* 0x00000009ff0b7e24 */ /* 0x000fe2000f8e00ff */
[----:B------:R-:W-:Y:S01]  /*0be0*/  UIADD3 UR21, UPT, UPT, UR7, 0x2, URZ ;  /* 0x0000000207157890 */ /* 0x000fe2000fffe0ff */
[----:B------:R-:W-:Y:S01]  /*0bf0*/  MOV R13, UR8 ;  /* 0x00000008000d7c02 */ /* 0x000fe20008000f00 */
[----:B------:R-:W-:Y:S01]  /*0c00*/  UIADD3 UR20, UPT, UPT, UR6, 0x2, URZ ;  /* 0x0000000206147890 */ /* 0x000fe2000fffe0ff */
[----:B------:R-:W-:Y:S01]  /*0c10*/  IMAD R10, R11, 0x2, R2 ;  /* 0x000000020b0a7824 */ /* 0x000fe200078e0202 */
[----:B------:R-:W-:Y:S01]  /*0c20*/  MOV R15, UR18 ;  /* 0x00000012000f7c02 */ /* 0x000fe20008000f00 */
[----:B------:R-:W-:Y:S01]  /*0c30*/  ULEA UR8, UR24, 0x2, 0x3 ;  /* 0x0000000218087891 */ /* 0x000fe2000f8e18ff */
[----:B------:R-:W-:Y:S01]  /*0c40*/  IADD3 R11, PT, PT, R4, UR9, RZ ;  /* 0x00000009040b7c10 */ /* 0x000fe2000fffe0ff */
[----:B------:R-:W-:Y:S01]  /*0c50*/  UIADD3 UR22, UPT, UPT, UR13, 0x2, URZ ;  /* 0x000000020d167890 */ /* 0x000fe2000fffe0ff */
[--C-:B------:R-:W-:Y:S01]  /*0c60*/  IMAD R0, R13, UR12, R4.reuse ;  /* 0x0000000c0d007c24 */ /* 0x100fe2000f8e0204 */
[----:B------:R-:W-:Y:S01]  /*0c70*/  MOV R19, UR19 ;  /* 0x0000001300137c02 */ /* 0x000fe20008000f00 */
[----:B------:R-:W-:Y:S01]  /*0c80*/  IMAD R12, R15, UR12, R4 ;  /* 0x0000000c0f0c7c24 */ /* 0x000fe2000f8e0204 */
[----:B------:R-:W-:Y:S01]  /*0c90*/  MOV R23, UR21 ;  /* 0x0000001500177c02 */ /* 0x000fe20008000f00 */
[----:B------:R-:W-:Y:S01]  /*0ca0*/  IMAD.U32 R21, RZ, RZ, UR20 ;  /* 0x00000014ff157e24 */ /* 0x000fe2000f8e00ff */
[----:B------:R-:W-:Y:S01]  /*0cb0*/  UIADD3 UR17, UPT, UPT, UR24, -0x5, URZ ;  /* 0xfffffffb18117890 */ /* 0x000fe2000fffe0ff */
[----:B------:R-:W-:Y:S01]  /*0cc0*/  IMAD.U32 R25, RZ, RZ, UR8 ;  /* 0x00000008ff197e24 */ /* 0x000fe2000f8e00ff */
[----:B------:R-:W-:Y:S01]  /*0cd0*/  MOV R15, 0x2 ;  /* 0x00000002000f7802 */ /* 0x000fe20000000f00 */
[----:B------:R-:W-:Y:S01]  /*0ce0*/  VIADD R13, R10, UR4 ;  /* 0x000000040a0d7c36 */ /* 0x000fe20008000000 */
[----:B------:R-:W-:Y:S01]  /*0cf0*/  CS2R R48, SRZ ;  /* 0x0000000000307805 */ /* 0x000fe2000001ff00 */
[----:B------:R-:W-:Y:S01]  /*0d00*/  IMAD R10, R11, UR23, R14 ;  /* 0x000000170b0a7c24 */ /* 0x000fe2000f8e020e */
[----:B------:R-:W-:Y:S01]  /*0d10*/  MOV R46, R92 ;  /* 0x0000005c002e7202 */ /* 0x000fe20000000f00 */
[--C-:B------:R-:W-:Y:S01]  /*0d20*/  IMAD R63, R0, UR14, R3.reuse ;  /* 0x0000000e003f7c24 */ /* 0x100fe2000f8e0203 */
[----:B------:R-:W-:Y:S01]  /*0d30*/  CS2R R64, SRZ ;  /* 0x0000000000407805 */ /* 0x000fe2000001ff00 */
[----:B------:R-:W-:Y:S01]  /*0d40*/  IMAD R11, R12, UR14, R3 ;  /* 0x0000000e0c0b7c24 */ /* 0x000fe2000f8e0203 */
[----:B------:R-:W0:Y:S01]  /*0d50*/  LDCU UR30, c[0x0][0x3b8] ;  /* 0x00007700ff1e77ac */ /* 0x000e220008000800 */
[--C-:B------:R-:W-:Y:S01]  /*0d60*/  IMAD R18, R17, UR12, R4.reuse ;  /* 0x0000000c11127c24 */ /* 0x100fe2000f8e0204 */
[----:B------:R-:W-:Y:S01]  /*0d70*/  MOV R17, UR17 ;  /* 0x0000001100117c02 */ /* 0x000fe20008000f00 */
[--C-:B------:R-:W-:Y:S01]  /*0d80*/  IMAD R20, R5, UR22, R4.reuse ;  /* 0x0000001605147c24 */ /* 0x100fe2000f8e0204 */
[----:B------:R-:W1:Y:S01]  /*0d90*/  LDCU UR18, c[0x0][0x3b0] ;  /* 0x00007600ff1277ac */ /* 0x000e620008000800 */
[----:B------:R-:W-:-:S02]  /*0da0*/  IMAD R22, R19, UR12, R4 ;  /* 0x0000000c13167c24 */ /* 0x000fc4000f8e0204 */
[--C-:B------:R-:W-:Y:S01]  /*0db0*/  IMAD R24, R21, UR12, R4.reuse ;  /* 0x0000000c15187c24 */ /* 0x100fe2000f8e0204 */
[----:B------:R-:W2:Y:S01]  /*0dc0*/  LDCU.64 UR28, c[0x3][0x80] ;  /* 0x00c01000ff1c77ac */ /* 0x000ea20008000a00 */
[--C-:B------:R-:W-:Y:S02]  /*0dd0*/  IMAD R26, R23, UR12, R4.reuse ;  /* 0x0000000c171a7c24 */ /* 0x100fe4000f8e0204 */
[----:B------:R-:W-:Y:S01]  /*0de0*/  IMAD R28, R25, UR12, R4 ;  /* 0x0000000c191c7c24 */ /* 0x000fe2000f8e0204 */
[----:B------:R-:W3:Y:S01]  /*0df0*/  LDCU.64 UR26, c[0x3][0x78] ;  /* 0x00c00f00ff1a77ac */ /* 0x000ee20008000a00 */
[----:B------:R-:W-:Y:S01]  /*0e00*/  IMAD.WIDE R62, R63, 0x8, R60 ;  /* 0x000000083f3e7825 */ /* 0x000fe200078e023c */
[----:B------:R-:W4:Y:S03]  /*0e10*/  LDCU.64 UR24, c[0x0][0x3a8] ;  /* 0x00007500ff1877ac */ /* 0x000f260008000a00 */
[----:B------:R-:W-:-:S02]  /*0e20*/  IMAD R12, R13, UR23, R14 ;  /* 0x000000170d0c7c24 */ /* 0x000fc4000f8e020e */
[----:B------:R-:W-:-:S04]  /*0e30*/  IMAD.WIDE R60, R11, 0x8, R60 ;  /* 0x000000080b3c7825 */ /* 0x000fc800078e023c */
[----:B------:R-:W-:Y:S02]  /*0e40*/  IMAD R14, R4, UR14, R3 ;  /* 0x0000000e040e7c24 */ /* 0x000fe4000f8e0203 */
[C---:B------:R-:W-:Y:S02]  /*0e50*/  VIADD R11, R7.reuse, 0x3 ;  /* 0x00000003070b7836 */ /* 0x040fe40000000000 */
[----:B------:R-:W-:Y:S02]  /*0e60*/  IMAD R13, R7, 0x5, RZ ;  /* 0x00000005070d7824 */ /* 0x000fe400078e02ff */
[----:B------:R-:W-:Y:S02]  /*0e70*/  IMAD.MOV.U32 R103, RZ, RZ, 0x3ff00000 ;  /* 0x3ff00000ff677424 */ /* 0x000fe400078e00ff */
[----:B------:R-:W-:Y:S02]  /*0e80*/  IMAD.MOV.U32 R47, RZ, RZ, R93 ;  /* 0x000000ffff2f7224 */ /* 0x000fe400078e005d */
[----:B------:R-:W-:-:S02]  /*0e90*/  IMAD R18, R18, UR14, R3 ;  /* 0x0000000e12127c24 */ /* 0x000fc4000f8e0203 */
[--C-:B------:R-:W-:Y:S02]  /*0ea0*/  IMAD R20, R20, UR14, R3.reuse ;  /* 0x0000000e14147c24 */ /* 0x100fe4000f8e0203 */
[--C-:B------:R-:W-:Y:S02]  /*0eb0*/  IMAD R22, R22, UR14, R3.reuse ;  /* 0x0000000e16167c24 */ /* 0x100fe4000f8e0203 */
[--C-:B------:R-:W-:Y:S02]  /*0ec0*/  IMAD R24, R24, UR14, R3.reuse ;  /* 0x0000000e18187c24 */ /* 0x100fe4000f8e0203 */
[--C-:B------:R-:W-:Y:S02]  /*0ed0*/  IMAD R26, R26, UR14, R3.reuse ;  /* 0x0000000e1a1a7c24 */ /* 0x100fe4000f8e0203 */
[----:B01234-:R-:W-:-:S07]  /*0ee0*/  IMAD R28, R28, UR14, R3 ;  /* 0x0000000e1c1c7c24 */ /* 0x01ffce000f8e0203 */
.L_x_86:
[----:B------:R-:W-:Y:S01]  /*0ef0*/  VIADD R0, R17, 0x3 ;  /* 0x0000000311007836 */ /* 0x000fe20000000000 */
[----:B------:R-:W-:Y:S01]  /*0f00*/  MOV R66, R46 ;  /* 0x0000002e00427202 */ /* 0x000fe20000000f00 */
[----:B------:R-:W-:-:S03]  /*0f10*/  IMAD.MOV.U32 R67, RZ, RZ, R47 ;  /* 0x000000ffff437224 */ /* 0x000fc600078e002f */
[----:B------:R-:W-:-:S13]  /*0f20*/  ISETP.NE.AND P0, PT, R0, 0x1, PT ;  /* 0x000000010000780c */ /* 0x000fda0003f05270 */
[----:B-1----:R-:W-:Y:S05]  /*0f30*/  @P0 BRA `(.L_x_81) ;  /* 0x0000000000680947 */ /* 0x002fea0003800000 */
[----:B------:R-:W0:Y:S01]  /*0f40*/  LDC.64 R34, c[0x0][0x3a0] ;  /* 0x0000e800ff227b82 */ /* 0x000e220000000a00 */
[----:B------:R-:W-:Y:S01]  /*0f50*/  UIADD3 UR8, UPT, UPT, UR15, -0x1, URZ ;  /* 0xffffffff0f087890 */ /* 0x000fe2000fffe0ff */
[----:B------:R-:W-:Y:S02]  /*0f60*/  HFMA2 R36, -RZ, RZ, 0, 0 ;  /* 0x00000000ff247431 */ /* 0x000fe400000001ff */
        /* <DEDUP_REMOVED lines=23> */
.L_x_81:
[----:B------:R-:W0:Y:S08]  /*10e0*/  LDC.64 R34, c[0x0][0x380] ;  /* 0x0000e000ff227b82 */ /* 0x000e300000000a00 */
[----:B------:R-:W1:Y:S01]  /*10f0*/  LDC.64 R30, c[0x0][0x388] ;  /* 0x0000e200ff1e7b82 */ /* 0x000e620000000a00 */
[----:B------:R-:W-:Y:S01]  /*1100*/  UMOV UR8, 0x9999999a ;  /* 0x9999999a00087882 */ /* 0x000fe20000000000 */
[----:B------:R-:W-:Y:S01]  /*1110*/  UMOV UR9, 0x3fb99999 ;  /* 0x3fb9999900097882 */ /* 0x000fe20000000000 */
[----:B------:R-:W-:Y:S01]  /*1120*/  HFMA2 R38, -RZ, RZ, -23584, -0.0004489421844482421875 ;  /* 0xf5c28f5bff267431 */ /* 0x000fe200000001ff */
[----:B------:R-:W-:Y:S01]  /*1130*/  MOV R36, 0x55555555 ;  /* 0x5555555500247802 */ /* 0x000fe20000000f00 */
[----:B------:R-:W-:-:S02]  /*1140*/  IMAD.MOV.U32 R37, RZ, RZ, 0x3ff55555 ;  /* 0x3ff55555ff257424 */ /* 0x000fc400078e00ff */
        /* <DEDUP_REMOVED lines=8> */
[----:B0-----:R-:W-:Y:S01]  /*11d0*/  MOV R34, 0x55555555 ;  /* 0x5555555500227802 */ /* 0x001fe20000000f00 */
[----:B------:R-:W-:Y:S01]  /*11e0*/  DMUL R40, R58, UR26 ;  /* 0x0000001a3a287c28 */ /* 0x000fe20008000000 */
[----:B------:R-:W-:Y:S01]  /*11f0*/  @!P2 MOV R46, R92 ;  /* 0x0000005c002ea202 */ /* 0x000fe20000000f00 */
[----:B------:R-:W-:Y:S01]  /*1200*/  @!P2 IMAD.MOV.U32 R47, RZ, RZ, R93 ;  /* 0x000000ffff2fa224 */ /* 0x000fe200078e005d */
[----:B--2---:R-:W-:-:S05]  /*1210*/  DFMA R44, R54, R44, 1 ;  /* 0x3ff00000362c742b */ /* 0x004fca000000002c */
        /* <DEDUP_REMOVED lines=60> */
.L_x_83:
        /* <DEDUP_REMOVED lines=19> */
.L_x_82:
[----:B-1----:R-:W1:Y:S02]  /*1710*/  LDC.64 R104, c[0x0][0x398] ;  /* 0x0000e600ff687b82 */ /* 0x002e640000000a00 */
[----:B-1----:R-:W-:-:S05]  /*1720*/  IMAD.WIDE R104, R13, 0x8, R104 ;  /* 0x000000080d687825 */ /* 0x002fca00078e0268 */
[----:B0-----:R0:W5:Y:S04]  /*1730*/  LDG.E.64 R36, desc[UR10][R104.64+0x50] ;  /* 0x0000500a68247981 */ /* 0x001168000c1e1b00 */
[----:B------:R0:W5:Y:S04]  /*1740*/  LDG.E.64 R34, desc[UR10][R104.64+0x58] ;  /* 0x0000580a68227981 */ /* 0x000168000c1e1b00 */
[----:B------:R0:W5:Y:S01]  /*1750*/  LDG.E.64 R32, desc[UR10][R104.64+0x60] ;  /* 0x0000600a68207981 */ /* 0x000162000c1e1b00 */
[----:B------:R-:W1:Y:S01]  /*1760*/  MUFU.RCP64H R31, R103 ;  /* 0x00000067001f7308 */ /* 0x000e620000001800 */
[----:B------:R-:W-:Y:S01]  /*1770*/  VIADD R30, R103, 0x300402 ;  /* 0x00300402671e7836 */ /* 0x000fe20000000000 */
[----:B------:R-:W-:Y:S04]  /*1780*/  BSSY.RECONVERGENT B0, `(.L_x_84) ;  /* 0x000000e000007945 */ /* 0x000fe80003800200 */
[----:B------:R-:W-:Y:S01]  /*1790*/  FSETP.GEU.AND P0, PT, |R30|, 5.8789094863358348022e-39, PT ;  /* 0x004004021e00780b */ /* 0x000fe20003f0e200 */
[----:B-1----:R-:W-:-:S08]  /*17a0*/  DFMA R106, R30, -R102, 1 ;  /* 0x3ff000001e6a742b */ /* 0x002fd00000000866 */
[----:B------:R-:W-:-:S08]  /*17b0*/  DFMA R106, R106, R106, R106 ;  /* 0x0000006a6a6a722b */ /* 0x000fd0000000006a */
[----:B------:R-:W-:-:S08]  /*17c0*/  DFMA R106, R30, R106, R30 ;  /* 0x0000006a1e6a722b */ /* 0x000fd0000000001e */
[----:B------:R-:W-:-:S08]  /*17d0*/  DFMA R108, R106, -R102, 1 ;  /* 0x3ff000006a6c742b */ /* 0x000fd00000000866 */
[----:B------:R-:W-:Y:S01]  /*17e0*/  DFMA R106, R106, R108, R106 ;  /* 0x0000006c6a6a722b */ /* 0x000fe2000000006a */
[----:B0-----:R-:W-:Y:S10]  /*17f0*/  @P0 BRA `(.L_x_85) ;  /* 0x0000000000180947 */ /* 0x001ff40003800000 */
[----:B------:R-:W-:Y:S02]  /*1800*/  LOP3.LUT R30, R103, 0x7fffffff, RZ, 0xc0, !PT ;  /* 0x7fffffff671e7812 */ /* 0x000fe400078ec0ff */
[----:B------:R-:W-:Y:S02]  /*1810*/  MOV R0, 0x1840 ;  /* 0x0000184000007802 */ /* 0x000fe40000000f00 */
[----:B------:R-:W-:-:S07]  /*1820*/  IADD3 R30, PT, PT, R30, -0x100000, RZ ;  /* 0xfff000001e1e7810 */ /* 0x000fce0007ffe0ff */
[----:B-----5:R-:W-:Y:S05]  /*1830*/  CALL.REL.NOINC `($__internal_4_$__cuda_sm20_dblrcp_rn_slowpath_v3) ;  /* 0x00000024009c7944 */ /* 0x020fea0003c00000 */
[----:B------:R-:W-:Y:S01]  /*1840*/  IMAD.MOV.U32 R106, RZ, RZ, R104 ;  /* 0x000000ffff6a7224 */ /* 0x000fe200078e0068 */
[----:B------:R-:W-:-:S07]  /*1850*/  MOV R107, R105 ;  /* 0x00000069006b7202 */ /* 0x000fce0000000f00 */
.L_x_85:
[----:B------:R-:W-:Y:S05]  /*1860*/  BSYNC.RECONVERGENT B0 ;  /* 0x0000000000007941 */ /* 0x000fea0003800200 */
.L_x_84:
        /* <DEDUP_REMOVED lines=41> */
[----:B------:R-:W-:Y:S01]  /*1b00*/  IMAD R12, R25, UR30, R12 ;  /* 0x0000001e190c7c24 */ /* 0x000fe2000f8e020c */
[----:B------:R-:W-:Y:S01]  /*1b10*/  IADD3 R15, PT, PT, R15, 0x1, RZ ;  /* 0x000000010f0f7810 */ /* 0x000fe20007ffe0ff */
[----:B------:R-:W-:Y:S01]  /*1b20*/  IMAD R10, R25, UR30, R10 ;  /* 0x0000001e190a7c24 */ /* 0x000fe2000f8e020a */
[----:B------:R0:W-:Y:S01]  /*1b30*/  STG.E.64 desc[UR10][R34.64+0x8], R48 ;  /* 0x0000083022007986 */ /* 0x0001e2000c101b0a */
[----:B------:R-:W-:Y:S01]  /*1b40*/  VIADD R11, R11, 0x1 ;  /* 0x000000010b0b7836 */ /* 0x000fe20000000000 */
[----:B------:R-:W-:Y:S01]  /*1b50*/  IADD3 R13, PT, PT, R13, 0x5, RZ ;  /* 0x000000050d0d7810 */ /* 0x000fe20007ffe0ff */
[----:B------:R-:W-:Y:S01]  /*1b60*/  IMAD.MOV.U32 R50, RZ, RZ, R42 ;  /* 0x000000ffff327224 */ /* 0x000fe200078e002a */
[----:B------:R1:W-:Y:S01]  /*1b70*/  STG.E.64 desc[UR10][R32.64+0x8], R104 ;  /* 0x0000086820007986 */ /* 0x0003e2000c101b0a */
[----:B------:R-:W-:Y:S01]  /*1b80*/  MOV R51, R43 ;  /* 0x0000002b00337202 */ /* 0x000fe20000000f00 */
[----:B------:R-:W-:-:S02]  /*1b90*/  IMAD R18, R5, UR14, R18 ;  /* 0x0000000e05127c24 */ /* 0x000fc4000f8e0212 */
[----:B------:R1:W-:Y:S01]  /*1ba0*/  STG.E.64 desc[UR10][R36.64+0x8], R106 ;  /* 0x0000086a24007986 */ /* 0x0003e2000c101b0a */
[----:B------:R-:W-:Y:S02]  /*1bb0*/  IMAD R14, R5, UR14, R14 ;  /* 0x0000000e050e7c24 */ /* 0x000fe4000f8e020e */
[----:B0-----:R-:W-:Y:S01]  /*1bc0*/  IMAD.MOV.U32 R48, RZ, RZ, R66 ;  /* 0x000000ffff307224 */ /* 0x001fe200078e0042 */
[----:B------:R-:W-:Y:S01]  /*1bd0*/  MOV R49, R67 ;  /* 0x0000004300317202 */ /* 0x000fe20000000f00 */
[----:B------:R-:W-:Y:S06]  /*1be0*/  @P0 BRA `(.L_x_86) ;  /* 0xfffffff000c00947 */ /* 0x000fec000383ffff */
.L_x_80:
[----:B------:R-:W0:Y:S01]  /*1bf0*/  MUFU.RCP64H R11, R103 ;  /* 0x00000067000b7308 */ /* 0x000e220000001800 */
[----:B------:R-:W-:Y:S01]  /*1c00*/  VIADD R10, R103, 0x300402 ;  /* 0x00300402670a7836 */ /* 0x000fe20000000000 */
[----:B------:R-:W-:Y:S04]  /*1c10*/  BSSY.RECONVERGENT B0, `(.L_x_87) ;  /* 0x000000c000007945 */ /* 0x000fe80003800200 */
[----:B------:R-:W-:Y:S01]  /*1c20*/  FSETP.GEU.AND P0, PT, |R10|, 5.8789094863358348022e-39, PT ;  /* 0x004004020a00780b */ /* 0x000fe20003f0e200 */
[----:B0-----:R-:W-:-:S08]  /*1c30*/  DFMA R12, R10, -R102, 1 ;  /* 0x3ff000000a0c742b */ /* 0x001fd00000000866 */
[----:B------:R-:W-:-:S08]  /*1c40*/  DFMA R12, R12, R12, R12 ;  /* 0x0000000c0c0c722b */ /* 0x000fd0000000000c */
[----:B------:R-:W-:-:S08]  /*1c50*/  DFMA R12, R10, R12, R10 ;  /* 0x0000000c0a0c722b */ /* 0x000fd0000000000a */
[----:B------:R-:W-:-:S08]  /*1c60*/  DFMA R14, R12, -R102, 1 ;  /* 0x3ff000000c0e742b */ /* 0x000fd00000000866 */
[----:B-1----:R-:W-:Y:S01]  /*1c70*/  DFMA R104, R12, R14, R12 ;  /* 0x0000000e0c68722b */ /* 0x002fe2000000000c */
[----:B------:R-:W-:Y:S10]  /*1c80*/  @P0 BRA `(.L_x_88) ;  /* 0x0000000000100947 */ /* 0x000ff40003800000 */
[----:B------:R-:W-:Y:S02]  /*1c90*/  LOP3.LUT R30, R103, 0x7fffffff, RZ, 0xc0, !PT ;  /* 0x7fffffff671e7812 */ /* 0x000fe400078ec0ff */
[----:B------:R-:W-:Y:S02]  /*1ca0*/  MOV R0, 0x1cd0 ;  /* 0x00001cd000007802 */ /* 0x000fe40000000f00 */
[----:B------:R-:W-:-:S07]  /*1cb0*/  IADD3 R30, PT, PT, R30, -0x100000, RZ ;  /* 0xfff000001e1e7810 */ /* 0x000fce0007ffe0ff */
[----:B-----5:R-:W-:Y:S05]  /*1cc0*/  CALL.REL.NOINC `($__internal_4_$__cuda_sm20_dblrcp_rn_slowpath_v3) ;  /* 0x0000002000787944 */ /* 0x020fea0003c00000 */
.L_x_88:
[----:B------:R-:W-:Y:S05]  /*1cd0*/  BSYNC.RECONVERGENT B0 ;  /* 0x0000000000007941 */ /* 0x000fea0003800200 */
.L_x_87:
        /* <DEDUP_REMOVED lines=11> */
[----:B------:R-:W-:-:S05]  /*1d90*/  VIADD R10, R103, 0x300402 ;  /* 0x00300402670a7836 */ /* 0x000fca0000000000 */
[----:B------:R-:W-:Y:S01]  /*1da0*/  FSETP.GEU.AND P0, PT, |R10|, 5.8789094863358348022e-39, PT ;  /* 0x004004020a00780b */ /* 0x000fe20003f0e200 */
[----:B0-----:R-:W-:-:S08]  /*1db0*/  DFMA R12, -R102, R10, 1 ;  /* 0x3ff00000660c742b */ /* 0x001fd0000000010a */
[----:B------:R-:W-:-:S08]  /*1dc0*/  DFMA R12, R12, R12, R12 ;  /* 0x0000000c0c0c722b */ /* 0x000fd0000000000c */
[----:B------:R-:W-:-:S08]  /*1dd0*/  DFMA R12, R10, R12, R10 ;  /* 0x0000000c0a0c722b */ /* 0x000fd0000000000a */
[----:B------:R-:W-:-:S08]  /*1de0*/  DFMA R14, -R102, R12, 1 ;  /* 0x3ff00000660e742b */ /* 0x000fd0000000010c */
[----:B------:R-:W-:Y:S01]  /*1df0*/  DFMA R104, R12, R14, R12 ;  /* 0x0000000e0c68722b */ /* 0x000fe2000000000c */
[----:B------:R-:W-:Y:S10]  /*1e00*/  @P0 BRA `(.L_x_90) ;  /* 0x0000000000100947 */ /* 0x000ff40003800000 */
[----:B------:R-:W-:Y:S02]  /*1e10*/  LOP3.LUT R30, R103, 0x7fffffff, RZ, 0xc0, !PT ;  /* 0x7fffffff671e7812 */ /* 0x000fe400078ec0ff */
[----:B------:R-:W-:Y:S02]  /*1e20*/  MOV R0, 0x1e50 ;  /* 0x00001e5000007802 */ /* 0x000fe40000000f00 */
[----:B------:R-:W-:-:S07]  /*1e30*/  IADD3 R30, PT, PT, R30, -0x100000, RZ ;  /* 0xfff000001e1e7810 */ /* 0x000fce0007ffe0ff */
[----:B------:R-:W-:Y:S05]  /*1e40*/  CALL.REL.NOINC `($__internal_4_$__cuda_sm20_dblrcp_rn_slowpath_v3) ;  /* 0x0000002000187944 */ /* 0x000fea0003c00000 */
.L_x_90:
[----:B------:R-:W-:Y:S05]  /*1e50*/  BSYNC.RECONVERGENT B0 ;  /* 0x0000000000007941 */ /* 0x000fea0003800200 */
.L_x_89:
[----:B------:R-:W0:Y:S01]  /*1e60*/  LDCU UR19, c[0x0][0x3b0] ;  /* 0x00007600ff1377ac */ /* 0x000e220008000800 */
[----:B------:R-:W1:Y:S01]  /*1e70*/  LDC.64 R12, c[0x0][0x3a0] ;  /* 0x0000e800ff0c7b82 */ /* 0x000e620000000a00 */
[----:B------:R-:W-:Y:S01]  /*1e80*/  IMAD R0, R5, UR5, R4 ;  /* 0x0000000505007c24 */ /* 0x000fe2000f8e0204 */
[----:B------:R-:W-:-:S06]  /*1e90*/  IADD3 R14, P0, PT, R8, R9, RZ ;  /* 0x00000009080e7210 */ /* 0x000fcc0007f1e0ff */
[----:B------:R-:W2:Y:S01]  /*1ea0*/  LDC.64 R42, c[0x0][0x390] ;  /* 0x0000e400ff2a7b82 */ /* 0x000ea20000000a00 */
[----:B0-----:R-:W-:-:S06]  /*1eb0*/  UIADD3 UR8, UPT, UPT, UR5, UR19, URZ ;  /* 0x0000001305087290 */ /* 0x001fcc000fffe0ff */
[----:B------:R-:W-:-:S04]  /*1ec0*/  IMAD.U32 R11, RZ, RZ, UR8 ;  /* 0x00000008ff0b7e24 */ /* 0x000fc8000f8e00ff */
[----:B------:R-:W-:Y:S01]  /*1ed0*/  IMAD R10, R11, UR12, R4 ;  /* 0x0000000c0b0a7c24 */ /* 0x000fe2000f8e0204 */
[----:B------:R-:W0:Y:S01]  /*1ee0*/  LDCU.64 UR8, c[0x0][0x398] ;  /* 0x00007300ff0877ac */ /* 0x000e220008000a00 */
[--C-:B------:R-:W-:Y:S01]  /*1ef0*/  IMAD R11, R0, UR14, R3.reuse ;  /* 0x0000000e000b7c24 */ /* 0x100fe2000f8e0203 */
[----:B------:R-:W-:Y:S01]  /*1f00*/  SHF.R.S32.HI R0, RZ, 0x1f, R8 ;  /* 0x0000001fff007819 */ /* 0x000fe20000011408 */
[----:B------:R-:W-:Y:S02]  /*1f10*/  IMAD R5, R10, UR14, R3 ;  /* 0x0000000e0a057c24 */ /* 0x000fe4000f8e0203 */
[----:B-1----:R-:W-:Y:S01]  /*1f20*/  IMAD.WIDE R10, R11, 0x8, R12 ;  /* 0x000000080b0a7825 */ /* 0x002fe200078e020c */
[----:B------:R-:W-:-:S03]  /*1f30*/  LEA.HI.X.SX32 R9, R9, R0, 0x1, P0 ;  /* 0x0000000009097211 */ /* 0x000fc600000f0eff */
[----:B------:R-:W-:Y:S01]  /*1f40*/  IMAD.WIDE R12, R5, 0x8, R12 ;  /* 0x00000008050c7825 */ /* 0x000fe200078e020c */
[----:B------:R-:W-:Y:S03]  /*1f50*/  STG.E.64 desc[UR10][R10.64], R64 ;  /* 0x000000400a007986 */ /* 0x000fe6000c101b0a */
[----:B--2---:R-:W-:Y:S01]  /*1f60*/  IMAD.WIDE R42, R7, 0x8, R42 ;  /* 0x00000008072a7825 */ /* 0x004fe200078e022a */
[----:B------:R1:W-:Y:S01]  /*1f70*/  STG.E.64 desc[UR10][R12.64], R66 ;  /* 0x000000420c007986 */ /* 0x0003e2000c101b0a */
[----:B0-----:R-:W-:-:S03]  /*1f80*/  LEA R8, P0, R14, UR8, 0x3 ;  /* 0x000000080e087c11 */ /* 0x001fc6000f8018ff */
[----:B------:R-:W2:Y:S04]  /*1f90*/  LDG.E.64 R88, desc[UR10][R88.64] ;  /* 0x0000000a58587981 */ /* 0x000ea8000c1e1b00 */
[----:B------:R-:W2:Y:S01]  /*1fa0*/  LDG.E.64 R22, desc[UR10][R42.64] ;  /* 0x0000000a2a167981 */ /* 0x000ea2000c1e1b00 */
[----:B------:R-:W-:Y:S01]  /*1fb0*/  LEA.HI.X R9, R14, UR9, R9, 0x3, P0 ;  /* 0x000000090e097c11 */ /* 0x000fe200080f1c09 */
[----:B------:R-:W2:Y:S02]  /*1fc0*/  LDCU.64 UR8, c[0x3][0x80] ;  /* 0x00c01000ff0877ac */ /* 0x000ea40008000a00 */
[----:B------:R-:W3:Y:S04]  /*1fd0*/  LDG.E.64 R84, desc[UR10][R84.64] ;  /* 0x0000000a54547981 */ /* 0x000ee8000c1e1b00 */
[----:B------:R-:W3:Y:S04]  /*1fe0*/  LDG.E.64 R48, desc[UR10][R42.64+0x10] ;  /* 0x0000100a2a307981 */ /* 0x000ee8000c1e1b00 */
[----:B------:R-:W4:Y:S04]  /*1ff0*/  LDG.E.64 R100, desc[UR10][R100.64] ;  /* 0x0000000a64647981 */ /* 0x000f28000c1e1b00 */
[----:B------:R-:W4:Y:S04]  /*2000*/  LDG.E.64 R86, desc[UR10][R86.64] ;  /* 0x0000000a56567981 */ /* 0x000f28000c1e1b00 */
[----:B------:R-:W1:Y:S04]  /*2010*/  LDG.E.64 R98, desc[UR10][R98.64] ;  /* 0x0000000a62627981 */ /* 0x000e68000c1e1b00 */
[----:B------:R0:W5:Y:S04]  /*2020*/  LDG.E.64 R40, desc[UR10][R8.64+0x18] ;  /* 0x0000180a08287981 */ /* 0x000168000c1e1b00 */
[----:B------:R0:W5:Y:S04]  /*2030*/  LDG.E.64 R38, desc[UR10][R8.64+0x20] ;  /* 0x0000200a08267981 */ /* 0x000168000c1e1b00 */
[----:B------:R0:W5:Y:S04]  /*2040*/  LDG.E.64 R36, desc[UR10][R8.64+0x40] ;  /* 0x0000400a08247981 */ /* 0x000168000c1e1b00 */
[----:B------:R0:W5:Y:S01]  /*2050*/  LDG.E.64 R34, desc[UR10][R8.64+0x48] ;  /* 0x0000480a08227981 */ /* 0x000162000c1e1b00 */
[----:B------:R-:W-:-:S02]  /*2060*/  DMUL R32, R32, R104 ;  /* 0x0000006820207228 */ /* 0x000fc40000000000 */
[-C--:B------:R-:W-:Y:S02]  /*2070*/  DMUL R28, R28, R104.reuse ;  /* 0x000000681c1c7228 */ /* 0x080fe40000000000 */
[----:B------:R-:W-:Y:S02]  /*2080*/  DMUL R26, R26, R104 ;  /* 0x000000681a1a7228 */ /* 0x000fe40000000000 */
[C-C-:B--2---:R-:W-:Y:S02]  /*2090*/  DFMA R24, -R22.reuse, UR8, R88.reuse ;  /* 0x0000000816187c2b */ /* 0x144fe40008000158 */
[----:B------:R-:W-:Y:S02]  /*20a0*/  DFMA R22, R22, UR8, R88 ;  /* 0x0000000816167c2b */ /* 0x000fe40008000058 */
[C-C-:B---3--:R-:W-:Y:S02]  /*20b0*/  DFMA R46, R48.reuse, UR8, R84.reuse ;  /* 0x00000008302e7c2b */ /* 0x148fe40008000054 */
[----:B------:R-:W-:Y:S01]  /*20c0*/  DFMA R44, -R48, UR8, R84 ;  /* 0x00000008302c7c2b */ /* 0x000fe20008000154 */
[----:B----4-:R-:W-:Y:S01]  /*20d0*/  MOV R16, R100 ;  /* 0x0000006400107202 */ /* 0x010fe20000000f00 */
[----:B------:R-:W-:Y:S01]  /*20e0*/  IMAD.MOV.U32 R17, RZ, RZ, R101 ;  /* 0x000000ffff117224 */ /* 0x000fe200078e0065 */
[----:B------:R-:W-:Y:S01]  /*20f0*/  MOV R14, R86 ;  /* 0x00000056000e7202 */ /* 0x000fe20000000f00 */
[----:B------:R-:W-:Y:S01]  /*2100*/  IMAD.MOV.U32 R15, RZ, RZ, R87 ;  /* 0x000000ffff0f7224 */ /* 0x000fe200078e0057 */
[----:B-1----:R-:W-:Y:S01]  /*2110*/  MOV R12, R98 ;  /* 0x00000062000c7202 */ /* 0x002fe20000000f00 */
[----:B------:R-:W-:Y:S01]  /*2120*/  IMAD.MOV.U32 R13, RZ, RZ, R99 ;  /* 0x000000ffff0d7224 */ /* 0x000fe200078e0063 */
[----:B0-----:R-:W-:Y:S06]  /*2130*/  BRA.U !UP0, `(.L_x_91) ;  /* 0x0000000d08147547 */ /* 0x001fec000b800000 */
[----:B------:R-:W5:Y:S01]  /*2140*/  LDG.E.64 R82, desc[UR10][R82.64] ;  /* 0x0000000a52527981 */ /* 0x000f62000c1e1b00 */
[----:B------:R-:W0:Y:S01]  /*2150*/  LDCU UR8, c[0x0][0x3b8] ;  /* 0x00007700ff0877ac */ /* 0x000e220008000800 */
[----:B------:R-:W1:Y:S02]  /*2160*/  LDC R13, c[0x0][0x3b4] ;  /* 0x0000ed00ff0d7b82 */ /* 0x000e640000000800 */
[----:B------:R-:W5:Y:S04]  /*2170*/  LDG.E.64 R96, desc[UR10][R96.64] ;  /* 0x0000000a60607981 */ /* 0x000f68000c1e1b00 */
[----:B------:R-:W5:Y:S01]  /*2180*/  LDG.E.64 R42, desc[UR10][R42.64+0x8] ;  /* 0x0000080a2a2a7981 */ /* 0x000f62000c1e1b00 */
[----:B------:R-:W-:Y:S01]  /*2190*/  UIMAD UR18, UR12, UR19, URZ ;  /* 0x000000130c1272a4 */ /* 0x000fe2000f8e02ff */
[----:B------:R-:W-:Y:S01]  /*21a0*/  IMAD.U32 R15, RZ, RZ, UR4 ;  /* 0x00000004ff0f7e24 */ /* 0x000fe2000f8e00ff */
[----:B------:R-:W-:Y:S01]  /*21b0*/  IADD3 R0, PT, PT, R3, R6, RZ ;  /* 0x0000000603007210 */ /* 0x000fe20007ffe0ff */
[----:B------:R-:W-:Y:S01]  /*21c0*/  IMAD.MOV.U32 R61, RZ, RZ, 0x5 ;  /* 0x00000005ff3d7424 */ /* 0x000fe200078e00ff */
[----:B------:R-:W-:Y:S01]  /*21d0*/  UIADD3 UR6, UPT, UPT, UR6, 0x2, URZ ;  /* 0x0000000206067890 */ /* 0x000fe2000fffe0ff */
[----:B------:R-:W-:Y:S01]  /*21e0*/  IADD3 R63, PT, PT, R7, 0x3, RZ ;  /* 0x00000003073f7810 */ /* 0x000fe20007ffe0ff */
[----:B------:R-:W-:Y:S01]  /*21f0*/  UIADD3 UR20, UPT, UPT, UR15, 0x2, URZ ;  /* 0x000000020f147890 */ /* 0x000fe2000fffe0ff */
[----:B------:R-:W-:Y:S01]  /*2200*/  MOV R19, UR18 ;  /* 0x0000001200137c02 */ /* 0x000fe20008000f00 */
[----:B------:R-:W-:Y:S01]  /*2210*/  UIADD3 UR7, UPT, UPT, UR7, 0x2, URZ ;  /* 0x0000000207077890 */ /* 0x000fe2000fffe0ff */
[--C-:B------:R-:W-:Y:S01]  /*2220*/  IADD3 R62, PT, PT, R15, UR16, R2.reuse ;  /* 0x000000100f3e7c10 */ /* 0x100fe2000fffe002 */
[----:B0-----:R-:W-:Y:S01]  /*2230*/  UIMAD UR8, UR8, UR19, URZ ;  /* 0x00000013080872a4 */ /* 0x001fe2000f8e02ff */
[----:B------:R-:W-:Y:S01]  /*2240*/  IMAD R61, R0, R61, 0x5 ;  /* 0x00000005003d7424 */ /* 0x000fe200078e023d */
[----:B------:R-:W-:Y:S01]  /*2250*/  ULEA UR16, UR19, 0x2, 0x3 ;  /* 0x0000000213107891 */ /* 0x000fe2000f8e18ff */
[----:B------:R-:W-:Y:S01]  /*2260*/  LEA R0, R19, R2, 0x3 ;  /* 0x0000000213007211 */ /* 0x000fe200078e18ff */
[----:B------:R-:W-:Y:S01]  /*2270*/  UIADD3 UR18, UPT, UPT, UR13, 0x2, URZ ;  /* 0x000000020d127890 */ /* 0x000fe2000fffe0ff */
[----:B------:R-:W-:Y:S01]  /*2280*/  MOV R21, UR6 ;  /* 0x0000000600157c02 */ /* 0x000fe20008000f00 */
[----:B------:R-:W-:Y:S01]  /*2290*/  IMAD.U32 R7, RZ, RZ, UR20 ;  /* 0x00000014ff077e24 */ /* 0x000fe2000f8e00ff */
[----:B------:R-:W-:Y:S01]  /*22a0*/  MOV R17, UR8 ;  /* 0x0000000800117c02 */ /* 0x000fe20008000f00 */
[----:B------:R-:W-:Y:S01]  /*22b0*/  IMAD.U32 R31, RZ, RZ, UR7 ;  /* 0x00000007ff1f7e24 */ /* 0x000fe2000f8e00ff */
[----:B------:R-:W-:Y:S01]  /*22c0*/  MOV R51, UR16 ;  /* 0x0000001000337c02 */ /* 0x000fe20008000f00 */
[----:B------:R-:W-:Y:S01]  /*22d0*/  IMAD.U32 R53, RZ, RZ, UR18 ;  /* 0x00000012ff357e24 */ /* 0x000fe2000f8e00ff */
[----:B------:R-:W-:Y:S01]  /*22e0*/  IADD3 R0, PT, PT, R0, UR4, RZ ;  /* 0x0000000400007c10 */ /* 0x000fe2000fffe0ff */
[C-C-:B------:R-:W-:Y:S01]  /*22f0*/  IMAD R5, R17.reuse, 0x3, R2.reuse ;  /* 0x0000000311057824 */ /* 0x140fe200078e0202 */
[----:B------:R-:W-:Y:S01]  /*2300*/  MOV R15, R87 ;  /* 0x00000057000f7202 */ /* 0x000fe20000000f00 */
[--C-:B------:R-:W-:Y:S01]  /*2310*/  IMAD R12, R17, 0x4, R2.reuse ;  /* 0x00000004110c7824 */ /* 0x100fe200078e0202 */
[----:B------:R-:W-:Y:S01]  /*2320*/  MOV R17, R101 ;  /* 0x0000006500117202 */ /* 0x000fe20000000f00 */
[----:B------:R-:W-:Y:S01]  /*2330*/  VIADD R18, R5, UR4 ;  /* 0x0000000405127c36 */ /* 0x000fe20008000000 */
[----:B------:R-:W-:Y:S01]  /*2340*/  UIADD3 UR9, UPT, UPT, UR19, -0x1, URZ ;  /* 0xffffffff13097890 */ /* 0x000fe2000fffe0ff */
[C-C-:B------:R-:W-:Y:S01]  /*2350*/  IMAD R5, R19.reuse, 0x2, R2.reuse ;  /* 0x0000000213057824 */ /* 0x140fe200078e0202 */
[----:B------:R-:W-:Y:S01]  /*2360*/  IADD3 R12, PT, PT, R12, UR4, RZ ;  /* 0x000000040c0c7c10 */ /* 0x000fe2000fffe0ff */
[----:B------:R-:W-:Y:S01]  /*2370*/  IMAD R19, R19, 0x3, R2 ;  /* 0x0000000313137824 */ /* 0x000fe200078e0202 */
[----:B------:R-:W-:-:S02]  /*2380*/  UIMAD UR17, UR14, UR12, URZ ;  /* 0x0000000c0e1172a4 */ /* 0x000fc4000f8e02ff */
[--C-:B------:R-:W-:Y:S01]  /*2390*/  IMAD R20, R21, UR12, R4.reuse ;  /* 0x0000000c15147c24 */ /* 0x100fe2000f8e0204 */
[----:B------:R-:W0:Y:S01]  /*23a0*/  LDCU UR21, c[0x0][0x3b8] ;  /* 0x00007700ff1577ac */ /* 0x000e220008000800 */
[--C-:B------:R-:W-:Y:S01]  /*23b0*/  IMAD R60, R7, UR12, R4.reuse ;  /* 0x0000000c073c7c24 */ /* 0x100fe2000f8e0204 */
[----:B------:R-:W-:Y:S01]  /*23c0*/  IADD3 R50, PT, PT, R19, UR4, RZ ;  /* 0x0000000413327c10 */ /* 0x000fe2000fffe0ff */
[--C-:B------:R-:W-:Y:S01]  /*23d0*/  IMAD R58, R31, UR12, R4.reuse ;  /* 0x0000000c1f3a7c24 */ /* 0x100fe2000f8e0204 */
[----:B------:R-:W-:Y:S01]  /*23e0*/  UIADD3 UR8, UPT, UPT, -UR19, URZ, URZ ;  /* 0x000000ff13087290 */ /* 0x000fe2000fffe1ff */
[--C-:B------:R-:W-:Y:S01]  /*23f0*/  IMAD R52, R51, UR12, R4.reuse ;  /* 0x0000000c33347c24 */ /* 0x100fe2000f8e0204 */
[----:B------:R-:W2:Y:S01]  /*2400*/  LDCU.64 UR22, c[0x0][0x3a8] ;  /* 0x00007500ff1677ac */ /* 0x000ea20008000a00 */
[----:B------:R-:W-:Y:S02]  /*2410*/  IMAD R56, R53, UR12, R4 ;  /* 0x0000000c35387c24 */ /* 0x000fe4000f8e0204 */
[----:B------:R-:W-:Y:S01]  /*2420*/  VIADD R30, R5, UR4 ;  /* 0x00000004051e7c36 */ /* 0x000fe20008000000 */
[----:B------:R-:W-:Y:S01]  /*2430*/  UMOV UR4, URZ ;  /* 0x000000ff00047c82 */ /* 0x000fe20008000000 */
[----:B-1----:R-:W-:-:S02]  /*2440*/  IMAD R18, R18, R13, R13 ;  /* 0x0000000d12127224 */ /* 0x002fc400078e020d */
[----:B------:R-:W-:Y:S01]  /*2450*/  IMAD R2, R12, R13, R13 ;  /* 0x0000000d0c027224 */ /* 0x000fe200078e020d */
[----:B------:R-:W-:Y:S01]  /*2460*/  MOV R13, R99 ;  /* 0x00000063000d7202 */ /* 0x000fe20000000f00 */
[--C-:B------:R-:W-:Y:S02]  /*2470*/  IMAD R59, R20, UR14, R3.reuse ;  /* 0x0000000e143b7c24 */ /* 0x100fe4000f8e0203 */
[----:B------:R-:W-:Y:S02]  /*2480*/  IMAD.MOV.U32 R14, RZ, RZ, R86 ;  /* 0x000000ffff0e7224 */ /* 0x000fe400078e0056 */
[----:B------:R-:W-:Y:S02]  /*2490*/  IMAD.MOV.U32 R12, RZ, RZ, R98 ;  /* 0x000000ffff0c7224 */ /* 0x000fe400078e0062 */
[----:B------:R-:W-:Y:S02]  /*24a0*/  IMAD.MOV.U32 R16, RZ, RZ, R100 ;  /* 0x000000ffff107224 */ /* 0x000fe400078e0064 */
[----:B------:R-:W-:-:S02]  /*24b0*/  IMAD R62, R62, UR14, R3 ;  /* 0x0000000e3e3e7c24 */ /* 0x000fc4000f8e0203 */
[----:B------:R-:W-:Y:S02]  /*24c0*/  IMAD R61, R61, UR19, RZ ;  /* 0x000000133d3d7c24 */ /* 0x000fe4000f8e02ff */
[--C-:B------:R-:W-:Y:S02]  /*24d0*/  IMAD R60, R60, UR14, R3.reuse ;  /* 0x0000000e3c3c7c24 */ /* 0x100fe4000f8e0203 */
[--C-:B------:R-:W-:Y:S02]  /*24e0*/  IMAD R58, R58, UR14, R3.reuse ;  /* 0x0000000e3a3a7c24 */ /* 0x100fe4000f8e0203 */
[--C-:B------:R-:W-:Y:S02]  /*24f0*/  IMAD R57, R52, UR14, R3.reuse ;  /* 0x0000000e34397c24 */ /* 0x100fe4000f8e0203 */
[--C-:B------:R-:W-:Y:S02]  /*2500*/  IMAD R56, R56, UR14, R3.reuse ;  /* 0x0000000e38387c24 */ /* 0x100fe4000f8e0203 */
[----:B------:R-:W-:-:S02]  /*2510*/  IMAD R20, R0, UR14, R3 ;  /* 0x0000000e00147c24 */ /* 0x000fc4000f8e0203 */
[--C-:B------:R-:W-:Y:S02]  /*2520*/  IMAD R7, R30, UR14, R3.reuse ;  /* 0x0000000e1e077c24 */ /* 0x100fe4000f8e0203 */
[----:B0-2---:R-:W-:-:S07]  /*2530*/  IMAD R5, R50, UR14, R3 ;  /* 0x0000000e32057c24 */ /* 0x005fce000f8e0203 */
.L_x_96:
[----:B------:R-:W-:Y:S01]  /*2540*/  UIADD3 UR6, UPT, UPT, UR4, 0x2, URZ ;  /* 0x0000000204067890 */ /* 0x000fe2000fffe0ff */
[----:B------:R-:W0:Y:S01]  /*2550*/  LDC.64 R50, c[0x0][0x3a0] ;  /* 0x0000e800ff327b82 */ /* 0x000e220000000a00 */
[----:B------:R-:W-:Y:S02]  /*2560*/  IMAD.MOV.U32 R30, RZ, RZ, 0x8 ;  /* 0x00000008ff1e7424 */ /* 0x000fe400078e00ff */
[----:B------:R-:W-:-:S05]  /*2570*/  UISETP.GE.AND UP0, UPT, UR6, UR9, UPT ;  /* 0x000000090600728c */ /* 0x000fca000bf06270 */
[----:B------:R-:W1:Y:S01]  /*2580*/  LDC.64 R52, c[0x0][0x398] ;  /* 0x0000e600ff347b82 */ /* 0x000e620000000a00 */
[----:B------:R-:W-:-:S05]  /*2590*/  PLOP3.LUT P1, PT, PT, PT, UP0, 0x80, 0x8 ;  /* 0x000000000008781c */ /* 0x000fca0003f2f008 */
[----:B--2---:R-:W2:Y:S01]  /*25a0*/  @!UP0 LDCU.64 UR6, c[0x0][0x390] ;  /* 0x00007200ff0687ac */ /* 0x004ea20008000a00 */
[----:B0-----:R-:W-:-:S04]  /*25b0*/  IMAD.WIDE R84, R60, 0x8, R50 ;  /* 0x000000083c547825 */ /* 0x001fc800078e0232 */
[--C-:B------:R-:W-:Y:S02]  /*25c0*/  IMAD.WIDE R88, R58, 0x8, R50.reuse ;  /* 0x000000083a587825 */ /* 0x100fe400078e0232 */
[----:B------:R-:W3:Y:S02]  /*25d0*/  LDG.E.64 R84, desc[UR10][R84.64] ;  /* 0x0000000a54547981 */ /* 0x000ee4000c1e1b00 */
[----:B--2---:R-:W-:Y:S01]  /*25e0*/  @!P1 IMAD.WIDE R30, R63, R30, UR6 ;  /* 0x000000063f1e9e25 */ /* 0x004fe2000f8e021e */
[----:B------:R-:W-:Y:S01]  /*25f0*/  IADD3 R19, PT, PT, R61, 0xd, RZ ;  /* 0x0000000d3d137810 */ /* 0x000fe20007ffe0ff */
[----:B------:R-:W2:Y:S01]  /*2600*/  LDG.E.64 R88, desc[UR10][R88.64] ;  /* 0x0000000a58587981 */ /* 0x000ea2000c1e1b00 */
[----:B-----5:R-:W-:Y:S01]  /*2610*/  MOV R77, R83 ;  /* 0x00000053004d7202 */ /* 0x020fe20000000f00 */
[----:B------:R-:W-:-:S04]  /*2620*/  IMAD.WIDE R72, R56, 0x8, R50 ;  /* 0x0000000838487825 */ /* 0x000fc800078e0232 */
[----:B------:R-:W-:Y:S01]  /*2630*/  IMAD.MOV.U32 R76, RZ, RZ, R82 ;  /* 0x000000ffff4c7224 */ /* 0x000fe200078e0052 */
[----:B------:R-:W4:Y:S01]  /*2640*/  @!P1 LDG.E.64 R30, desc[UR10][R30.64] ;  /* 0x0000000a1e1e9981 */ /* 0x000f22000c1e1b00 */
[--C-:B------:R-:W-:Y:S01]  /*2650*/  IMAD.WIDE R68, R59, 0x8, R50.reuse ;  /* 0x000000083b447825 */ /* 0x100fe200078e0232 */
[----:B------:R-:W0:Y:S01]  /*2660*/  MUFU.RCP64H R55, R17 ;  /* 0x0000001100377308 */ /* 0x000e220000001800 */
[----:B------:R-:W2:Y:S01]  /*2670*/  @!UP0 LDCU.64 UR6, c[0x3][0x80] ;  /* 0x00c01000ff0687ac */ /* 0x000ea20008000a00 */
[----:B------:R-:W5:Y:S01]  /*2680*/  LDG.E.64 R72, desc[UR10][R72.64] ;  /* 0x0000000a48487981 */ /* 0x000f62000c1e1b00 */
[----:B------:R-:W-:-:S03]  /*2690*/  IMAD.WIDE R50, R57, 0x8, R50 ;  /* 0x0000000839327825 */ /* 0x000fc600078e0232 */
[----:B------:R-:W5:Y:S01]  /*26a0*/  LDG.E.64 R68, desc[UR10][R68.64] ;  /* 0x0000000a44447981 */ /* 0x000f62000c1e1b00 */
[----:B-1----:R-:W-:-:S03]  /*26b0*/  IMAD.WIDE R52, R19, 0x8, R52 ;  /* 0x0000000813347825 */ /* 0x002fc600078e0234 */
[----:B------:R1:W5:Y:S04]  /*26c0*/  LDG.E.64 R82, desc[UR10][R50.64] ;  /* 0x0000000a32527981 */ /* 0x000368000c1e1b00 */
        /* <DEDUP_REMOVED lines=10> */
[----:B---3--:R-:W-:Y:S01]  /*2770*/  MOV R92, R84 ;  /* 0x00000054005c7202 */ /* 0x008fe20000000f00 */
[----:B------:R-:W-:Y:S01]  /*2780*/  IMAD.MOV.U32 R93, RZ, RZ, R85 ;  /* 0x000000ffff5d7224 */ /* 0x000fe200078e0055 */
[----:B--2---:R-:W-:Y:S01]  /*2790*/  MOV R90, R88 ;  /* 0x00000058005a7202 */ /* 0x004fe20000000f00 */
[----:B------:R-:W-:-:S04]  /*27a0*/  IMAD.MOV.U32 R91, RZ, RZ, R89 ;  /* 0x000000ffff5b7224 */ /* 0x000fc800078e0059 */
[C-C-:B------:R-:W-:Y:S02]  /*27b0*/  @!P1 DFMA R84, -R42.reuse, UR6, R92.reuse ;  /* 0x000000062a549c2b */ /* 0x140fe4000800015c */
[----:B------:R-:W-:Y:S02]  /*27c0*/  @!P1 DFMA R92, R42, UR6, R92 ;  /* 0x000000062a5c9c2b */ /* 0x000fe4000800005c */
[C-C-:B----4-:R-:W-:Y:S02]  /*27d0*/  @!P1 DFMA R88, R30.reuse, UR6, R90.reuse ;  /* 0x000000061e589c2b */ /* 0x150fe4000800005a */
[----:B------:R-:W-:Y:S01]  /*27e0*/  @!P1 DFMA R90, -R30, UR6, R90 ;  /* 0x000000061e5a9c2b */ /* 0x000fe2000800015a */
[----:B------:R-:W-:Y:S01]  /*27f0*/  @!P1 MOV R42, R48 ;  /* 0x00000030002a9202 */ /* 0x000fe20000000f00 */
[----:B------:R-:W-:Y:S01]  /*2800*/  @!P1 IMAD.MOV.U32 R43, RZ, RZ, R49 ;  /* 0x000000ffff2b9224 */ /* 0x000fe200078e0031 */
[----:B------:R-:W-:Y:S01]  /*2810*/  @!P1 MOV R48, R30 ;  /* 0x0000001e00309202 */ /* 0x000fe20000000f00 */
[----:B------:R-:W-:Y:S01]  /*2820*/  @!P1 IMAD.MOV.U32 R49, RZ, RZ, R31 ;  /* 0x000000ffff319224 */ /* 0x000fe200078e001f */
[----:B-1----:R-:W-:Y:S06]  /*2830*/  @P0 BRA `(.L_x_93) ;  /* 0x0000000000180947 */ /* 0x002fec0003800000 */
[----:B------:R-:W-:Y:S01]  /*2840*/  LOP3.LUT R30, R17, 0x7fffffff, RZ, 0xc0, !PT ;  /* 0x7fffffff111e7812 */ /* 0x000fe200078ec0ff */
[----:B------:R-:W-:Y:S01]  /*2850*/  IMAD.MOV.U32 R103, RZ, RZ, R17 ;  /* 0x000000ffff677224 */ /* 0x000fe200078e0011 */
[----:B------:R-:W-:Y:S02]  /*2860*/  MOV R102, R16 ;  /* 0x0000001000667202 */ /* 0x000fe40000000f00 */
[----:B------:R-:W-:Y:S02]  /*2870*/  IADD3 R30, PT, PT, R30, -0x100000, RZ ;  /* 0xfff000001e1e7810 */ /* 0x000fe40007ffe0ff */
[----:B------:R-:W-:-:S07]  /*2880*/  MOV R0, 0x28a0 ;  /* 0x000028a000007802 */ /* 0x000fce0000000f00 */
[----:B-----5:R-:W-:Y:S05]  /*2890*/  CALL.REL.NOINC `($__internal_4_$__cuda_sm20_dblrcp_rn_slowpath_v3) ;  /* 0x0000001400847944 */ /* 0x020fea0003c00000 */
.L_x_93:
[----:B------:R-:W-:Y:S05]  /*28a0*/  BSYNC.RECONVERGENT B0 ;  /* 0x0000000000007941 */ /* 0x000fea0003800200 */
.L_x_92:
        /* <DEDUP_REMOVED lines=24> */
[----:B------:R-:W-:Y:S05]  /*2a30*/  CALL.REL.NOINC `($__internal_4_$__cuda_sm20_dblrcp_rn_slowpath_v3) ;  /* 0x00000014001c7944 */ /* 0x000fea0003c00000 */
.L_x_95:
[----:B------:R-:W-:Y:S05]  /*2a40*/  BSYNC.RECONVERGENT B0 ;  /* 0x0000000000007941 */ /* 0x000fea0003800200 */
.L_x_94:
[----:B------:R-:W0:Y:S01]  /*2a50*/  LDC.64 R66, c[0x0][0x3a0] ;  /* 0x0000e800ff427b82 */ /* 0x000e220000000a00 */
[C---:B------:R-:W-:Y:S01]  /*2a60*/  DMUL R46, R104.reuse, R96 ;  /* 0x00000060682e7228 */ /* 0x040fe20000000000 */
[C---:B------:R-:W-:Y:S01]  /*2a70*/  IADD3 R21, P0, PT, R3.reuse, R18, RZ ;  /* 0x0000001203157210 */ /* 0x040fe20007f1e0ff */
[C---:B------:R-:W-:Y:S01]  /*2a80*/  DMUL R30, R104.reuse, R98 ;  /* 0x00000062681e7228 */ /* 0x040fe20000000000 */
[----:B------:R-:W-:Y:S01]  /*2a90*/  IADD3 R0, P1, PT, R3, R2, RZ ;  /* 0x0000000203007210 */ /* 0x000fe20007f3e0ff */
[----:B------:R-:W-:Y:S01]  /*2aa0*/  DMUL R84, R104, R38 ;  /* 0x0000002668547228 */ /* 0x000fe20000000000 */
[----:B------:R-:W-:Y:S01]  /*2ab0*/  LEA.HI.X.SX32 R94, R18, RZ, 0x1, P0 ;  /* 0x000000ff125e7211 */ /* 0x000fe200000f0eff */
[----:B------:R-:W-:Y:S01]  /*2ac0*/  UIADD3 UR8, UPT, UPT, UR8, 0x1, URZ ;  /* 0x0000000108087890 */ /* 0x000fe2000fffe0ff */
[----:B------:R-:W-:Y:S01]  /*2ad0*/  LEA.HI.X.SX32 R19, R2, RZ, 0x1, P1 ;  /* 0x000000ff02137211 */ /* 0x000fe200008f0eff */
[-C--:B------:R-:W-:Y:S01]  /*2ae0*/  DFMA R98, R46, -R22.reuse, R44 ;  /* 0x800000162e62722b */ /* 0x080fe2000000002c */
[----:B------:R-:W1:Y:S01]  /*2af0*/  LDC R95, c[0x0][0x3b4] ;  /* 0x0000ed00ff5f7b82 */ /* 0x000e620000000800 */
        /* <DEDUP_REMOVED lines=17> */
[----:B------:R-:W-:Y:S01]  /*2c10*/  IADD3 R61, PT, PT, R61, 0x5, RZ ;  /* 0x000000053d3d7810 */ /* 0x000fe20007ffe0ff */
[----:B------:R-:W-:Y:S01]  /*2c20*/  IMAD.WIDE R64, R7, 0x8, R66 ;  /* 0x0000000807407825 */ /* 0x000fe200078e0242 */
[----:B------:R-:W-:Y:S01]  /*2c30*/  STG.E.64 desc[UR10][R68.64], R50 ;  /* 0x0000003244007986 */ /* 0x000fe2000c101b0a */
[----:B------:R-:W-:-:S02]  /*2c40*/  MOV R96, R76 ;  /* 0x0000004c00607202 */ /* 0x000fc40000000f00 */
[--C-:B------:R-:W-:Y:S01]  /*2c50*/  IMAD.WIDE R72, R20, 0x8, R66.reuse ;  /* 0x0000000814487825 */ /* 0x100fe200078e0242 */
[----:B------:R-:W-:Y:S01]  /*2c60*/  STG.E.64 desc[UR10][R64.64], R30 ;  /* 0x0000001e40007986 */ /* 0x000fe2000c101b0a */
[----:B------:R-:W-:Y:S02]  /*2c70*/  IADD3 R62, PT, PT, R62, UR17, RZ ;  /* 0x000000113e3e7c10 */ /* 0x000fe4000fffe0ff */
[----:B------:R-:W-:Y:S01]  /*2c80*/  IMAD.WIDE R66, R5, 0x8, R66 ;  /* 0x0000000805427825 */ /* 0x000fe200078e0242 */
[----:B------:R0:W-:Y:S01]  /*2c90*/  STG.E.64 desc[UR10][R44.64+0x8], R54 ;  /* 0x000008362c007986 */ /* 0x0001e2000c101b0a */
[----:B------:R-:W-:Y:S02]  /*2ca0*/  IADD3 R7, PT, PT, R7, UR17, RZ ;  /* 0x0000001107077c10 */ /* 0x000fe4000fffe0ff */
[C---:B-1----:R-:W-:Y:S01]  /*2cb0*/  IMAD R18, R95.reuse, UR21, R18 ;  /* 0x000000155f127c24 */ /* 0x042fe2000f8e0212 */
[----:B------:R-:W-:Y:S01]  /*2cc0*/  STG.E.64 desc[UR10][R72.64], R52 ;  /* 0x0000003448007986 */ /* 0x000fe2000c101b0a */
[----:B------:R-:W-:-:S02]  /*2cd0*/  IMAD R2, R95, UR21, R2 ;  /* 0x000000155f027c24 */ /* 0x000fc4000f8e0202 */
[----:B------:R-:W-:Y:S01]  /*2ce0*/  VIADD R63, R63, 0x1 ;  /* 0x000000013f3f7836 */ /* 0x000fe20000000000 */
[----:B------:R1:W-:Y:S01]  /*2cf0*/  STG.E.64 desc[UR10][R66.64], R46 ;  /* 0x0000002e42007986 */ /* 0x0003e2000c101b0a */
[----:B------:R-:W-:Y:S02]  /*2d00*/  IMAD.MOV.U32 R97, RZ, RZ, R77 ;  /* 0x000000ffff617224 */ /* 0x000fe400078e004d */
[----:B------:R-:W-:Y:S01]  /*2d10*/  VIADD R20, R20, UR17 ;  /* 0x0000001114147c36 */ /* 0x000fe20008000000 */
[----:B------:R2:W-:Y:S01]  /*2d20*/  STG.E.64 desc[UR10][R92.64+0x8], R84 ;  /* 0x000008545c007986 */ /* 0x0005e2000c101b0a */
[----:B------:R-:W-:Y:S01]  /*2d30*/  VIADD R5, R5, UR17 ;  /* 0x0000001105057c36 */ /* 0x000fe20008000000 */
[----:B0-----:R-:W-:Y:S01]  /*2d40*/  MOV R44, R90 ;  /* 0x0000005a002c7202 */ /* 0x001fe20000000f00 */
[----:B------:R-:W-:Y:S01]  /*2d50*/  IMAD.MOV.U32 R45, RZ, RZ, R91 ;  /* 0x000000ffff2d7224 */ /* 0x000fe200078e005b */
[----:B-1----:R-:W-:Y:S01]  /*2d60*/  MOV R46, R88 ;  /* 0x00000058002e7202 */ /* 0x002fe20000000f00 */
[----:B------:R-:W-:Y:S01]  /*2d70*/  IMAD.MOV.U32 R47, RZ, RZ, R89 ;  /* 0x000000ffff2f7224 */ /* 0x000fe200078e0059 */
[----:B------:R-:W-:Y:S06]  /*2d80*/  BRA.U UP0, `(.L_x_96) ;  /* 0xfffffff500ec7547 */ /* 0x000fec000b83ffff */
.L_x_91:
[----:B------:R-:W0:Y:S01]  /*2d90*/  MUFU.RCP64H R19, R17 ;  /* 0x0000001100137308 */ /* 0x000e220000001800 */
[----:B------:R-:W-:Y:S01]  /*2da0*/  IADD3 R18, PT, PT, R17, 0x300402, RZ ;  /* 0x0030040211127810 */ /* 0x000fe20007ffe0ff */
[----:B------:R-:W1:Y:S01]  /*2db0*/  LDCU UR4, c[0x0][0x3b0] ;  /* 0x00007600ff0477ac */ /* 0x000e620008000800 */
[----:B------:R-:W-:Y:S02]  /*2dc0*/  BSSY.RECONVERGENT B0, `(.L_x_97) ;  /* 0x000000f000007945 */ /* 0x000fe40003800200 */
[----:B------:R-:W-:Y:S02]  /*2dd0*/  FSETP.GEU.AND P0, PT, |R18|, 5.8789094863358348022e-39, PT ;  /* 0x004004021200780b */ /* 0x000fe40003f0e200 */
        /* <DEDUP_REMOVED lines=12> */
[----:B--2--5:R-:W-:Y:S05]  /*2ea0*/  CALL.REL.NOINC `($__internal_4_$__cuda_sm20_dblrcp_rn_slowpath_v3) ;  /* 0x0000001000007944 */ /* 0x024fea0003c00000 */
.L_x_98:
[----:B------:R-:W-:Y:S05]  /*2eb0*/  BSYNC.RECONVERGENT B0 ;  /* 0x0000000000007941 */ /* 0x000fea0003800200 */
.L_x_97:
[----:B------:R-:W0:Y:S01]  /*2ec0*/  MUFU.RCP64H R19, R101 ;  /* 0x0000006500137308 */ /* 0x000e220000001800 */
[----:B------:R-:W-:Y:S01]  /*2ed0*/  IADD3 R18, PT, PT, R101, 0x300402, RZ ;  /* 0x0030040265127810 */ /* 0x000fe20007ffe0ff */
[----:B-----5:R-:W-:Y:S01]  /*2ee0*/  DMUL R40, R104, R40 ;  /* 0x0000002868287228 */ /* 0x020fe20000000000 */
[----:B------:R-:W-:Y:S02]  /*2ef0*/  BSSY.RECONVERGENT B0, `(.L_x_99) ;  /* 0x0000011000007945 */ /* 0x000fe40003800200 */
[----:B------:R-:W-:Y:S02]  /*2f00*/  FSETP.GEU.AND P0, PT, |R18|, 5.8789094863358348022e-39, PT ;  /* 0x004004021200780b */ /* 0x000fe40003f0e200 */
        /* <DEDUP_REMOVED lines=12> */
[----:B------:R-:W-:Y:S01]  /*2fd0*/  MOV R0, 0x3000 ;  /* 0x0000300000007802 */ /* 0x000fe20000000f00 */
[----:B------:R-:W-:-:S07]  /*2fe0*/  VIADD R30, R30, 0xfff00000 ;  /* 0xfff000001e1e7836 */ /* 0x000fce0000000000 */
[----:B--2---:R-:W-:Y:S05]  /*2ff0*/  CALL.REL.NOINC `($__internal_4_$__cuda_sm20_dblrcp_rn_slowpath_v3) ;  /* 0x0000000c00ac7944 */ /* 0x004fea0003c00000 */
.L_x_100:
[----:B------:R-:W-:Y:S05]  /*3000*/  BSYNC.RECONVERGENT B0 ;  /* 0x0000000000007941 */ /* 0x000fea0003800200 */
.L_x_99:
[----:B------:R-:W0:Y:S01]  /*3010*/  MUFU.RCP64H R13, R15 ;  /* 0x0000000f000d7308 */ /* 0x000e220000001800 */
[----:B------:R-:W-:Y:S01]  /*3020*/  MOV R12, 0x1 ;  /* 0x00000001000c7802 */ /* 0x000fe20000000f00 */
[C---:B------:R-:W-:Y:S01]  /*3030*/  DMUL R98, R104.reuse, R98 ;  /* 0x0000006268627228 */ /* 0x040fe20000000000 */
[----:B------:R-:W-:Y:S01]  /*3040*/  FSETP.GEU.AND P1, PT, |R25|, 6.5827683646048100446e-37, PT ;  /* 0x036000001900780b */ /* 0x000fe20003f2e200 */
[----:B------:R-:W-:Y:S01]  /*3050*/  DMUL R38, R104, R38 ;  /* 0x0000002668267228 */ /* 0x000fe20000000000 */
[----:B------:R-:W-:Y:S05]  /*3060*/  BSSY.RECONVERGENT B0, `(.L_x_101) ;  /* 0x0000013000007945 */ /* 0x000fea0003800200 */
[----:B------:R-:W-:-:S02]  /*3070*/  DFMA R86, R98, -R22, R86 ;  /* 0x800000166256722b */ /* 0x000fc40000000056 */
        /* <DEDUP_REMOVED lines=12> */
[----:B------:R-:W-:Y:S01]  /*3140*/  IMAD.MOV.U32 R37, RZ, RZ, R15 ;  /* 0x000000ffff257224 */ /* 0x000fe200078e000f */
[----:B------:R-:W-:-:S07]  /*3150*/  MOV R2, 0x3170 ;  /* 0x0000317000027802 */ /* 0x000fce0000000f00 */
[----:B--2---:R-:W-:Y:S05]  /*3160*/  CALL.REL.NOINC `($__internal_5_$__cuda_sm20_div_rn_f64_full) ;  /* 0x0000000c00ec7944 */ /* 0x004fea0003c00000 */
[----:B------:R-:W-:Y:S01]  /*3170*/  MOV R12, R14 ;  /* 0x0000000e000c7202 */ /* 0x000fe20000000f00 */
[----:B------:R-:W-:-:S07]  /*3180*/  IMAD.MOV.U32 R13, RZ, RZ, R15 ;  /* 0x000000ffff0d7224 */ /* 0x000fce00078e000f */
.L_x_102:
[----:B------:R-:W-:Y:S05]  /*3190*/  BSYNC.RECONVERGENT B0 ;  /* 0x0000000000007941 */ /* 0x000fea0003800200 */
.L_x_101:
[----:B------:R-:W0:Y:S01]  /*31a0*/  MUFU.RCP64H R15, R87 ;  /* 0x00000057000f7308 */ /* 0x000e220000001800 */
[----:B------:R-:W-:Y:S01]  /*31b0*/  HFMA2 R14, -RZ, RZ, 0, 5.9604644775390625e-08 ;  /* 0x00000001ff0e7431 */ /* 0x000fe200000001ff */
        /* <DEDUP_REMOVED lines=10> */
[----:B------:R-:W-:Y:S01]  /*3260*/  IMAD.MOV.U32 R18, RZ, RZ, R12 ;  /* 0x000000ffff127224 */ /* 0x000fe200078e000c */
[----:B------:R-:W-:-:S08]  /*3270*/  MOV R19, R13 ;  /* 0x0000000d00137202 */ /* 0x000fd00000000f00 */
        /* <DEDUP_REMOVED lines=8> */
[----:B--2---:R-:W-:Y:S05]  /*3300*/  CALL.REL.NOINC `($__internal_5_$__cuda_sm20_div_rn_f64_full) ;  /* 0x0000000c00847944 */ /* 0x004fea0003c00000 */
.L_x_104:
[----:B------:R-:W-:Y:S05]  /*3310*/  BSYNC.RECONVERGENT B0 ;  /* 0x0000000000007941 */ /* 0x000fea0003800200 */
.L_x_103:
[----:B------:R-:W3:Y:S01]  /*3320*/  LDG.E.64 R10, desc[UR10][R10.64] ;  /* 0x0000000a0a0a7981 */ /* 0x000ee2000c1e1b00 */
[----:B------:R-:W-:Y:S01]  /*3330*/  DFMA R16, -R16, R18, R40 ;  /* 0x000000121010722b */ /* 0x000fe20000000128 */
[----:B------:R-:W-:Y:S01]  /*3340*/  IMAD.MOV.U32 R30, RZ, RZ, R14 ;  /* 0x000000ffff1e7224 */ /* 0x000fe200078e000e */
[----:B------:R-:W-:Y:S01]  /*3350*/  DFMA R12, -R98, R14, R38 ;  /* 0x0000000e620c722b */ /* 0x000fe20000000126 */
[----:B------:R-:W-:Y:S01]  /*3360*/  MOV R31, R15 ;  /* 0x0000000f001f7202 */ /* 0x000fe20000000f00 */
[-C--:B---3--:R-:W-:Y:S02]  /*3370*/  DFMA R78, R32, -R10.reuse, R78 ;  /* 0x8000000a204e722b */ /* 0x088fe4000000004e */
[-C--:B------:R-:W-:Y:S02]  /*3380*/  DFMA R74, R28, -R10.reuse, R74 ;  /* 0x8000000a1c4a722b */ /* 0x080fe4000000004a */
[----:B------:R-:W-:Y:S01]  /*3390*/  DFMA R70, R26, -R10, R70 ;  /* 0x8000000a1a46722b */ /* 0x000fe20000000046 */
[----:B------:R-:W-:Y:S10]  /*33a0*/  BRA.U !UP0, `(.L_x_105) ;  /* 0x0000000908747547 */ /* 0x000ff4000b800000 */
[----:B------:R-:W0:Y:S01]  /*33b0*/  LDC.64 R42, c[0x0][0x3b0] ;  /* 0x0000ec00ff2a7b82 */ /* 0x000e220000000a00 */
[----:B------:R-:W1:Y:S01]  /*33c0*/  LDCU UR4, c[0x0][0x3b8] ;  /* 0x00007700ff0477ac */ /* 0x000e620008000800 */
[----:B------:R-:W-:Y:S01]  /*33d0*/  MOV R0, 0x5 ;  /* 0x0000000500007802 */ /* 0x000fe20000000f00 */
[----:B------:R-:W-:Y:S01]  /*33e0*/  IMAD.IADD R5, R3, 0x1, R6 ;  /* 0x0000000103057824 */ /* 0x000fe200078e0206 */
[----:B------:R-:W-:Y:S01]  /*33f0*/  MOV R21, 0x3 ;  /* 0x0000000300157802 */ /* 0x000fe20000000f00 */
[----:B------:R-:W-:Y:S01]  /*3400*/  UIADD3 UR6, UPT, UPT, UR13, -0x3, URZ ;  /* 0xfffffffd0d067890 */ /* 0x000fe2000fffe0ff */
[----:B------:R-:W-:Y:S01]  /*3410*/  IMAD.MOV.U32 R7, RZ, RZ, 0x3 ;  /* 0x00000003ff077424 */ /* 0x000fe200078e00ff */
[----:B------:R-:W-:Y:S01]  /*3420*/  UIADD3 UR7, UPT, UPT, UR15, -0x3, URZ ;  /* 0xfffffffd0f077890 */ /* 0x000fe2000fffe0ff */
[----:B------:R-:W-:Y:S01]  /*3430*/  IMAD R5, R5, R0, 0xa ;  /* 0x0000000a05057424 */ /* 0x000fe200078e0200 */
[----:B------:R-:W3:Y:S01]  /*3440*/  LDCU.64 UR8, c[0x0][0x3a8] ;  /* 0x00007500ff0877ac */ /* 0x000ee20008000a00 */
[----:B------:R-:W-:Y:S01]  /*3450*/  IMAD.U32 R37, RZ, RZ, UR13 ;  /* 0x0000000dff257e24 */ /* 0x000fe2000f8e00ff */
[----:B------:R-:W-:-:S05]  /*3460*/  MOV R25, UR6 ;  /* 0x0000000600197c02 */ /* 0x000fca0008000f00 */
[----:B------:R-:W-:Y:S02]  /*3470*/  IMAD R2, R25, UR12, R4 ;  /* 0x0000000c19027c24 */ /* 0x000fe4000f8e0204 */
[----:B-1----:R-:W-:-:S04]  /*3480*/  IMAD.U32 R35, RZ, RZ, UR4 ;  /* 0x00000004ff237e24 */ /* 0x002fc8000f8e00ff */
[--C-:B------:R-:W-:Y:S01]  /*3490*/  IMAD R10, R35, UR6, R4.reuse ;  /* 0x00000006230a7c24 */ /* 0x100fe2000f8e0204 */
[C---:B0-----:R-:W-:Y:S01]  /*34a0*/  IADD3 R23, PT, PT, R42.reuse, -0x3, RZ ;  /* 0xfffffffd2a177810 */ /* 0x041fe20007ffe0ff */
[C---:B------:R-:W-:Y:S01]  /*34b0*/  IMAD R7, R42.reuse, R7, -0x3 ;  /* 0xfffffffd2a077424 */ /* 0x040fe200078e0207 */
[C---:B------:R-:W-:Y:S01]  /*34c0*/  LEA R11, R42.reuse, 0xfffffffd, 0x1 ;  /* 0xfffffffd2a0b7811 */ /* 0x040fe200078e08ff */
[C---:B------:R-:W-:Y:S01]  /*34d0*/  IMAD R21, R42.reuse, 0x9, -R21 ;  /* 0x000000092a157824 */ /* 0x040fe200078e0a15 */
[C---:B------:R-:W-:Y:S01]  /*34e0*/  LEA R15, R42.reuse, 0xfffffffd, 0x3 ;  /* 0xfffffffd2a0f7811 */ /* 0x040fe200078e18ff */
[--C-:B------:R-:W-:Y:S02]  /*34f0*/  IMAD R6, R23, UR12, R4.reuse ;  /* 0x0000000c17067c24 */ /* 0x100fe4000f8e0204 */
[----:B------:R-:W-:Y:S02]  /*3500*/  IMAD R36, R11, UR12, R4 ;  /* 0x0000000c0b247c24 */ /* 0x000fe4000f8e0204 */
[----:B------:R-:W-:-:S02]  /*3510*/  IMAD R0, R42, 0x2, R6 ;  /* 0x000000022a007824 */ /* 0x000fc400078e0206 */
[--C-:B------:R-:W-:Y:S01]  /*3520*/  IMAD R14, R35, UR7, R4.reuse ;  /* 0x00000007230e7c24 */ /* 0x100fe2000f8e0204 */
[----:B------:R-:W-:Y:S01]  /*3530*/  IADD3 R20, PT, PT, R36, -0x5, R37 ;  /* 0xfffffffb24147810 */ /* 0x000fe20007ffe025 */
[--C-:B------:R-:W-:Y:S01]  /*3540*/  IMAD R38, R15, UR12, R4.reuse ;  /* 0x0000000c0f267c24 */ /* 0x100fe2000f8e0204 */
[----:B------:R-:W-:Y:S01]  /*3550*/  IADD3 R0, PT, PT, R0, -0x5, RZ ;  /* 0xfffffffb00007810 */ /* 0x000fe20007ffe0ff */
[C-C-:B------:R-:W-:Y:S01]  /*3560*/  IMAD R34, R7.reuse, UR12, R4.reuse ;  /* 0x0000000c07227c24 */ /* 0x140fe2000f8e0204 */
[----:B------:R-:W0:Y:S01]  /*3570*/  LDCU UR7, c[0x0][0x3b8] ;  /* 0x00007700ff0777ac */ /* 0x000e220008000800 */
[--C-:B------:R-:W-:Y:S02]  /*3580*/  IMAD R22, R7, UR4, R4.reuse ;  /* 0x0000000407167c24 */ /* 0x100fe4000f8e0204 */
[----:B------:R-:W-:Y:S01]  /*3590*/  IMAD R40, R21, UR12, R4 ;  /* 0x0000000c15287c24 */ /* 0x000fe2000f8e0204 */
[----:B------:R-:W-:Y:S01]  /*35a0*/  UIADD3 UR4, UPT, UPT, -UR4, 0x2, URZ ;  /* 0x0000000204047890 */ /* 0x000fe2000fffe1ff */
[----:B------:R-:W-:Y:S01]  /*35b0*/  IMAD R24, R0, R43, RZ ;  /* 0x0000002b00187224 */ /* 0x000fe200078e02ff */
[----:B------:R-:W-:Y:S01]  /*35c0*/  MOV R4, R30 ;  /* 0x0000001e00047202 */ /* 0x000fe20000000f00 */
[----:B------:R-:W-:Y:S01]  /*35d0*/  IMAD R0, R5, R42, RZ ;  /* 0x0000002a05007224 */ /* 0x000fe200078e02ff */
[----:B------:R-:W-:-:S02]  /*35e0*/  UIMAD UR4, UR14, UR4, URZ ;  /* 0x000000040e0472a4 */ /* 0x000fc4000f8e02ff */
[----:B------:R-:W-:Y:S02]  /*35f0*/  IMAD R21, R2, UR14, R3 ;  /* 0x0000000e02157c24 */ /* 0x000fe4000f8e0203 */
[-CC-:B------:R-:W-:Y:S02]  /*3600*/  IMAD R22, R22, R43.reuse, R43.reuse ;  /* 0x0000002b16167224 */ /* 0x180fe400078e022b */
[-CC-:B------:R-:W-:Y:S02]  /*3610*/  IMAD R10, R10, R43.reuse, R43.reuse ;  /* 0x0000002b0a0a7224 */ /* 0x180fe400078e022b */
[-C--:B------:R-:W-:Y:S02]  /*3620*/  IMAD R14, R14, R43.reuse, R43 ;  /* 0x0000002b0e0e7224 */ /* 0x080fe400078e022b */
[----:B------:R-:W-:Y:S02]  /*3630*/  IMAD R20, R20, R43, RZ ;  /* 0x0000002b14147224 */ /* 0x000fe400078e02ff */
[----:B------:R-:W-:-:S02]  /*3640*/  VIADD R7, R42, 0xffffffff ;  /* 0xffffffff2a077836 */ /* 0x000fc40000000000 */
[----:B------:R-:W-:Y:S02]  /*3650*/  IMAD.MOV.U32 R5, RZ, RZ, R31 ;  /* 0x000000ffff057224 */ /* 0x000fe400078e001f */
[--C-:B------:R-:W-:Y:S02]  /*3660*/  IMAD R6, R6, UR14, R3.reuse ;  /* 0x0000000e06067c24 */ /* 0x100fe4000f8e0203 */
[--C-:B------:R-:W-:Y:S02]  /*3670*/  IMAD R2, R38, UR14, R3.reuse ;  /* 0x0000000e26027c24 */ /* 0x100fe4000f8e0203 */
[--C-:B------:R-:W-:Y:S02]  /*3680*/  IMAD R11, R34, UR14, R3.reuse ;  /* 0x0000000e220b7c24 */ /* 0x100fe4000f8e0203 */
[--C-:B------:R-:W-:Y:S02]  /*3690*/  IMAD R15, R40, UR14, R3.reuse ;  /* 0x0000000e280f7c24 */ /* 0x100fe4000f8e0203 */
[----:B0--3--:R-:W-:-:S07]  /*36a0*/  IMAD R23, R36, UR14, R3 ;  /* 0x0000000e24177c24 */ /* 0x009fce000f8e0203 */
.L_x_106:
[----:B------:R-:W0:Y:S01]  /*36b0*/  LDC.64 R34, c[0x0][0x3a0] ;  /* 0x0000e800ff227b82 */ /* 0x000e220000000a00 */
[C---:B------:R-:W-:Y:S02]  /*36c0*/  IADD3 R31, P0, PT, R3.reuse, R24, RZ ;  /* 0x00000018031f7210 */ /* 0x040fe40007f1e0ff */
[----:B------:R-:W-:Y:S02]  /*36d0*/  IADD3 R25, P1, PT, R3, R20, RZ ;  /* 0x0000001403197210 */ /* 0x000fe40007f3e0ff */
[----:B------:R-:W-:Y:S02]  /*36e0*/  LEA.HI.X.SX32 R38, R24, RZ, 0x1, P0 ;  /* 0x000000ff18267211 */ /* 0x000fe400000f0eff */
[----:B------:R-:W-:Y:S02]  /*36f0*/  LEA R36, P0, R31, UR8, 0x3 ;  /* 0x000000081f247c11 */ /* 0x000fe4000f8018ff */
[----:B------:R-:W-:Y:S01]  /*3700*/  IADD3 R30, P2, PT, R3, R22, RZ ;  /* 0x00000016031e7210 */ /* 0x000fe20007f5e0ff */
[----:B------:R-:W-:Y:S01]  /*3710*/  UIADD3 UR6, UPT, UPT, UR5, 0x1, URZ ;  /* 0x0000000105067890 */ /* 0x000fe2000fffe0ff */
[----:B------:R-:W-:Y:S01]  /*3720*/  LEA.HI.X R37, R31, UR9, R38, 0x3, P0 ;  /* 0x000000091f257c11 */ /* 0x000fe200080f1c26 */
[----:B------:R-:W1:Y:S01]  /*3730*/  LDC.64 R56, c[0x0][0x398] ;  /* 0x0000e600ff387b82 */ /* 0x000e620000000a00 */
[----:B------:R-:W-:-:S02]  /*3740*/  LEA.HI.X.SX32 R42, R20, RZ, 0x1, P1 ;  /* 0x000000ff142a7211 */ /* 0x000fc400008f0eff */
[----:B------:R-:W-:Y:S02]  /*3750*/  LEA R38, P0, R25, UR8, 0x3 ;  /* 0x0000000819267c11 */ /* 0x000fe4000f8018ff */
[----:B------:R-:W-:Y:S01]  /*3760*/  LEA.HI.X.SX32 R31, R22, RZ, 0x1, P2 ;  /* 0x000000ff161f7211 */ /* 0x000fe200010f0eff */
[----:B------:R-:W3:Y:S01]  /*3770*/  LDG.E.64 R36, desc[UR10][R36.64+0x8] ;  /* 0x0000080a24247981 */ /* 0x000ee2000c1e1b00 */
[----:B------:R-:W-:Y:S02]  /*3780*/  IADD3 R43, P2, PT, R3, R10, RZ ;  /* 0x0000000a032b7210 */ /* 0x000fe40007f5e0ff */
[----:B------:R-:W-:Y:S02]  /*3790*/  LEA.HI.X R39, R25, UR9, R42, 0x3, P0 ;  /* 0x0000000919277c11 */ /* 0x000fe400080f1c2a */
[----:B------:R-:W-:Y:S01]  /*37a0*/  LEA.HI.X.SX32 R52, R10, RZ, 0x1, P2 ;  /* 0x000000ff0a347211 */ /* 0x000fe200010f0eff */
[----:B0-----:R-:W-:Y:S01]  /*37b0*/  IMAD.WIDE R44, R2, 0x8, R34 ;  /* 0x00000008022c7825 */ /* 0x001fe200078e0222 */
[----:B------:R-:W-:-:S02]  /*37c0*/  LEA R42, P0, R43, UR8, 0x3 ;  /* 0x000000082b2a7c11 */ /* 0x000fc4000f8018ff */
[C---:B------:R-:W-:Y:S01]  /*37d0*/  LEA R40, P1, R30.reuse, UR8, 0x3 ;  /* 0x000000081e287c11 */ /* 0x040fe2000f8218ff */
[----:B------:R-:W-:Y:S01]  /*37e0*/  IMAD.WIDE R50, R11, 0x8, R34 ;  /* 0x000000080b327825 */ /* 0x000fe200078e0222 */
[----:B------:R-:W-:Y:S01]  /*37f0*/  IADD3 R25, P3, PT, R3, R14, RZ ;  /* 0x0000000e03197210 */ /* 0x000fe20007f7e0ff */
[----:B------:R-:W4:Y:S01]  /*3800*/  LDG.E.64 R44, desc[UR10][R44.64] ;  /* 0x0000000a2c2c7981 */ /* 0x000f22000c1e1b00 */
[----:B------:R-:W-:Y:S02]  /*3810*/  LEA.HI.X R43, R43, UR9, R52, 0x3, P0 ;  /* 0x000000092b2b7c11 */ /* 0x000fe400080f1c34 */
[----:B------:R-:W-:Y:S01]  /*3820*/  LEA.HI.X R41, R30, UR9, R31, 0x3, P1 ;  /* 0x000000091e297c11 */ /* 0x000fe200088f1c1f */
[----:B------:R-:W-:Y:S01]  /*3830*/  IMAD.WIDE R30, R6, 0x8, R34 ;  /* 0x00000008061e7825 */ /* 0x000fe200078e0222 */
[----:B------:R-:W-:Y:S01]  /*3840*/  LEA.HI.X.SX32 R46, R14, RZ, 0x1, P3 ;  /* 0x000000ff0e2e7211 */ /* 0x000fe200018f0eff */
[----:B------:R-:W5:Y:S01]  /*3850*/  LDG.E.64 R50, desc[UR10][R50.64] ;  /* 0x0000000a32327981 */ /* 0x000f62000c1e1b00 */
[----:B------:R-:W-:-:S03]  /*3860*/  LEA R48, P1, R25, UR8, 0x3 ;  /* 0x0000000819307c11 */ /* 0x000fc6000f8218ff */
[----:B------:R-:W4:Y:S01]  /*3870*/  LDG.E.64 R42, desc[UR10][R42.64+0x8] ;  /* 0x0000080a2a2a7981 */ /* 0x000f22000c1e1b00 */
[----:B------:R-:W-:Y:S01]  /*3880*/  LEA.HI.X R49, R25, UR9, R46, 0x3, P1 ;  /* 0x0000000919317c11 */ /* 0x000fe200088f1c2e */
[--C-:B------:R-:W-:Y:S02]  /*3890*/  IMAD.WIDE R46, R15, 0x8, R34.reuse ;  /* 0x000000080f2e7825 */ /* 0x100fe400078e0222 */
[----:B------:R-:W2:Y:S02]  /*38a0*/  LDG.E.64 R38, desc[UR10][R38.64+0x8] ;  /* 0x0000080a26267981 */ /* 0x000ea4000c1e1b00 */
[--C-:B------:R-:W-:Y:S01]  /*38b0*/  IMAD.WIDE R52, R21, 0x8, R34.reuse ;  /* 0x0000000815347825 */ /* 0x100fe200078e0222 */
[----:B------:R-:W-:Y:S01]  /*38c0*/  ISETP.LE.AND P0, PT, R7, UR6, PT ;  /* 0x0000000607007c0c */ /* 0x000fe2000bf03270 */
[----:B------:R-:W3:Y:S01]  /*38d0*/  LDG.E.64 R30, desc[UR10][R30.64] ;  /* 0x0000000a1e1e7981 */ /* 0x000ee2000c1e1b00 */
[----:B------:R-:W0:Y:S01]  /*38e0*/  LDC R25, c[0x0][0x3b4] ;  /* 0x0000ed00ff197b82 */ /* 0x000e220000000800 */
[----:B------:R-:W-:-:S02]  /*38f0*/  IMAD.WIDE R34, R23, 0x8, R34 ;  /* 0x0000000817227825 */ /* 0x000fc400078e0222 */
[----:B------:R-:W5:Y:S04]  /*3900*/  LDG.E.64 R40, desc[UR10][R40.64+0x8] ;  /* 0x0000080a28287981 */ /* 0x000f68000c1e1b00 */
[----:B------:R-:W5:Y:S04]  /*3910*/  LDG.E.64 R48, desc[UR10][R48.64+0x8] ;  /* 0x0000080a30307981 */ /* 0x000f68000c1e1b00 */
[----:B------:R-:W5:Y:S01]  /*3920*/  LDG.E.64 R46, desc[UR10][R46.64] ;  /* 0x0000000a2e2e7981 */ /* 0x000f62000c1e1b00 */
[----:B------:R-:W1:Y:S03]  /*3930*/  @!P0 LDC.64 R54, c[0x3][0x48] ;  /* 0x00c01200ff368b82 */ /* 0x000e660000000a00 */
[----:B------:R-:W5:Y:S04]  /*3940*/  LDG.E.64 R52, desc[UR10][R52.64] ;  /* 0x0000000a34347981 */ /* 0x000f68000c1e1b00 */
[----:B------:R-:W5:Y:S01]  /*3950*/  LDG.E.64 R34, desc[UR10][R34.64] ;  /* 0x0000000a22227981 */ /* 0x000f62000c1e1b00 */
[----:B------:R-:W-:Y:S01]  /*3960*/  IADD3 R0, PT, PT, R0, -0x5, RZ ;  /* 0xfffffffb00007810 */ /* 0x000fe20007ffe0ff */
[----:B------:R-:W-:-:S02]  /*3970*/  UIADD3 UR6, UPT, UPT, -UR7, URZ, URZ ;  /* 0x000000ff07067290 */ /* 0x000fc4000fffe1ff */
[----:B------:R-:W-:-:S04]  /*3980*/  UISETP.NE.AND UP0, UPT, UR5, 0x1, UPT ;  /* 0x000000010500788c */ /* 0x000fc8000bf05270 */
[C---:B0-----:R-:W-:Y:S02]  /*3990*/  IMAD R24, R25.reuse, UR6, R24 ;  /* 0x0000000619187c24 */ /* 0x041fe4000f8e0218 */
[C---:B------:R-:W-:Y:S02]  /*39a0*/  IMAD R22, R25.reuse, UR6, R22 ;  /* 0x0000000619167c24 */ /* 0x040fe4000f8e0216 */
[C---:B------:R-:W-:Y:S02]  /*39b0*/  IMAD R10, R25.reuse, UR6, R10 ;  /* 0x00000006190a7c24 */ /* 0x040fe4000f8e020a */
[C---:B------:R-:W-:Y:S02]  /*39c0*/  IMAD R14, R25.reuse, UR6, R14 ;  /* 0x00000006190e7c24 */ /* 0x040fe4000f8e020e */
[----:B------:R-:W-:Y:S01]  /*39d0*/  IMAD R20, R25, UR6, R20 ;  /* 0x0000000619147c24 */ /* 0x000fe2000f8e0214 */
[----:B------:R-:W-:Y:S01]  /*39e0*/  UIADD3 UR6, UPT, UPT, UR5, -0x1, URZ ;  /* 0xffffffff05067890 */ /* 0x000fe2000fffe0ff */
[----:B------:R-:W-:Y:S01]  /*39f0*/  VIADD R6, R6, UR4 ;  /* 0x0000000406067c36 */ /* 0x000fe20008000000 */
[----:B------:R-:W-:Y:S01]  /*3a00*/  IADD3 R11, PT, PT, R11, UR4, RZ ;  /* 0x000000040b0b7c10 */ /* 0x000fe2000fffe0ff */
[----:B------:R-:W-:Y:S01]  /*3a10*/  VIADD R21, R21, UR4 ;  /* 0x0000000415157c36 */ /* 0x000fe20008000000 */
[----:B------:R-:W-:Y:S01]  /*3a20*/  IADD3 R2, PT, PT, R2, UR4, RZ ;  /* 0x0000000402027c10 */ /* 0x000fe2000fffe0ff */
[----:B------:R-:W-:Y:S01]  /*3a30*/  VIADD R15, R15, UR4 ;  /* 0x000000040f0f7c36 */ /* 0x000fe20008000000 */
[----:B------:R-:W-:Y:S01]  /*3a40*/  IADD3 R23, PT, PT, R23, UR4, RZ ;  /* 0x0000000417177c10 */ /* 0x000fe2000fffe0ff */
[----:B------:R-:W-:Y:S01]  /*3a50*/  UMOV UR5, UR6 ;  /* 0x0000000600057c82 */ /* 0x000fe20008000000 */
[----:B----4-:R-:W-:-:S02]  /*3a60*/  DFMA R42, -R44, R16, R42 ;  /* 0x000000102c2a722b */ /* 0x010fc4000000012a */
[----:B------:R-:W-:Y:S02]  /*3a70*/  @!P0 DADD R44, R4, R18 ;  /* 0x00000000042c8229 */ /* 0x000fe40000000012 */
[C---:B---3--:R-:W-:Y:S02]  /*3a80*/  DFMA R36, -R30.reuse, R78, R36 ;  /* 0x0000004e1e24722b */ /* 0x048fe40000000124 */
[C---:B--2---:R-:W-:Y:S02]  /*3a90*/  DFMA R38, -R30.reuse, R74, R38 ;  /* 0x0000004a1e26722b */ /* 0x044fe40000000126 */
[----:B-----5:R-:W-:Y:S02]  /*3aa0*/  DFMA R40, -R30, R70, R40 ;  /* 0x000000461e28722b */ /* 0x020fe40000000128 */
[----:B-1----:R-:W-:Y:S02]  /*3ab0*/  @!P0 DMUL R30, R26, R54 ;  /* 0x000000361a1e8228 */ /* 0x002fe40000000000 */
[----:B------:R-:W-:-:S02]  /*3ac0*/  DFMA R48, -R50, R12, R48 ;  /* 0x0000000c3230722b */ /* 0x000fc40000000130 */
[----:B------:R-:W-:Y:S02]  /*3ad0*/  @!P0 DADD R50, -R4, R18 ;  /* 0x0000000004328229 */ /* 0x000fe40000000112 */
[----:B------:R-:W-:Y:S02]  /*3ae0*/  DFMA R42, R18, -R46, R42 ;  /* 0x8000002e122a722b */ /* 0x000fe4000000002a */
[----:B------:R-:W-:Y:S02]  /*3af0*/  @!P0 DADD R46, -RZ, -R28 ;  /* 0x00000000ff2e8229 */ /* 0x000fe4000000091c */
[----:B------:R-:W-:Y:S02]  /*3b00*/  DFMA R48, R4, -R52, R48 ;  /* 0x800000340430722b */ /* 0x000fe40000000030 */
[----:B------:R-:W-:Y:S02]  /*3b10*/  @!P0 DFMA R18, R44, 0.5, -R30 ;  /* 0x3fe000002c12882b */ /* 0x000fe4000000081e */
[----:B------:R-:W-:-:S02]  /*3b20*/  DFMA R40, R26, -R34, R40 ;  /* 0x800000221a28722b */ /* 0x000fc40000000028 */
[----:B------:R-:W-:Y:S02]  /*3b30*/  @!P0 DMUL R26, R50, R54 ;  /* 0x00000036321a8228 */ /* 0x000fe40000000000 */
[----:B------:R-:W-:Y:S02]  /*3b40*/  @!P0 DFMA R4, R44, 0.5, R30 ;  /* 0x3fe000002c04882b */ /* 0x000fe4000000001e */
[-C--:B------:R-:W-:Y:S01]  /*3b50*/  DFMA R38, R28, -R34.reuse, R38 ;  /* 0x800000221c26722b */ /* 0x080fe20000000026 */
[----:B------:R-:W-:Y:S01]  /*3b60*/  IMAD.WIDE R30, R0, 0x8, R56 ;  /* 0x00000008001e7825 */ /* 0x000fe200078e0238 */
[----:B------:R-:W-:Y:S01]  /*3b70*/  @!P0 MOV R29, R33 ;  /* 0x00000021001d8202 */ /* 0x000fe20000000f00 */
[----:B------:R-:W-:Y:S02]  /*3b80*/  DFMA R36, R32, -R34, R36 ;  /* 0x800000222024722b */ /* 0x000fe40000000024 */
[----:B------:R-:W-:Y:S01]  /*3b90*/  @!P0 IMAD.MOV.U32 R28, RZ, RZ, R32 ;  /* 0x000000ffff1c8224 */ /* 0x000fe200078e0020 */
[----:B------:R-:W-:Y:S01]  /*3ba0*/  @!P0 MOV R33, R47 ;  /* 0x0000002f00218202 */ /* 0x000fe20000000f00 */
[----:B------:R-:W-:Y:S01]  /*3bb0*/  @!P0 IMAD.MOV.U32 R32, RZ, RZ, R46 ;  /* 0x000000ffff208224 */ /* 0x000fe200078e002e */
        /* <DEDUP_REMOVED lines=9> */
[----:B------:R-:W-:Y:S01]  /*3c50*/  IMAD.MOV.U32 R74, RZ, RZ, R38 ;  /* 0x000000ffff4a7224 */ /* 0x000fe200078e0026 */
[----:B--2---:R-:W-:Y:S01]  /*3c60*/  MOV R19, R17 ;  /* 0x0000001100137202 */ /* 0x004fe20000000f00 */
[----:B------:R-:W-:Y:S01]  /*3c70*/  IMAD.MOV.U32 R18, RZ, RZ, R16 ;  /* 0x000000ffff127224 */ /* 0x000fe200078e0010 */
[----:B------:R-:W-:Y:S01]  /*3c80*/  MOV R75, R39 ;  /* 0x00000027004b7202 */ /* 0x000fe20000000f00 */
[----:B------:R-:W-:Y:S01]  /*3c90*/  IMAD.MOV.U32 R70, RZ, RZ, R40 ;  /* 0x000000ffff467224 */ /* 0x000fe200078e0028 */
[----:B------:R-:W-:Y:S01]  /*3ca0*/  MOV R71, R41 ;  /* 0x0000002900477202 */ /* 0x000fe20000000f00 */
[----:B---3--:R-:W-:Y:S01]  /*3cb0*/  IMAD.MOV.U32 R30, RZ, RZ, R12 ;  /* 0x000000ffff1e7224 */ /* 0x008fe200078e000c */
        /* <DEDUP_REMOVED lines=12> */
.L_x_105:
[----:B------:R-:W0:Y:S01]  /*3d80*/  LDCU.64 UR16, c[0x3][0x48] ;  /* 0x00c00900ff1077ac */ /* 0x000e220008000a00 */
[C-C-:B------:R-:W-:Y:S02]  /*3d90*/  DADD R4, R30.reuse, R18.reuse ;  /* 0x000000001e047229 */ /* 0x140fe40000000012 */
[----:B------:R-:W-:Y:S02]  /*3da0*/  DADD R6, -R30, R18 ;  /* 0x000000001e067229 */ /* 0x000fe40000000112 */
[----:B------:R-:W-:-:S07]  /*3db0*/  DADD R14, -RZ, -R28 ;  /* 0x00000000ff0e7229 */ /* 0x000fce000000091c */
[----:B------:R-:W-:Y:S04]  /*3dc0*/  STG.E.64 desc[UR10][R80.64+0x28], R14 ;  /* 0x0000280e50007986 */ /* 0x000fe8000c101b0a */
        /* <DEDUP_REMOVED lines=14> */
        .weak           $__internal_4_$__cuda_sm20_dblrcp_rn_slowpath_v3
        .type           $__internal_4_$__cuda_sm20_dblrcp_rn_slowpath_v3,@function
        .size           $__internal_4_$__cuda_sm20_dblrcp_rn_slowpath_v3,($__internal_5_$__cuda_sm20_div_rn_f64_full - $__internal_4_$__cuda_sm20_dblrcp_rn_slowpath_v3)
$__internal_4_$__cuda_sm20_dblrcp_rn_slowpath_v3:
        /* <DEDUP_REMOVED lines=24> */
.L_x_110:
        /* <DEDUP_REMOVED lines=9> */
.L_x_108:
[----:B------:R-:W-:Y:S01]  /*40c0*/  LOP3.LUT R105, R103, 0x80000, RZ, 0xfc, !PT ;  /* 0x0008000067697812 */ /* 0x000fe200078efcff */
[----:B------:R-:W-:-:S07]  /*40d0*/  IMAD.MOV.U32 R104, RZ, RZ, R102 ;  /* 0x000000ffff687224 */ /* 0x000fce00078e0066 */
.L_x_109:
[----:B------:R-:W-:Y:S05]  /*40e0*/  BSYNC.RECONVERGENT B1 ;  /* 0x0000000000017941 */ /* 0x000fea0003800200 */
.L_x_107:
[----:B------:R-:W-:Y:S01]  /*40f0*/  MOV R30, R0 ;  /* 0x00000000001e7202 */ /* 0x000fe20000000f00 */
[----:B------:R-:W-:-:S04]  /*4100*/  IMAD.MOV.U32 R31, RZ, RZ, 0x0 ;  /* 0x00000000ff1f7424 */ /* 0x000fc800078e00ff */
[----:B------:R-:W-:Y:S05]  /*4110*/  RET.REL.NODEC R30 `(_Z14x_solve_kernelPKdS0_S0_PdS1_S1_iii) ;  /* 0xffffffbc1eb87950 */ /* 0x000fea0003c3ffff */
        .weak           $__internal_5_$__cuda_sm20_div_rn_f64_full
        .type           $__internal_5_$__cuda_sm20_div_rn_f64_full,@function
        .size           $__internal_5_$__cuda_sm20_div_rn_f64_full,(.L_x_232 - $__internal_5_$__cuda_sm20_div_rn_f64_full)
$__internal_5_$__cuda_sm20_div_rn_f64_full:
[C---:B------:R-:W-:Y:S01]  /*4120*/  FSETP.GEU.AND P0, PT, |R37|.reuse, 1.469367938527859385e-39, PT ;  /* 0x001000002500780b */ /* 0x040fe20003f0e200 */
[----:B------:R-:W-:Y:S01]  /*4130*/  IMAD.MOV.U32 R35, RZ, RZ, R25 ;  /* 0x000000ffff237224 */ /* 0x000fe200078e0019 */
[----:B------:R-:W-:Y:S01]  /*4140*/  LOP3.LUT R12, R37, 0x800fffff, RZ, 0xc0, !PT ;  /* 0x800fffff250c7812 */ /* 0x000fe200078ec0ff */
[----:B------:R-:W-:Y:S01]  /*4150*/  IMAD.MOV.U32 R7, RZ, RZ, 0x1ca00000 ;  /* 0x1ca00000ff077424 */ /* 0x000fe200078e00ff */
[----:B------:R-:W-:Y:S01]  /*4160*/  MOV R36, R14 ;  /* 0x0000000e00247202 */ /* 0x000fe20000000f00 */
[----:B------:R-:W-:Y:S01]  /*4170*/  BSSY.RECONVERGENT B1, `(.L_x_111) ;  /* 0x0000056000017945 */ /* 0x000fe20003800200 */
[----:B------:R-:W-:Y:S01]  /*4180*/  LOP3.LUT R13, R12, 0x3ff00000, RZ, 0xfc, !PT ;  /* 0x3ff000000c0d7812 */ /* 0x000fe200078efcff */
[----:B------:R-:W-:Y:S01]  /*4190*/  IMAD.MOV.U32 R12, RZ, RZ, R14 ;  /* 0x000000ffff0c7224 */ /* 0x000fe200078e000e */
[C---:B------:R-:W-:Y:S01]  /*41a0*/  FSETP.GEU.AND P2, PT, |R35|.reuse, 1.469367938527859385e-39, PT ;  /* 0x001000002300780b */ /* 0x040fe20003f4e200 */
[----:B------:R-:W-:Y:S01]  /*41b0*/  HFMA2 R14, -RZ, RZ, 0, 5.9604644775390625e-08 ;  /* 0x00000001ff0e7431 */ /* 0x000fe200000001ff */
[----:B------:R-:W-:-:S02]  /*41c0*/  LOP3.LUT R43, R35, 0x7ff00000, RZ, 0xc0, !PT ;  /* 0x7ff00000232b7812 */ /* 0x000fc400078ec0ff */
[----:B------:R-:W-:Y:S01]  /*41d0*/  LOP3.LUT R42, R37, 0x7ff00000, RZ, 0xc0, !PT ;  /* 0x7ff00000252a7812 */ /* 0x000fe200078ec0ff */
[----:B------:R-:W-:Y:S01]  /*41e0*/  @!P0 DMUL R12, R36, 8.98846567431157953865e+307 ;  /* 0x7fe00000240c8828 */ /* 0x000fe20000000000 */
[----:B------:R-:W-:Y:S02]  /*41f0*/  MOV R34, R24 ;  /* 0x0000001800227202 */ /* 0x000fe40000000f00 */
[----:B------:R-:W-:-:S03]  /*4200*/  ISETP.GE.U32.AND P1, PT, R43, R42, PT ;  /* 0x0000002a2b00720c */ /* 0x000fc60003f26070 */
        /* <DEDUP_REMOVED lines=55> */
.L_x_112:
        /* <DEDUP_REMOVED lines=16> */
.L_x_115:
[----:B------:R-:W-:Y:S01]  /*4680*/  LOP3.LUT R21, R37, 0x80000, RZ, 0xfc, !PT ;  /* 0x0008000025157812 */ /* 0x000fe200078efcff */
[----:B------:R-:W-:Y:S01]  /*4690*/  IMAD.MOV.U32 R20, RZ, RZ, R36 ;  /* 0x000000ffff147224 */ /* 0x000fe200078e0024 */
[----:B------:R-:W-:Y:S06]  /*46a0*/  BRA `(.L_x_113) ;  /* 0x0000000000087947 */ /* 0x000fec0003800000 */
.L_x_114:
[----:B------:R-:W-:Y:S02]  /*46b0*/  LOP3.LUT R21, R35, 0x80000, RZ, 0xfc, !PT ;  /* 0x0008000023157812 */ /* 0x000fe400078efcff */
[----:B------:R-:W-:-:S07]  /*46c0*/  MOV R20, R34 ;  /* 0x0000002200147202 */ /* 0x000fce0000000f00 */
.L_x_113:
[----:B------:R-:W-:Y:S05]  /*46d0*/  BSYNC.RECONVERGENT B1 ;  /* 0x0000000000017941 */ /* 0x000fea0003800200 */
.L_x_111:
[----:B------:R-:W-:Y:S02]  /*46e0*/  HFMA2 R13, -RZ, RZ, 0, 0 ;  /* 0x00000000ff0d7431 */ /* 0x000fe400000001ff */
[----:B------:R-:W-:Y:S01]  /*46f0*/  IMAD.MOV.U32 R12, RZ, RZ, R2 ;  /* 0x000000ffff0c7224 */ /* 0x000fe200078e0002 */
[----:B------:R-:W-:Y:S01]  /*4700*/  MOV R15, R21 ;  /* 0x00000015000f7202 */ /* 0x000fe20000000f00 */
[----:B------:R-:W-:Y:S02]  /*4710*/  IMAD.MOV.U32 R14, RZ, RZ, R20 ;  /* 0x000000ffff0e7224 */ /* 0x000fe400078e0014 */
[----:B------:R-:W-:Y:S05]  /*4720*/  RET.REL.NODEC R12 `(_Z14x_solve_kernelPKdS0_S0_PdS1_S1_iii) ;  /* 0xffffffb80c347950 */ /* 0x000fea0003c3ffff */
.L_x_116:
        /* <DEDUP_REMOVED lines=13> */
.L_x_232:


//--------------------- .text._Z13txinvr_kernelPKdS0_S0_S0_S0_S0_Pdiii --------------------------
	.section	.text._Z13txinvr_kernelPKdS0_S0_S0_S0_S0_Pdiii,"ax",@progbits
	.align	128
.text._Z13txinvr_kernelPKdS0_S0_S0_S0_S0_Pdiii:
        .type           _Z13txinvr_kernelPKdS0_S0_S0_S0_S0_Pdiii,@function
        .size           _Z13txinvr_kernelPKdS0_S0_S0_S0_S0_Pdiii,(.L_x_235 - _Z13txinvr_kernelPKdS0_S0_S0_S0_S0_Pdiii)
        .other          _Z13txinvr_kernelPKdS0_S0_S0_S0_S0_Pdiii,@"STO_CUDA_ENTRY STV_DEFAULT"
_Z13txinvr_kernelPKdS0_S0_S0_S0_S0_Pdiii:
[----:B------:R-:W-:Y:S08]  /*0000*/  LDC R1, c[0x0][0x37c] ;  /* 0x0000df00ff017b82 */ /* 0x000ff00000000800 */
[----:B------:R-:W0:Y:S01]  /*0010*/  S2UR UR6, SR_CTAID.Y ;  /* 0x00000000000679c3 */ /* 0x000e220000002600 */
[----:B------:R-:W1:Y:S01]  /*0020*/  S2R R14, SR_TID.X ;  /* 0x00000000000e7919 */ /* 0x000e620000002100 */
[----:B------:R-:W2:Y:S06]  /*0030*/  LDCU.64 UR4, c[0x0][0x358] ;  /* 0x00006b00ff0477ac */ /* 0x000eac0008000a00 */
[----:B------:R-:W0:Y:S08]  /*0040*/  LDC.64 R2, c[0x0][0x3b8] ;  /* 0x0000ee00ff027b82 */ /* 0x000e300000000a00 */
[----:B------:R-:W3:Y:S08]  /*0050*/  S2UR UR7, SR_CTAID.X ;  /* 0x00000000000779c3 */ /* 0x000ef00000002500 */
[----:B------:R-:W4:Y:S01]  /*0060*/  LDC.64 R6, c[0x0][0x3a0] ;  /* 0x0000e800ff067b82 */ /* 0x000f220000000a00 */
[----:B0-----:R-:W-:-:S07]  /*0070*/  IMAD R0, R3, UR6, R3 ;  /* 0x0000000603007c24 */ /* 0x001fce000f8e0203 */
[----:B------:R-:W0:Y:S01]  /*0080*/  LDC.64 R8, c[0x0][0x380] ;  /* 0x0000e000ff087b82 */ /* 0x000e220000000a00 */
[----:B---3--:R-:W-:-:S07]  /*0090*/  IADD3 R3, PT, PT, R0, UR7, RZ ;  /* 0x0000000700037c10 */ /* 0x008fce000fffe0ff */
[----:B------:R-:W3:Y:S01]  /*00a0*/  LDC.64 R12, c[0x0][0x388] ;  /* 0x0000e200ff0c7b82 */ /* 0x000ee20000000a00 */
[----:B------:R-:W-:-:S07]  /*00b0*/  IMAD R3, R3, R2, R2 ;  /* 0x0000000203037224 */ /* 0x000fce00078e0202 */
[----:B------:R-:W3:Y:S01]  /*00c0*/  LDC.64 R10, c[0x0][0x390] ;  /* 0x0000e400ff0a7b82 */ /* 0x000ee20000000a00 */
[----:B-1----:R-:W-:-:S05]  /*00d0*/  IADD3 R0, PT, PT, R14, 0x1, R3 ;  /* 0x000000010e007810 */ /* 0x002fca0007ffe003 */
[C---:B----4-:R-:W-:Y:S02]  /*00e0*/  IMAD.WIDE R6, R0.reuse, 0x8, R6 ;  /* 0x0000000800067825 */ /* 0x050fe400078e0206 */
[----:B------:R-:W1:Y:S04]  /*00f0*/  LDC.64 R4, c[0x0][0x398] ;  /* 0x0000e600ff047b82 */ /* 0x000e680000000a00 */
[----:B--2---:R-:W2:Y:S01]  /*0100*/  LDG.E.64 R6, desc[UR4][R6.64] ;  /* 0x0000000406067981 */ /* 0x004ea2000c1e1b00 */
[----:B0-----:R-:W-:-:S04]  /*0110*/  IMAD.WIDE R8, R0, 0x8, R8 ;  /* 0x0000000800087825 */ /* 0x001fc800078e0208 */
[C---:B---3--:R-:W-:Y:S02]  /*0120*/  IMAD.WIDE R12, R0.reuse, 0x8, R12 ;  /* 0x00000008000c7825 */ /* 0x048fe400078e020c */
[----:B------:R-:W5:Y:S04]  /*0130*/  LDG.E.64 R8, desc[UR4][R8.64] ;  /* 0x0000000408087981 */ /* 0x000f68000c1e1b00 */
[----:B------:R-:W5:Y:S01]  /*0140*/  LDG.E.64 R12, desc[UR4][R12.64] ;  /* 0x000000040c0c7981 */ /* 0x000f62000c1e1b00 */
[----:B------:R-:W-:-:S06]  /*0150*/  IMAD.WIDE R10, R0, 0x8, R10 ;  /* 0x00000008000a7825 */ /* 0x000fcc00078e020a */
[----:B------:R-:W5:Y:S01]  /*0160*/  LDG.E.64 R10, desc[UR4][R10.64] ;  /* 0x000000040a0a7981 */ /* 0x000f62000c1e1b00 */
[----:B-1----:R-:W-:-:S06]  /*0170*/  IMAD.WIDE R4, R0, 0x8, R4 ;  /* 0x0000000800047825 */ /* 0x002fcc00078e0204 */
[----:B------:R-:W5:Y:S01]  /*0180*/  LDG.E.64 R4, desc[UR4][R4.64] ;  /* 0x0000000404047981 */ /* 0x000f62000c1e1b00 */
[----:B------:R-:W-:Y:S01]  /*0190*/  BSSY.RECONVERGENT B0, `(.L_x_117) ;  /* 0x000000f000007945 */ /* 0x000fe20003800200 */
[----:B--2---:R-:W-:-:S06]  /*01a0*/  DMUL R16, R6, R6 ;  /* 0x0000000606107228 */ /* 0x004fcc0000000000 */
[----:B------:R-:W0:Y:S04]  /*01b0*/  MUFU.RCP64H R3, R17 ;  /* 0x0000001100037308 */ /* 0x000e280000001800 */
[----:B------:R-:W-:-:S06]  /*01c0*/  VIADD R2, R17, 0x300402 ;  /* 0x0030040211027836 */ /* 0x000fcc0000000000 */
[----:B0-----:R-:W-:-:S08]  /*01d0*/  DFMA R18, -R16, R2, 1 ;  /* 0x3ff000001012742b */ /* 0x001fd00000000102 */
[----:B------:R-:W-:Y:S01]  /*01e0*/  DFMA R18, R18, R18, R18 ;  /* 0x000000121212722b */ /* 0x000fe20000000012 */
[----:B------:R-:W-:-:S07]  /*01f0*/  FSETP.GEU.AND P0, PT, |R2|, 5.8789094863358348022e-39, PT ;  /* 0x004004020200780b */ /* 0x000fce0003f0e200 */
[----:B------:R-:W-:-:S08]  /*0200*/  DFMA R18, R2, R18, R2 ;  /* 0x000000120212722b */ /* 0x000fd00000000002 */
[----:B------:R-:W-:-:S08]  /*0210*/  DFMA R20, -R16, R18, 1 ;  /* 0x3ff000001014742b */ /* 0x000fd00000000112 */
[----:B------:R-:W-:Y:S01]  /*0220*/  DFMA R2, R18, R20, R18 ;  /* 0x000000141202722b */ /* 0x000fe20000000012 */
[----:B------:R-:W-:Y:S10]  /*0230*/  @P0 BRA `(.L_x_118) ;  /* 0x0000000000100947 */ /* 0x000ff40003800000 */
[----:B------:R-:W-:Y:S02]  /*0240*/  LOP3.LUT R20, R17, 0x7fffffff, RZ, 0xc0, !PT ;  /* 0x7fffffff11147812 */ /* 0x000fe400078ec0ff */
[----:B------:R-:W-:Y:S02]  /*0250*/  MOV R18, 0x280 ;  /* 0x0000028000127802 */ /* 0x000fe40000000f00 */
[----:B------:R-:W-:-:S07]  /*0260*/  IADD3 R20, PT, PT, R20, -0x100000, RZ ;  /* 0xfff0000014147810 */ /* 0x000fce0007ffe0ff */
[----:B-----5:R-:W-:Y:S05]  /*0270*/  CALL.REL.NOINC `($__internal_6_$__cuda_sm20_dblrcp_rn_slowpath_v3) ;  /* 0x0000000000b47944 */ /* 0x020fea0003c00000 */
.L_x_118:
[----:B------:R-:W-:Y:S05]  /*0280*/  BSYNC.RECONVERGENT B0 ;  /* 0x0000000000007941 */ /* 0x000fea0003800200 */
.L_x_117:
[----:B------:R-:W0:Y:S01]  /*0290*/  LDC.64 R22, c[0x0][0x3b8] ;  /* 0x0000ee00ff167b82 */ /* 0x000e220000000a00 */
[----:B------:R-:W1:Y:S07]  /*02a0*/  LDCU.64 UR10, c[0x3][0x48] ;  /* 0x00c00900ff0a77ac */ /* 0x000e6e0008000a00 */
[----:B------:R-:W2:Y:S08]  /*02b0*/  LDC.64 R18, c[0x0][0x3b0] ;  /* 0x0000ec00ff127b82 */ /* 0x000eb00000000a00 */
[----:B------:R-:W3:Y:S01]  /*02c0*/  LDC.64 R16, c[0x0][0x3a8] ;  /* 0x0000ea00ff107b82 */ /* 0x000ee20000000a00 */
[----:B0-----:R-:W-:-:S02]  /*02d0*/  IMAD R20, R22, UR6, R22 ;  /* 0x0000000616147c24 */ /* 0x001fc4000f8e0216 */
[----:B------:R-:W-:Y:S02]  /*02e0*/  IMAD R15, R22, UR7, R22 ;  /* 0x00000007160f7c24 */ /* 0x000fe4000f8e0216 */
[----:B------:R-:W-:-:S05]  /*02f0*/  IMAD R20, R20, R23, RZ ;  /* 0x0000001714147224 */ /* 0x000fca00078e02ff */
[----:B------:R-:W-:Y:S01]  /*0300*/  IADD3 R15, PT, PT, R20, R15, R14 ;  /* 0x0000000f140f7210 */ /* 0x000fe20007ffe00e */
[----:B------:R-:W-:-:S04]  /*0310*/  IMAD.MOV.U32 R14, RZ, RZ, 0x5 ;  /* 0x00000005ff0e7424 */ /* 0x000fc800078e00ff */
[----:B------:R-:W-:-:S04]  /*0320*/  IMAD R15, R15, R14, 0x5 ;  /* 0x000000050f0f7424 */ /* 0x000fc800078e020e */
[----:B--2---:R-:W-:-:S05]  /*0330*/  IMAD.WIDE R14, R15, 0x8, R18 ;  /* 0x000000080f0e7825 */ /* 0x004fca00078e0212 */
[----:B------:R-:W2:Y:S01]  /*0340*/  LDG.E.64 R22, desc[UR4][R14.64+0x8] ;  /* 0x000008040e167981 */ /* 0x000ea2000c1e1b00 */
[----:B---3--:R-:W-:-:S03]  /*0350*/  IMAD.WIDE R26, R0, 0x8, R16 ;  /* 0x00000008001a7825 */ /* 0x008fc600078e0210 */
[----:B------:R-:W3:Y:S04]  /*0360*/  LDG.E.64 R16, desc[UR4][R14.64] ;  /* 0x000000040e107981 */ /* 0x000ee8000c1e1b00 */
[----:B------:R-:W3:Y:S04]  /*0370*/  LDG.E.64 R26, desc[UR4][R26.64] ;  /* 0x000000041a1a7981 */ /* 0x000ee8000c1e1b00 */
[----:B------:R-:W4:Y:S04]  /*0380*/  LDG.E.64 R20, desc[UR4][R14.64+0x10] ;  /* 0x000010040e147981 */ /* 0x000f28000c1e1b00 */
[----:B------:R-:W4:Y:S04]  /*0390*/  LDG.E.64 R18, desc[UR4][R14.64+0x18] ;  /* 0x000018040e127981 */ /* 0x000f28000c1e1b00 */
[----:B------:R-:W4:Y:S01]  /*03a0*/  LDG.E.64 R24, desc[UR4][R14.64+0x20] ;  /* 0x000020040e187981 */ /* 0x000f22000c1e1b00 */
[----:B------:R-:W-:Y:S01]  /*03b0*/  UMOV UR8, 0x9999999a ;  /* 0x9999999a00087882 */ /* 0x000fe20000000000 */
[----:B------:R-:W-:Y:S01]  /*03c0*/  UMOV UR9, 0x3fd99999 ;  /* 0x3fd9999900097882 */ /* 0x000fe20000000000 */
[----:B--2--5:R-:W-:-:S08]  /*03d0*/  DMUL R28, R12, R22 ;  /* 0x000000160c1c7228 */ /* 0x024fd00000000000 */
[----:B---3--:R-:W-:-:S08]  /*03e0*/  DFMA R28, R16, R26, -R28 ;  /* 0x0000001a101c722b */ /* 0x008fd0000000081c */
[----:B----4-:R-:W-:Y:S02]  /*03f0*/  DFMA R28, -R10, R20, R28 ;  /* 0x000000140a1c722b */ /* 0x010fe4000000011c */
[----:B------:R-:W-:-:S06]  /*0400*/  DFMA R12, R12, R16, -R22 ;  /* 0x000000100c0c722b */ /* 0x000fcc0000000816 */
[----:B------:R-:W-:Y:S02]  /*0410*/  DFMA R28, -R4, R18, R28 ;  /* 0x00000012041c722b */ /* 0x000fe4000000011c */
[----:B------:R-:W-:Y:S02]  /*0420*/  DMUL R22, R2, UR8 ;  /* 0x0000000802167c28 */ /* 0x000fe40008000000 */
[----:B-1----:R-:W-:-:S04]  /*0430*/  DMUL R2, R8, UR10 ;  /* 0x0000000a08027c28 */ /* 0x002fc80008000000 */
[----:B------:R-:W-:Y:S02]  /*0440*/  DADD R24, R24, R28 ;  /* 0x0000000018187229 */ /* 0x000fe4000000001c */
[----:B------:R-:W-:Y:S02]  /*0450*/  DFMA R10, R10, R16, -R20 ;  /* 0x000000100a0a722b */ /* 0x000fe40000000814 */
[----:B------:R-:W-:Y:S02]  /*0460*/  DMUL R6, R6, R2 ;  /* 0x0000000206067228 */ /* 0x000fe40000000000 */
[----:B------:R-:W-:Y:S02]  /*0470*/  DMUL R12, R2, R12 ;  /* 0x0000000c020c7228 */ /* 0x000fe40000000000 */
[----:B------:R-:W-:Y:S02]  /*0480*/  DMUL R24, R22, R24 ;  /* 0x0000001816187228 */ /* 0x000fe40000000000 */
[----:B------:R-:W-:-:S02]  /*0490*/  DFMA R4, R4, R16, -R18 ;  /* 0x000000100404722b */ /* 0x000fc40000000812 */
[----:B------:R-:W-:-:S04]  /*04a0*/  DMUL R10, R8, R10 ;  /* 0x0000000a080a7228 */ /* 0x000fc80000000000 */
[----:B------:R-:W-:Y:S02]  /*04b0*/  DFMA R2, R24, R6, -R12 ;  /* 0x000000061802722b */ /* 0x000fe4000000080c */
[----:B------:R-:W-:Y:S02]  /*04c0*/  DMUL R4, R8, -R4 ;  /* 0x8000000408047228 */ /* 0x000fe40000000000 */
[----:B------:R-:W-:Y:S02]  /*04d0*/  DADD R16, R16, -R24 ;  /* 0x0000000010107229 */ /* 0x000fe40000000818 */
[----:B------:R-:W-:Y:S01]  /*04e0*/  DFMA R6, R24, R6, R12 ;  /* 0x000000061806722b */ /* 0x000fe2000000000c */
[----:B------:R-:W-:Y:S04]  /*04f0*/  STG.E.64 desc[UR4][R14.64+0x10], R10 ;  /* 0x0000100a0e007986 */ /* 0x000fe8000c101b04 */
[----:B------:R-:W-:Y:S04]  /*0500*/  STG.E.64 desc[UR4][R14.64+0x8], R4 ;  /* 0x000008040e007986 */ /* 0x000fe8000c101b04 */
[----:B------:R-:W-:Y:S04]  /*0510*/  STG.E.64 desc[UR4][R14.64], R16 ;  /* 0x000000100e007986 */ /* 0x000fe8000c101b04 */
[----:B------:R-:W-:Y:S04]  /*0520*/  STG.E.64 desc[UR4][R14.64+0x18], R2 ;  /* 0x000018020e007986 */ /* 0x000fe8000c101b04 */
[----:B------:R-:W-:Y:S01]  /*0530*/  STG.E.64 desc[UR4][R14.64+0x20], R6 ;  /* 0x000020060e007986 */ /* 0x000fe2000c101b04 */
[----:B------:R-:W-:Y:S05]  /*0540*/  EXIT ;  /* 0x000000000000794d */ /* 0x000fea0003800000 */
        .weak           $__internal_6_$__cuda_sm20_dblrcp_rn_slowpath_v3
        .type           $__internal_6_$__cuda_sm20_dblrcp_rn_slowpath_v3,@function
        .size           $__internal_6_$__cuda_sm20_dblrcp_rn_slowpath_v3,(.L_x_235 - $__internal_6_$__cuda_sm20_dblrcp_rn_slowpath_v3)
$__internal_6_$__cuda_sm20_dblrcp_rn_slowpath_v3:
[----:B------:R-:W-:Y:S01]  /*0550*/  MOV R2, R16 ;  /* 0x0000001000027202 */ /* 0x000fe20000000f00 */
[----:B------:R-:W-:Y:S01]  /*0560*/  IMAD.MOV.U32 R3, RZ, RZ, R17 ;  /* 0x000000ffff037224 */ /* 0x000fe200078e0011 */
[----:B------:R-:W-:Y:S05]  /*0570*/  BSSY.RECONVERGENT B1, `(.L_x_119) ;  /* 0x0000023000017945 */ /* 0x000fea0003800200 */
[----:B------:R-:W-:-:S14]  /*0580*/  DSETP.GTU.AND P0, PT, |R2|, +INF , PT ;  /* 0x7ff000000200742a */ /* 0x000fdc0003f0c200 */
        /* <DEDUP_REMOVED lines=22> */
.L_x_122:
        /* <DEDUP_REMOVED lines=9> */
.L_x_120:
[----:B------:R-:W-:Y:S02]  /*0780*/  LOP3.LUT R17, R3, 0x80000, RZ, 0xfc, !PT ;  /* 0x0008000003117812 */ /* 0x000fe400078efcff */
[----:B------:R-:W-:-:S07]  /*0790*/  MOV R16, R2 ;  /* 0x0000000200107202 */ /* 0x000fce0000000f00 */
.L_x_121:
[----:B------:R-:W-:Y:S05]  /*07a0*/  BSYNC.RECONVERGENT B1 ;  /* 0x0000000000017941 */ /* 0x000fea0003800200 */
.L_x_119:
[----:B------:R-:W-:Y:S02]  /*07b0*/  HFMA2 R19, -RZ, RZ, 0, 0 ;  /* 0x00000000ff137431 */ /* 0x000fe400000001ff */
[----:B------:R-:W-:Y:S01]  /*07c0*/  IMAD.MOV.U32 R2, RZ, RZ, R16 ;  /* 0x000000ffff027224 */ /* 0x000fe200078e0010 */
[----:B------:R-:W-:Y:S01]  /*07d0*/  MOV R3, R17 ;  /* 0x0000001100037202 */ /* 0x000fe20000000f00 */
[----:B------:R-:W-:Y:S06]  /*07e0*/  RET.REL.NODEC R18 `(_Z13txinvr_kernelPKdS0_S0_S0_S0_S0_Pdiii) ;  /* 0xfffffff812047950 */ /* 0x000fec0003c3ffff */
.L_x_123:
        /* <DEDUP_REMOVED lines=9> */
.L_x_235:


//--------------------- .text._Z20compute_rhs_kernel_2PKdS0_S0_S0_S0_S0_PdS0_S0_iii --------------------------
	.section	.text._Z20compute_rhs_kernel_2PKdS0_S0_S0_S0_S0_PdS0_S0_iii,"ax",@progbits
	.align	128
.text._Z20compute_rhs_kernel_2PKdS0_S0_S0_S0_S0_PdS0_S0_iii:
        .type           _Z20compute_rhs_kernel_2PKdS0_S0_S0_S0_S0_PdS0_S0_iii,@function
        .size           _Z20compute_rhs_kernel_2PKdS0_S0_S0_S0_S0_PdS0_S0_iii,(.L_x_237 - _Z20compute_rhs_kernel_2PKdS0_S0_S0_S0_S0_PdS0_S0_iii)
        .other          _Z20compute_rhs_kernel_2PKdS0_S0_S0_S0_S0_PdS0_S0_iii,@"STO_CUDA_ENTRY STV_DEFAULT"
_Z20compute_rhs_kernel_2PKdS0_S0_S0_S0_S0_PdS0_S0_iii:
[----:B------:R-:W-:Y:S08]  /*0000*/  LDC R1, c[0x0][0x37c] ;  /* 0x0000df00ff017b82 */ /* 0x000ff00000000800 */
[----:B------:R-:W0:Y:S01]  /*0010*/  S2UR UR40, SR_CTAID.Y ;  /* 0x00000000002879c3 */ /* 0x000e220000002600 */
[----:B------:R-:W0:Y:S01]  /*0020*/  LDCU UR39, c[0x0][0x3d0] ;  /* 0x00007a00ff2777ac */ /* 0x000e220008000800 */
[----:B------:R-:W1:Y:S01]  /*0030*/  S2R R0, SR_TID.X ;  /* 0x0000000000007919 */ /* 0x000e620000002100 */
[----:B------:R-:W2:Y:S05]  /*0040*/  LDCU.64 UR16, c[0x0][0x3c8] ;  /* 0x00007900ff1077ac */ /* 0x000eaa0008000a00 */
[----:B------:R-:W3:Y:S01]  /*0050*/  S2UR UR38, SR_CTAID.X ;  /* 0x00000000002679c3 */ /* 0x000ee20000002500 */
[----:B------:R-:W4:Y:S07]  /*0060*/  LDCU.64 UR14, c[0x0][0x358] ;  /* 0x00006b00ff0e77ac */ /* 0x000f2e0008000a00 */
[----:B------:R-:W4:Y:S01]  /*0070*/  LDC.64 R98, c[0x0][0x3b8] ;  /* 0x0000ee00ff627b82 */ /* 0x000f220000000a00 */
[----:B0-----:R-:W-:-:S02]  /*0080*/  UIADD3 UR37, UPT, UPT, UR40, UR39, URZ ;  /* 0x0000002728257290 */ /* 0x001fc4000fffe0ff */
[----:B--2---:R-:W-:Y:S02]  /*0090*/  UIMAD UR4, UR40, UR17, URZ ;  /* 0x00000011280472a4 */ /* 0x004fe4000f8e02ff */
[----:B------:R-:W-:-:S04]  /*00a0*/  UIADD3 UR36, UPT, UPT, UR37, UR39, URZ ;  /* 0x0000002725247290 */ /* 0x000fc8000fffe0ff */
[----:B------:R-:W-:Y:S02]  /*00b0*/  UIADD3 UR18, UPT, UPT, UR36, UR39, URZ ;  /* 0x0000002724127290 */ /* 0x000fe4000fffe0ff */
[----:B---3--:R-:W-:Y:S02]  /*00c0*/  UIMAD UR19, UR37, UR17, UR38 ;  /* 0x00000011251372a4 */ /* 0x008fe4000f8e0226 */
[----:B------:R-:W-:Y:S02]  /*00d0*/  UIMAD UR5, UR18, UR17, URZ ;  /* 0x00000011120572a4 */ /* 0x000fe4000f8e02ff */
[----:B------:R-:W-:Y:S02]  /*00e0*/  UIADD3 UR41, UPT, UPT, UR18, UR39, URZ ;  /* 0x0000002712297290 */ /* 0x000fe4000fffe0ff */
[----:B------:R-:W-:Y:S02]  /*00f0*/  UIADD3 UR4, UPT, UPT, UR4, UR38, URZ ;  /* 0x0000002604047290 */ /* 0x000fe4000fffe0ff */
[----:B------:R-:W-:-:S02]  /*0100*/  UIMAD UR42, UR36, UR17, UR38 ;  /* 0x00000011242a72a4 */ /* 0x000fc4000f8e0226 */
[----:B------:R-:W-:Y:S02]  /*0110*/  UIADD3 UR5, UPT, UPT, UR5, UR38, URZ ;  /* 0x0000002605057290 */ /* 0x000fe4000fffe0ff */
[----:B------:R-:W-:Y:S01]  /*0120*/  UIMAD UR6, UR41, UR17, UR38 ;  /* 0x00000011290672a4 */ /* 0x000fe2000f8e0226 */
[----:B------:R-:W-:Y:S01]  /*0130*/  MOV R53, UR4 ;  /* 0x0000000400357c02 */ /* 0x000fe20008000f00 */
[----:B------:R-:W-:Y:S02]  /*0140*/  UIMAD UR7, UR19, UR16, URZ ;  /* 0x00000010130772a4 */ /* 0x000fe4000f8e02ff */
[----:B------:R-:W-:Y:S02]  /*0150*/  UIMAD UR8, UR42, UR16, URZ ;  /* 0x000000102a0872a4 */ /* 0x000fe4000f8e02ff */
[----:B------:R-:W-:Y:S02]  /*0160*/  UIMAD UR9, UR5, UR16, URZ ;  /* 0x00000010050972a4 */ /* 0x000fe4000f8e02ff */
[----:B-1----:R-:W-:Y:S01]  /*0170*/  IMAD R53, R53, UR16, R0 ;  /* 0x0000001035357c24 */ /* 0x002fe2000f8e0200 */
[----:B------:R-:W-:Y:S01]  /*0180*/  UIMAD UR6, UR6, UR16, URZ ;  /* 0x00000010060672a4 */ /* 0x000fe2000f8e02ff */
[----:B------:R-:W-:-:S02]  /*0190*/  IADD3 R65, PT, PT, R0, UR7, RZ ;  /* 0x0000000700417c10 */ /* 0x000fc4000fffe0ff */
[C---:B------:R-:W-:Y:S01]  /*01a0*/  IADD3 R59, PT, PT, R0.reuse, UR8, RZ ;  /* 0x00000008003b7c10 */ /* 0x040fe2000fffe0ff */
[--C-:B----4-:R-:W-:Y:S01]  /*01b0*/  IMAD.WIDE R2, R53, 0x8, R98.reuse ;  /* 0x0000000835027825 */ /* 0x110fe200078e0262 */
[C---:B------:R-:W-:Y:S02]  /*01c0*/  IADD3 R57, PT, PT, R0.reuse, UR9, RZ ;  /* 0x0000000900397c10 */ /* 0x040fe4000fffe0ff */
[----:B------:R-:W-:Y:S01]  /*01d0*/  IADD3 R63, PT, PT, R0, UR6, RZ ;  /* 0x00000006003f7c10 */ /* 0x000fe2000fffe0ff */
[--C-:B------:R-:W-:Y:S02]  /*01e0*/  IMAD.WIDE R8, R65, 0x8, R98.reuse ;  /* 0x0000000841087825 */ /* 0x100fe400078e0262 */
[----:B------:R-:W5:Y:S02]  /*01f0*/  LDG.E.64 R2, desc[UR14][R2.64] ;  /* 0x0000000e02027981 */ /* 0x000f64000c1e1b00 */
[--C-:B------:R-:W-:Y:S02]  /*0200*/  IMAD.WIDE R18, R59, 0x8, R98.reuse ;  /* 0x000000083b127825 */ /* 0x100fe400078e0262 */
[----:B------:R-:W5:Y:S02]  /*0210*/  LDG.E.64 R8, desc[UR14][R8.64] ;  /* 0x0000000e08087981 */ /* 0x000f64000c1e1b00 */
[----:B------:R-:W-:-:S02]  /*0220*/  IMAD.WIDE R108, R57, 0x8, R98 ;  /* 0x00000008396c7825 */ /* 0x000fc400078e0262 */
[----:B------:R-:W5:Y:S02]  /*0230*/  LDG.E.64 R18, desc[UR14][R18.64] ;  /* 0x0000000e12127981 */ /* 0x000f64000c1e1b00 */
[----:B------:R-:W-:Y:S02]  /*0240*/  IMAD.WIDE R98, R63, 0x8, R98 ;  /* 0x000000083f627825 */ /* 0x000fe400078e0262 */
[----:B------:R-:W5:Y:S04]  /*0250*/  LDG.E.64 R108, desc[UR14][R108.64] ;  /* 0x0000000e6c6c7981 */ /* 0x000f68000c1e1b00 */
[----:B------:R-:W5:Y:S01]  /*0260*/  LDG.E.64 R98, desc[UR14][R98.64] ;  /* 0x0000000e62627981 */ /* 0x000f62000c1e1b00 */
[----:B------:R-:W-:Y:S02]  /*0270*/  UISETP.NE.AND UP0, UPT, UR38, URZ, UPT ;  /* 0x000000ff2600728c */ /* 0x000fe4000bf05270 */
[----:B------:R-:W-:-:S02]  /*0280*/  UIADD3 UR6, UPT, UPT, UR39, -0x1, URZ ;  /* 0xffffffff27067890 */ /* 0x000fc4000fffe0ff */
[----:B------:R-:W-:Y:S02]  /*0290*/  UISETP.EQ.OR UP0, UPT, UR40, URZ, !UP0 ;  /* 0x000000ff2800728c */ /* 0x000fe4000c702670 */
[----:B------:R-:W-:Y:S02]  /*02a0*/  UIADD3 UR7, UPT, UPT, UR17, -0x1, URZ ;  /* 0xffffffff11077890 */ /* 0x000fe4000fffe0ff */
[----:B------:R-:W-:-:S04]  /*02b0*/  UISETP.GE.OR UP0, UPT, UR40, UR6, UP0 ;  /* 0x000000062800728c */ /* 0x000fc80008706670 */
[----:B------:R-:W-:Y:S02]  /*02c0*/  UISETP.LT.AND UP0, UPT, UR38, UR7, !UP0 ;  /* 0x000000072600728c */ /* 0x000fe4000c701270 */
[----:B------:R-:W-:-:S04]  /*02d0*/  UIADD3 UR6, UPT, UPT, UR16, -0x1, URZ ;  /* 0xffffffff10067890 */ /* 0x000fc8000fffe0ff */
[----:B------:R-:W-:-:S04]  /*02e0*/  PLOP3.LUT P0, PT, PT, PT, UP0, 0x80, 0x8 ;  /* 0x000000000008781c */ /* 0x000fc80003f0f008 */
[----:B------:R-:W-:-:S04]  /*02f0*/  ISETP.EQ.OR P0, PT, R0, RZ, !P0 ;  /* 0x000000ff0000720c */ /* 0x000fc80004702670 */
[----:B------:R-:W-:Y:S01]  /*0300*/  ISETP.GE.OR P0, PT, R0, UR6, P0 ;  /* 0x0000000600007c0c */ /* 0x000fe20008706670 */
[----:B------:R-:W-:-:S12]  /*0310*/  BSSY.RECONVERGENT B0, `(.L_x_124) ;  /* 0x0000506000007945 */ /* 0x000fd80003800200 */
[----:B------:R-:W-:Y:S05]  /*0320*/  @P0 BRA `(.L_x_125) ;  /* 0x0000005000100947 */ /* 0x000fea0003800000 */
[----:B------:R-:W0:Y:S01]  /*0330*/  LDC.64 R50, c[0x0][0x3c0] ;  /* 0x0000f000ff327b82 */ /* 0x000e220000000a00 */
[----:B------:R-:W-:-:S07]  /*0340*/  MOV R55, UR38 ;  /* 0x0000002600377c02 */ /* 0x000fce0008000f00 */
[----:B------:R-:W1:Y:S01]  /*0350*/  LDC.64 R48, c[0x0][0x388] ;  /* 0x0000e200ff307b82 */ /* 0x000e620000000a00 */
[----:B------:R-:W-:-:S07]  /*0360*/  MOV R52, UR40 ;  /* 0x0000002800347c02 */ /* 0x000fce0008000f00 */
[----:B------:R-:W2:Y:S08]  /*0370*/  LDC.64 R46, c[0x0][0x390] ;  /* 0x0000e400ff2e7b82 */ /* 0x000eb00000000a00 */
[----:B------:R-:W3:Y:S01]  /*0380*/  LDC.64 R40, c[0x0][0x398] ;  /* 0x0000e600ff287b82 */ /* 0x000ee20000000a00 */
[----:B0-----:R-:W-:-:S07]  /*0390*/  IMAD.WIDE R64, R65, 0x8, R50 ;  /* 0x0000000841407825 */ /* 0x001fce00078e0232 */
[----:B------:R-:W0:Y:S01]  /*03a0*/  LDC.64 R26, c[0x0][0x3a0] ;  /* 0x0000e800ff1a7b82 */ /* 0x000e220000000a00 */
[----:B------:R-:W-:Y:S01]  /*03b0*/  IMAD.WIDE R58, R59, 0x8, R50 ;  /* 0x000000083b3a7825 */ /* 0x000fe200078e0232 */
[----:B------:R-:W4:Y:S06]  /*03c0*/  LDG.E.64 R44, desc[UR14][R64.64] ;  /* 0x0000000e402c7981 */ /* 0x000f2c000c1e1b00 */
[----:B------:R-:W0:Y:S01]  /*03d0*/  LDC.64 R38, c[0x0][0x3a8] ;  /* 0x0000ea00ff267b82 */ /* 0x000e220000000a00 */
[----:B------:R-:W4:Y:S01]  /*03e0*/  LDG.E.64 R42, desc[UR14][R58.64] ;  /* 0x0000000e3a2a7981 */ /* 0x000f22000c1e1b00 */
[----:B------:R-:W-:-:S06]  /*03f0*/  IMAD R55, R55, UR16, R0 ;  /* 0x0000001037377c24 */ /* 0x000fcc000f8e0200 */
[----:B------:R-:W0:Y:S01]  /*0400*/  LDC.64 R110, c[0x0][0x380] ;  /* 0x0000e000ff6e7b82 */ /* 0x000e220000000a00 */
[----:B------:R-:W-:Y:S01]  /*0410*/  IMAD R52, R52, UR16, RZ ;  /* 0x0000001034347c24 */ /* 0x000fe2000f8e02ff */
[----:B------:R-:W4:Y:S06]  /*0420*/  LDG.E.64 R72, desc[UR14][R64.64+0x8] ;  /* 0x0000080e40487981 */ /* 0x000f2c000c1e1b00 */
[----:B------:R-:W0:Y:S01]  /*0430*/  LDC.64 R86, c[0x0][0x3c0] ;  /* 0x0000f000ff567b82 */ /* 0x000e220000000a00 */
[----:B------:R-:W4:Y:S01]  /*0440*/  LDG.E.64 R74, desc[UR14][R58.64+0x8] ;  /* 0x0000080e3a4a7981 */ /* 0x000f22000c1e1b00 */
[----:B------:R-:W-:Y:S01]  /*0450*/  IMAD R55, R52, UR17, R55 ;  /* 0x0000001134377c24 */ /* 0x000fe2000f8e0237 */
[----:B------:R-:W-:-:S02]  /*0460*/  UIMAD UR6, UR4, UR16, URZ ;  /* 0x00000010040672a4 */ /* 0x000fc4000f8e02ff */
[----:B------:R-:W4:Y:S01]  /*0470*/  LDG.E.64 R76, desc[UR14][R64.64+-0x8] ;  /* 0xfffff80e404c7981 */ /* 0x000f22000c1e1b00 */
[C---:B-1----:R-:W-:Y:S01]  /*0480*/  IMAD.WIDE R12, R55.reuse, 0x8, R48 ;  /* 0x00000008370c7825 */ /* 0x042fe200078e0230 */
[----:B------:R-:W1:Y:S02]  /*0490*/  LDCU.128 UR8, c[0x3][0x120] ;  /* 0x00c02400ff0877ac */ /* 0x000e640008000c00 */
[----:B------:R-:W4:Y:S01]  /*04a0*/  LDG.E.64 R78, desc[UR14][R58.64+-0x8] ;  /* 0xfffff80e3a4e7981 */ /* 0x000f22000c1e1b00 */
[----:B--2---:R-:W-:Y:S01]  /*04b0*/  IMAD.WIDE R60, R55, 0x8, R46 ;  /* 0x00000008373c7825 */ /* 0x004fe200078e022e */
[----:B------:R-:W2:Y:S02]  /*04c0*/  LDCU.128 UR20, c[0x3][0x130] ;  /* 0x00c02600ff1477ac */ /* 0x000ea40008000c00 */
[----:B------:R-:W2:Y:S01]  /*04d0*/  LDG.E.64 R96, desc[UR14][R12.64] ;  /* 0x0000000e0c607981 */ /* 0x000ea2000c1e1b00 */
[----:B------:R-:W-:Y:S01]  /*04e0*/  IMAD.WIDE R56, R57, 0x8, R50 ;  /* 0x0000000839387825 */ /* 0x000fe200078e0232 */
[----:B------:R-:W1:Y:S02]  /*04f0*/  LDCU.64 UR12, c[0x3][0x108] ;  /* 0x00c02100ff0c77ac */ /* 0x000e640008000a00 */
[----:B------:R-:W2:Y:S04]  /*0500*/  LDG.E.64 R36, desc[UR14][R60.64] ;  /* 0x0000000e3c247981 */ /* 0x000ea8000c1e1b00 */
[----:B------:R-:W2:Y:S04]  /*0510*/  LDG.E.64 R4, desc[UR14][R12.64+0x8] ;  /* 0x0000080e0c047981 */ /* 0x000ea8000c1e1b00 */
[----:B------:R-:W2:Y:S04]  /*0520*/  LDG.E.64 R34, desc[UR14][R56.64] ;  /* 0x0000000e38227981 */ /* 0x000ea8000c1e1b00 */
[----:B------:R-:W2:Y:S04]  /*0530*/  LDG.E.64 R20, desc[UR14][R60.64+0x8] ;  /* 0x0000080e3c147981 */ /* 0x000ea8000c1e1b00 */
[----:B------:R-:W2:Y:S04]  /*0540*/  LDG.E.64 R6, desc[UR14][R12.64+-0x8] ;  /* 0xfffff80e0c067981 */ /* 0x000ea8000c1e1b00 */
[----:B------:R-:W2:Y:S01]  /*0550*/  LDG.E.64 R80, desc[UR14][R56.64+0x8] ;  /* 0x0000080e38507981 */ /* 0x000ea2000c1e1b00 */
[----:B---3--:R-:W-:-:S03]  /*0560*/  IMAD.WIDE R24, R55, 0x8, R40 ;  /* 0x0000000837187825 */ /* 0x008fc600078e0228 */
[----:B------:R-:W3:Y:S04]  /*0570*/  LDG.E.64 R102, desc[UR14][R60.64+-0x8] ;  /* 0xfffff80e3c667981 */ /* 0x000ee8000c1e1b00 */
[----:B------:R-:W3:Y:S01]  /*0580*/  LDG.E.64 R82, desc[UR14][R56.64+-0x8] ;  /* 0xfffff80e38527981 */ /* 0x000ee2000c1e1b00 */
[----:B------:R-:W-:-:S03]  /*0590*/  IMAD.WIDE R62, R63, 0x8, R50 ;  /* 0x000000083f3e7825 */ /* 0x000fc600078e0232 */
[----:B------:R-:W3:Y:S01]  /*05a0*/  LDG.E.64 R30, desc[UR14][R24.64] ;  /* 0x0000000e181e7981 */ /* 0x000ee2000c1e1b00 */
[----:B0-----:R-:W-:-:S03]  /*05b0*/  IMAD.WIDE R26, R55, 0x8, R26 ;  /* 0x00000008371a7825 */ /* 0x001fc600078e021a */
[----:B------:R-:W3:Y:S04]  /*05c0*/  LDG.E.64 R32, desc[UR14][R62.64] ;  /* 0x0000000e3e207981 */ /* 0x000ee8000c1e1b00 */
[----:B------:R-:W3:Y:S01]  /*05d0*/  LDG.E.64 R16, desc[UR14][R24.64+0x8] ;  /* 0x0000080e18107981 */ /* 0x000ee2000c1e1b00 */
[----:B------:R-:W-:-:S03]  /*05e0*/  IMAD.WIDE R22, R55, 0x8, R38 ;  /* 0x0000000837167825 */ /* 0x000fc600078e0226 */
[----:B------:R-:W3:Y:S04]  /*05f0*/  LDG.E.64 R106, desc[UR14][R26.64] ;  /* 0x0000000e1a6a7981 */ /* 0x000ee8000c1e1b00 */
[----:B------:R-:W3:Y:S04]  /*0600*/  LDG.E.64 R84, desc[UR14][R62.64+0x8] ;  /* 0x0000080e3e547981 */ /* 0x000ee8000c1e1b00 */
[----:B------:R-:W3:Y:S04]  /*0610*/  LDG.E.64 R104, desc[UR14][R24.64+-0x8] ;  /* 0xfffff80e18687981 */ /* 0x000ee8000c1e1b00 */
[----:B------:R-:W3:Y:S04]  /*0620*/  LDG.E.64 R10, desc[UR14][R22.64+0x8] ;  /* 0x0000080e160a7981 */ /* 0x000ee8000c1e1b00 */
[----:B------:R-:W3:Y:S01]  /*0630*/  LDG.E.64 R14, desc[UR14][R26.64+0x8] ;  /* 0x0000080e1a0e7981 */ /* 0x000ee2000c1e1b00 */
[----:B------:R-:W-:-:S03]  /*0640*/  USHF.R.S32.HI UR7, URZ, 0x1f, UR6 ;  /* 0x0000001fff077899 */ /* 0x000fc60008011406 */
[----:B------:R-:W3:Y:S01]  /*0650*/  LDG.E.64 R88, desc[UR14][R62.64+-0x8] ;  /* 0xfffff80e3e587981 */ /* 0x000ee2000c1e1b00 */
[----:B------:R-:W-:Y:S01]  /*0660*/  IADD3 R54, P0, PT, R0, UR6, RZ ;  /* 0x0000000600367c10 */ /* 0x000fe2000ff1e0ff */
[----:B------:R-:W-:Y:S02]  /*0670*/  IMAD.WIDE R28, R53, 0x8, R50 ;  /* 0x00000008351c7825 */ /* 0x000fe400078e0232 */
[----:B------:R-:W3:Y:S01]  /*0680*/  LDG.E.64 R100, desc[UR14][R26.64+-0x8] ;  /* 0xfffff80e1a647981 */ /* 0x000ee2000c1e1b00 */
[----:B------:R-:W-:Y:S01]  /*0690*/  IADD3.X R66, PT, PT, RZ, UR7, RZ, P0, !PT ;  /* 0x00000007ff427c10 */ /* 0x000fe200087fe4ff */
[----:B------:R-:W-:Y:S01]  /*06a0*/  IMAD.WIDE R110, R55, 0x8, R110 ;  /* 0x00000008376e7825 */ /* 0x000fe200078e026e */
[C---:B------:R-:W-:Y:S01]  /*06b0*/  LEA R70, P0, R54.reuse, R86, 0x3 ;  /* 0x0000005636467211 */ /* 0x040fe200078018ff */
[----:B------:R-:W3:Y:S01]  /*06c0*/  LDG.E.64 R28, desc[UR14][R28.64] ;  /* 0x0000000e1c1c7981 */ /* 0x000ee2000c1e1b00 */
[----:B------:R-:W0:Y:S03]  /*06d0*/  LDCU.64 UR6, c[0x3][0x100] ;  /* 0x00c02000ff0677ac */ /* 0x000e260008000a00 */
[----:B------:R4:W3:Y:S01]  /*06e0*/  LDG.E.64 R12, desc[UR14][R22.64+-0x8] ;  /* 0xfffff80e160c7981 */ /* 0x0008e2000c1e1b00 */
[----:B------:R-:W-:-:S03]  /*06f0*/  LEA.HI.X R71, R54, R87, R66, 0x3, P0 ;  /* 0x0000005736477211 */ /* 0x000fc600000f1c42 */
[----:B------:R-:W3:Y:S04]  /*0700*/  LDG.E.64 R94, desc[UR14][R110.64] ;  /* 0x0000000e6e5e7981 */ /* 0x000ee8000c1e1b00 */
[----:B------:R-:W3:Y:S04]  /*0710*/  LDG.E.64 R68, desc[UR14][R70.64+0x8] ;  /* 0x0000080e46447981 */ /* 0x000ee8000c1e1b00 */
[----:B------:R-:W3:Y:S04]  /*0720*/  LDG.E.64 R90, desc[UR14][R110.64+0x8] ;  /* 0x0000080e6e5a7981 */ /* 0x000ee8000c1e1b00 */
[----:B------:R-:W3:Y:S04]  /*0730*/  LDG.E.64 R66, desc[UR14][R70.64+-0x8] ;  /* 0xfffff80e46427981 */ /* 0x000ee8000c1e1b00 */
[----:B------:R1:W3:Y:S01]  /*0740*/  LDG.E.64 R92, desc[UR14][R110.64+-0x8] ;  /* 0xfffff80e6e5c7981 */ /* 0x0002e2000c1e1b00 */
[----:B------:R-:W-:Y:S01]  /*0750*/  ISETP.NE.AND P0, PT, R0, 0x2, PT ;  /* 0x000000020000780c */ /* 0x000fe20003f05270 */
[----:B------:R-:W-:Y:S01]  /*0760*/  BSSY.RECONVERGENT B1, `(.L_x_126) ;  /* 0x0000126000017945 */ /* 0x000fe20003800200 */
[----:B----4-:R-:W-:-:S02]  /*0770*/  DADD R22, R44, R44 ;  /* 0x000000002c167229 */ /* 0x010fc4000000002c */
[----:B------:R-:W-:-:S06]  /*0780*/  DADD R24, R42, R42 ;  /* 0x000000002a187229 */ /* 0x000fcc000000002a */
[----:B------:R-:W-:Y:S02]  /*0790*/  DADD R22, R72, -R22 ;  /* 0x0000000048167229 */ /* 0x000fe40000000816 */
[----:B------:R-:W-:-:S06]  /*07a0*/  DADD R24, R74, -R24 ;  /* 0x000000004a187229 */ /* 0x000fcc0000000818 */
[----:B------:R-:W-:Y:S02]  /*07b0*/  DADD R22, R76, R22 ;  /* 0x000000004c167229 */ /* 0x000fe40000000016 */
[----:B------:R-:W-:Y:S02]  /*07c0*/  DADD R24, R24, R78 ;  /* 0x0000000018187229 */ /* 0x000fe4000000004e */
[----:B--2---:R-:W-:-:S04]  /*07d0*/  DADD R26, R96, R96 ;  /* 0x00000000601a7229 */ /* 0x004fc80000000060 */
[----:B-1---5:R-:W-:Y:S01]  /*07e0*/  DFMA R110, R22, UR10, R8 ;  /* 0x0000000a166e7c2b */ /* 0x022fe20008000008 */
[----:B------:R-:W1:Y:S01]  /*07f0*/  LDCU.64 UR10, c[0x3][0x140] ;  /* 0x00c02800ff0a77ac */ /* 0x000e620008000a00 */
[----:B------:R-:W-:Y:S02]  /*0800*/  DFMA R8, R24, UR20, R18 ;  /* 0x0000001418087c2b */ /* 0x000fe40008000012 */
[----:B------:R-:W-:Y:S01]  /*0810*/  DADD R24, R36, R36 ;  /* 0x0000000024187229 */ /* 0x000fe20000000024 */
[----:B------:R-:W-:Y:S01]  /*0820*/  HFMA2 R19, -RZ, RZ, 1.9892578125, 85.3125 ;  /* 0x3ff55555ff137431 */ /* 0x000fe200000001ff */
[----:B------:R-:W-:Y:S01]  /*0830*/  DADD R112, R4, -R26 ;  /* 0x0000000004707229 */ /* 0x000fe2000000081a */
[----:B------:R-:W-:Y:S01]  /*0840*/  MOV R18, 0x55555555 ;  /* 0x5555555500127802 */ /* 0x000fe20000000f00 */
[----:B------:R-:W-:-:S05]  /*0850*/  DADD R22, R34, R34 ;  /* 0x0000000022167229 */ /* 0x000fca0000000022 */
[----:B0-----:R-:W-:Y:S02]  /*0860*/  DMUL R18, R18, UR6 ;  /* 0x0000000612127c28 */ /* 0x001fe40008000000 */
[----:B------:R-:W-:Y:S02]  /*0870*/  DADD R20, R20, -R24 ;  /* 0x0000000014147229 */ /* 0x000fe40000000818 */
[----:B------:R-:W-:Y:S02]  /*0880*/  DADD R112, R6, R112 ;  /* 0x0000000006707229 */ /* 0x000fe40000000070 */
[----:B------:R-:W-:-:S04]  /*0890*/  DADD R116, R80, -R22 ;  /* 0x0000000050747229 */ /* 0x000fc80000000816 */
[----:B---3--:R-:W-:Y:S02]  /*08a0*/  DADD R114, R20, R102 ;  /* 0x0000000014727229 */ /* 0x008fe40000000066 */
[----:B------:R-:W-:Y:S02]  /*08b0*/  DFMA R102, R18, R112, R110 ;  /* 0x000000701266722b */ /* 0x000fe4000000006e */
[----:B------:R-:W-:Y:S02]  /*08c0*/  DADD R116, R116, R82 ;  /* 0x0000000074747229 */ /* 0x000fe40000000052 */
[----:B------:R-:W-:Y:S02]  /*08d0*/  DADD R18, R30, R30 ;  /* 0x000000001e127229 */ /* 0x000fe4000000001e */
[----:B------:R-:W-:-:S04]  /*08e0*/  DMUL R112, R6, R76 ;  /* 0x0000004c06707228 */ /* 0x000fc80000000000 */
[----:B------:R-:W-:Y:S01]  /*08f0*/  DFMA R108, R116, UR22, R108 ;  /* 0x00000016746c7c2b */ /* 0x000fe2000800006c */
[----:B------:R-:W0:Y:S01]  /*0900*/  LDCU.128 UR20, c[0x3][0x110] ;  /* 0x00c02200ff1477ac */ /* 0x000e220008000c00 */
[----:B------:R-:W-:Y:S02]  /*0910*/  DADD R20, R32, R32 ;  /* 0x0000000020147229 */ /* 0x000fe40000000020 */
[----:B------:R-:W-:Y:S02]  /*0920*/  DADD R116, R16, -R18 ;  /* 0x0000000010747229 */ /* 0x000fe40000000812 */
[----:B------:R-:W-:Y:S02]  /*0930*/  DADD R16, R106, R106 ;  /* 0x000000006a107229 */ /* 0x000fe4000000006a */
[----:B------:R-:W-:Y:S02]  /*0940*/  DFMA R8, R114, UR6, R8 ;  /* 0x0000000672087c2b */ /* 0x000fe40008000008 */
[----:B------:R-:W-:-:S02]  /*0950*/  DADD R110, R84, -R20 ;  /* 0x00000000546e7229 */ /* 0x000fc40000000814 */
[----:B------:R-:W-:Y:S02]  /*0960*/  DADD R106, R116, R104 ;  /* 0x00000000746a7229 */ /* 0x000fe40000000068 */
[----:B------:R-:W-:Y:S02]  /*0970*/  DFMA R104, R4, R72, -R112 ;  /* 0x000000480468722b */ /* 0x000fe40000000870 */
[----:B------:R-:W-:Y:S02]  /*0980*/  DADD R114, R84, -R10 ;  /* 0x0000000054727229 */ /* 0x000fe4000000080a */
[----:B------:R-:W-:Y:S01]  /*0990*/  DADD R112, R14, -R16 ;  /* 0x000000000e707229 */ /* 0x000fe20000000810 */
[----:B------:R-:W-:Y:S01]  /*09a0*/  HFMA2 R15, -RZ, RZ, 1.9619140625, -0.0027332305908203125 ;  /* 0x3fd99999ff0f7431 */ /* 0x000fe200000001ff */
[----:B------:R-:W-:-:S04]  /*09b0*/  DADD R110, R88, R110 ;  /* 0x00000000586e7229 */ /* 0x000fc8000000006e */
[----:B------:R-:W-:Y:S02]  /*09c0*/  DADD R114, R114, -R88 ;  /* 0x0000000072727229 */ /* 0x000fe40000000858 */
[----:B------:R-:W-:Y:S01]  /*09d0*/  DADD R100, R112, R100 ;  /* 0x0000000070647229 */ /* 0x000fe20000000064 */
[----:B------:R-:W-:Y:S01]  /*09e0*/  MOV R14, 0x9999999a ;  /* 0x9999999a000e7802 */ /* 0x000fe20000000f00 */
[----:B------:R-:W-:Y:S02]  /*09f0*/  DMUL R112, R96, R26 ;  /* 0x0000001a60707228 */ /* 0x000fe40000000000 */
[----:B-1----:R-:W-:Y:S02]  /*0a00*/  DFMA R110, R110, UR10, R98 ;  /* 0x0000000a6e6e7c2b */ /* 0x002fe40008000062 */
[----:B------:R-:W-:Y:S02]  /*0a10*/  DFMA R108, R106, UR6, R108 ;  /* 0x000000066a6c7c2b */ /* 0x000fe4000800006c */
[----:B------:R-:W-:-:S02]  /*0a20*/  DADD R114, R114, R12 ;  /* 0x0000000072727229 */ /* 0x000fc4000000000c */
[----:B------:R-:W-:Y:S01]  /*0a30*/  DFMA R112, R4, R4, -R112 ;  /* 0x000000040470722b */ /* 0x000fe20000000870 */
[----:B------:R-:W-:Y:S01]  /*0a40*/  UMOV UR10, 0x66666666 ;  /* 0x66666666000a7882 */ /* 0x000fe20000000000 */
[----:B------:R-:W-:Y:S01]  /*0a50*/  DADD R98, R28, R28 ;  /* 0x000000001c627229 */ /* 0x000fe2000000001c */
[----:B------:R-:W-:Y:S01]  /*0a60*/  UMOV UR11, 0x3ff66666 ;  /* 0x3ff66666000b7882 */ /* 0x000fe20000000000 */
[----:B------:R-:W-:Y:S01]  /*0a70*/  DMUL R106, R12, R14 ;  /* 0x0000000e0c6a7228 */ /* 0x000fe20000000000 */
[----:B------:R-:W1:Y:S01]  /*0a80*/  LDCU.64 UR6, c[0x3][0x8] ;  /* 0x00c00100ff0677ac */ /* 0x000e620008000a00 */
[----:B------:R-:W-:Y:S02]  /*0a90*/  DMUL R12, R20, R94 ;  /* 0x0000005e140c7228 */ /* 0x000fe40000000000 */
[----:B------:R-:W-:Y:S02]  /*0aa0*/  DFMA R96, R100, UR12, R110 ;  /* 0x0000000c64607c2b */ /* 0x000fe4000800006e */
[----:B------:R-:W-:-:S02]  /*0ab0*/  DADD R98, R68, -R98 ;  /* 0x0000000044627229 */ /* 0x000fc40000000862 */
[----:B------:R-:W-:Y:S02]  /*0ac0*/  DFMA R106, R88, UR10, -R106 ;  /* 0x0000000a586a7c2b */ /* 0x000fe4000800086a */
[----:B------:R-:W-:Y:S02]  /*0ad0*/  DMUL R100, R10, R14 ;  /* 0x0000000e0a647228 */ /* 0x000fe40000000000 */
[----:B------:R-:W-:Y:S02]  /*0ae0*/  DFMA R112, R6, R6, R112 ;  /* 0x000000060670722b */ /* 0x000fe40000000070 */
[----:B------:R-:W-:Y:S02]  /*0af0*/  DFMA R90, R84, R90, -R12 ;  /* 0x0000005a545a722b */ /* 0x000fe4000000080c */
[----:B------:R-:W-:Y:S02]  /*0b00*/  DADD R98, R98, R66 ;  /* 0x0000000062627229 */ /* 0x000fe40000000042 */
[----:B------:R-:W-:-:S02]  /*0b10*/  DMUL R94, R6, R78 ;  /* 0x0000004e065e7228 */ /* 0x000fc40000000000 */
[C---:B------:R-:W-:Y:S02]  /*0b20*/  DMUL R10, R6.reuse, R106 ;  /* 0x0000006a060a7228 */ /* 0x040fe40000000000 */
[----:B------:R-:W-:Y:S02]  /*0b30*/  DMUL R6, R6, R82 ;  /* 0x0000005206067228 */ /* 0x000fe40000000000 */
[----:B0-----:R-:W-:Y:S02]  /*0b40*/  DFMA R96, R112, UR20, R96 ;  /* 0x0000001470607c2b */ /* 0x001fe40008000060 */
[----:B------:R-:W-:Y:S02]  /*0b50*/  DFMA R100, R84, UR10, -R100 ;  /* 0x0000000a54647c2b */ /* 0x000fe40008000864 */
[----:B------:R-:W-:Y:S02]  /*0b60*/  DFMA R90, R88, R92, R90 ;  /* 0x0000005c585a722b */ /* 0x000fe4000000005a */
[----:B------:R-:W-:-:S02]  /*0b70*/  DFMA R98, R98, UR8, R2 ;  /* 0x0000000862627c2b */ /* 0x000fc40008000002 */
[----:B------:R-:W-:Y:S02]  /*0b80*/  DADD R2, R72, -R76 ;  /* 0x0000000048027229 */ /* 0x000fe4000000084c */
[----:B------:R-:W-:Y:S02]  /*0b90*/  DFMA R104, R114, R14, R104 ;  /* 0x0000000e7268722b */ /* 0x000fe40000000068 */
[C---:B------:R-:W-:Y:S02]  /*0ba0*/  DFMA R94, R4.reuse, R74, -R94 ;  /* 0x0000004a045e722b */ /* 0x040fe4000000085e */
[C---:B------:R-:W-:Y:S02]  /*0bb0*/  DFMA R6, R4.reuse, R80, -R6 ;  /* 0x000000500406722b */ /* 0x040fe40000000806 */
[----:B------:R-:W-:Y:S02]  /*0bc0*/  DFMA R100, R4, R100, -R10 ;  /* 0x000000640464722b */ /* 0x000fe4000000080a */
[----:B------:R-:W-:-:S02]  /*0bd0*/  DFMA R90, R90, UR22, R96 ;  /* 0x000000165a5a7c2b */ /* 0x000fc40008000060 */
[----:B-1----:R-:W-:Y:S02]  /*0be0*/  DFMA R4, -R2, UR6, R98 ;  /* 0x0000000602047c2b */ /* 0x002fe40008000162 */
[----:B------:R-:W-:Y:S02]  /*0bf0*/  DFMA R10, -R104, UR6, R102 ;  /* 0x00000006680a7c2b */ /* 0x000fe40008000166 */
[----:B------:R-:W-:Y:S02]  /*0c00*/  DFMA R8, -R94, UR6, R8 ;  /* 0x000000065e087c2b */ /* 0x000fe40008000108 */
[----:B------:R-:W-:Y:S02]  /*0c10*/  DFMA R6, -R6, UR6, R108 ;  /* 0x0000000606067c2b */ /* 0x000fe4000800016c */
[----:B------:R-:W-:Y:S01]  /*0c20*/  DFMA R2, -R100, UR6, R90 ;  /* 0x0000000664027c2b */ /* 0x000fe2000800015a */
[----:B------:R-:W-:Y:S10]  /*0c30*/  @!P0 BRA `(.L_x_127) ;  /* 0x00000008005c8947 */ /* 0x000ff40003800000 */
[----:B------:R-:W-:-:S13]  /*0c40*/  ISETP.NE.AND P0, PT, R0, 0x1, PT ;  /* 0x000000010000780c */ /* 0x000fda0003f05270 */
[----:B------:R-:W-:Y:S05]  /*0c50*/  @P0 BRA `(.L_x_128) ;  /* 0x0000000000e00947 */ /* 0x000fea0003800000 */
[----:B------:R-:W-:Y:S02]  /*0c60*/  UIMAD UR6, UR41, UR17, UR38 ;  /* 0x00000011290672a4 */ /* 0x000fe4000f8e0226 */
[----:B------:R-:W-:Y:S02]  /*0c70*/  UIMAD UR10, UR4, UR16, URZ ;  /* 0x00000010040a72a4 */ /* 0x000fe4000f8e02ff */
[----:B------:R-:W-:Y:S02]  /*0c80*/  UIMAD UR7, UR19, UR16, URZ ;  /* 0x00000010130772a4 */ /* 0x000fe4000f8e02ff */
[----:B------:R-:W-:Y:S02]  /*0c90*/  UIMAD UR8, UR42, UR16, URZ ;  /* 0x000000102a0872a4 */ /* 0x000fe4000f8e02ff */
[----:B------:R-:W-:Y:S01]  /*0ca0*/  UIMAD UR9, UR5, UR16, URZ ;  /* 0x00000010050972a4 */ /* 0x000fe2000f8e02ff */
[----:B------:R-:W-:Y:S01]  /*0cb0*/  MOV R67, UR10 ;  /* 0x0000000a00437c02 */ /* 0x000fe20008000f00 */
[----:B------:R-:W-:Y:S01]  /*0cc0*/  UIMAD UR6, UR6, UR16, URZ ;  /* 0x00000010060672a4 */ /* 0x000fe2000f8e02ff */
[----:B------:R-:W-:-:S02]  /*0cd0*/  MOV R54, UR10 ;  /* 0x0000000a00367c02 */ /* 0x000fc40008000f00 */
[----:B------:R-:W-:Y:S02]  /*0ce0*/  MOV R83, UR7 ;  /* 0x0000000700537c02 */ /* 0x000fe40008000f00 */
[----:B------:R-:W-:Y:S02]  /*0cf0*/  MOV R91, UR8 ;  /* 0x00000008005b7c02 */ /* 0x000fe40008000f00 */
[----:B------:R-:W-:Y:S01]  /*0d00*/  MOV R97, UR9 ;  /* 0x0000000900617c02 */ /* 0x000fe20008000f00 */
[--C-:B------:R-:W-:Y:S01]  /*0d10*/  IMAD.WIDE R82, R83, 0x8, R50.reuse ;  /* 0x0000000853527825 */ /* 0x100fe200078e0232 */
[----:B------:R-:W-:Y:S02]  /*0d20*/  MOV R103, UR6 ;  /* 0x0000000600677c02 */ /* 0x000fe40008000f00 */
[----:B------:R-:W-:Y:S01]  /*0d30*/  LEA R86, P0, R67, R86, 0x3 ;  /* 0x0000005643567211 */ /* 0x000fe200078018ff */
[----:B------:R-:W-:Y:S01]  /*0d40*/  IMAD.WIDE R90, R91, 0x8, R50 ;  /* 0x000000085b5a7825 */ /* 0x000fe200078e0232 */
[----:B------:R-:W-:Y:S01]  /*0d50*/  MOV R66, UR10 ;  /* 0x0000000a00427c02 */ /* 0x000fe20008000f00 */
[----:B------:R-:W2:Y:S01]  /*0d60*/  LDG.E.64 R88, desc[UR14][R82.64+0x10] ;  /* 0x0000100e52587981 */ /* 0x000ea2000c1e1b00 */
[----:B------:R-:W-:Y:S01]  /*0d70*/  SHF.R.S32.HI R54, RZ, 0x1f, R54 ;  /* 0x0000001fff367819 */ /* 0x000fe20000011436 */
[----:B------:R-:W-:-:S02]  /*0d80*/  IMAD.WIDE R96, R97, 0x8, R50 ;  /* 0x0000000861607825 */ /* 0x000fc400078e0232 */
[----:B------:R-:W3:Y:S01]  /*0d90*/  LDG.E.64 R94, desc[UR14][R90.64+0x10] ;  /* 0x0000100e5a5e7981 */ /* 0x000ee2000c1e1b00 */
[----:B------:R-:W-:Y:S01]  /*0da0*/  LEA.HI.X R87, R66, R87, R54, 0x3, P0 ;  /* 0x0000005742577211 */ /* 0x000fe200000f1c36 */
[----:B------:R-:W-:Y:S02]  /*0db0*/  IMAD.WIDE R102, R103, 0x8, R50 ;  /* 0x0000000867667825 */ /* 0x000fe400078e0232 */
[----:B------:R-:W4:Y:S04]  /*0dc0*/  LDG.E.64 R100, desc[UR14][R96.64+0x10] ;  /* 0x0000100e60647981 */ /* 0x000f28000c1e1b00 */
[----:B------:R-:W5:Y:S04]  /*0dd0*/  LDG.E.64 R80, desc[UR14][R86.64+0x10] ;  /* 0x0000100e56507981 */ /* 0x000f68000c1e1b00 */
        /* <DEDUP_REMOVED lines=10> */
[----:B------:R-:W5:Y:S01]  /*0e80*/  LDG.E.64 R68, desc[UR14][R102.64+0x18] ;  /* 0x0000180e66447981 */ /* 0x000f62000c1e1b00 */
[----:B--2---:R-:W-:-:S02]  /*0e90*/  DMUL R88, R88, 4 ;  /* 0x4010000058587828 */ /* 0x004fc40000000000 */
[----:B---3--:R-:W-:Y:S02]  /*0ea0*/  DMUL R94, R94, 4 ;  /* 0x401000005e5e7828 */ /* 0x008fe40000000000 */
[----:B----4-:R-:W-:Y:S02]  /*0eb0*/  DMUL R100, R100, 4 ;  /* 0x4010000064647828 */ /* 0x010fe40000000000 */
[----:B-----5:R-:W-:Y:S02]  /*0ec0*/  DMUL R80, R80, 4 ;  /* 0x4010000050507828 */ /* 0x020fe40000000000 */
[----:B------:R-:W-:-:S06]  /*0ed0*/  DMUL R104, R104, 4 ;  /* 0x4010000068687828 */ /* 0x000fcc0000000000 */
[----:B------:R-:W-:Y:S02]  /*0ee0*/  DFMA R78, R78, 5, -R80 ;  /* 0x401400004e4e782b */ /* 0x000fe40000000850 */
[----:B------:R-:W-:Y:S02]  /*0ef0*/  DFMA R84, R84, 5, -R88 ;  /* 0x401400005454782b */ /* 0x000fe40000000858 */
[----:B------:R-:W-:Y:S02]  /*0f00*/  DFMA R92, R92, 5, -R94 ;  /* 0x401400005c5c782b */ /* 0x000fe4000000085e */
[----:B------:R-:W-:Y:S02]  /*0f10*/  DFMA R98, R98, 5, -R100 ;  /* 0x401400006262782b */ /* 0x000fe40000000864 */
[----:B------:R-:W-:Y:S02]  /*0f20*/  DFMA R66, R66, 5, -R104 ;  /* 0x401400004242782b */ /* 0x000fe40000000868 */
[----:B------:R-:W-:-:S02]  /*0f30*/  DADD R76, R78, R76 ;  /* 0x000000004e4c7229 */ /* 0x000fc4000000004c */
[----:B------:R-:W-:Y:S02]  /*0f40*/  DADD R74, R84, R74 ;  /* 0x00000000544a7229 */ /* 0x000fe4000000004a */
[----:B------:R-:W-:Y:S02]  /*0f50*/  DADD R72, R92, R72 ;  /* 0x000000005c487229 */ /* 0x000fe40000000048 */
[----:B------:R-:W-:Y:S02]  /*0f60*/  DADD R70, R98, R70 ;  /* 0x0000000062467229 */ /* 0x000fe40000000046 */
[----:B------:R-:W-:Y:S02]  /*0f70*/  DADD R66, R66, R68 ;  /* 0x0000000042427229 */ /* 0x000fe40000000044 */
[----:B------:R-:W-:Y:S02]  /*0f80*/  DFMA R4, R76, -0.25, R4 ;  /* 0xbfd000004c04782b */ /* 0x000fe40000000004 */
[----:B------:R-:W-:-:S02]  /*0f90*/  DFMA R10, R74, -0.25, R10 ;  /* 0xbfd000004a0a782b */ /* 0x000fc4000000000a */
[----:B------:R-:W-:Y:S02]  /*0fa0*/  DFMA R8, R72, -0.25, R8 ;  /* 0xbfd000004808782b */ /* 0x000fe40000000008 */
[----:B------:R-:W-:Y:S02]  /*0fb0*/  DFMA R6, R70, -0.25, R6 ;  /* 0xbfd000004606782b */ /* 0x000fe40000000006 */
[----:B------:R-:W-:Y:S01]  /*0fc0*/  DFMA R2, R66, -0.25, R2 ;  /* 0xbfd000004202782b */ /* 0x000fe20000000002 */
[----:B------:R-:W-:Y:S10]  /*0fd0*/  BRA `(.L_x_129) ;  /* 0x0000000800787947 */ /* 0x000ff40003800000 */
.L_x_128:
[----:B------:R-:W-:-:S04]  /*0fe0*/  MOV R87, UR16 ;  /* 0x0000001000577c02 */ /* 0x000fc80008000f00 */
[----:B------:R-:W-:-:S04]  /*0ff0*/  IADD3 R87, PT, PT, R87, -0x3, RZ ;  /* 0xfffffffd57577810 */ /* 0x000fc80007ffe0ff */
[----:B------:R-:W-:-:S04]  /*1000*/  ISETP.GE.AND P0, PT, R0, R87, PT ;  /* 0x000000570000720c */ /* 0x000fc80003f06270 */
[----:B------:R-:W-:-:S13]  /*1010*/  ISETP.LT.U32.OR P0, PT, R0, 0x3, P0 ;  /* 0x000000030000780c */ /* 0x000fda0000701470 */
[----:B------:R-:W-:Y:S05]  /*1020*/  @P0 BRA `(.L_x_130) ;  /* 0x0000000000900947 */ /* 0x000fea0003800000 */
[----:B------:R-:W2:Y:S04]  /*1030*/  LDG.E.64 R98, desc[UR14][R70.64+-0x10] ;  /* 0xfffff00e46627981 */ /* 0x000ea8000c1e1b00 */
[----:B------:R-:W3:Y:S04]  /*1040*/  LDG.E.64 R100, desc[UR14][R64.64+-0x10] ;  /* 0xfffff00e40647981 */ /* 0x000ee8000c1e1b00 */
[----:B------:R-:W4:Y:S04]  /*1050*/  LDG.E.64 R102, desc[UR14][R58.64+-0x10] ;  /* 0xfffff00e3a667981 */ /* 0x000f28000c1e1b00 */
[----:B------:R-:W5:Y:S04]  /*1060*/  LDG.E.64 R104, desc[UR14][R56.64+-0x10] ;  /* 0xfffff00e38687981 */ /* 0x000f68000c1e1b00 */
[----:B------:R-:W5:Y:S04]  /*1070*/  LDG.E.64 R106, desc[UR14][R62.64+-0x10] ;  /* 0xfffff00e3e6a7981 */ /* 0x000f68000c1e1b00 */
[----:B------:R-:W5:Y:S04]  /*1080*/  LDG.E.64 R96, desc[UR14][R70.64+0x10] ;  /* 0x0000100e46607981 */ /* 0x000f68000c1e1b00 */
[----:B------:R-:W5:Y:S04]  /*1090*/  LDG.E.64 R94, desc[UR14][R64.64+0x10] ;  /* 0x0000100e405e7981 */ /* 0x000f68000c1e1b00 */
[----:B------:R-:W5:Y:S04]  /*10a0*/  LDG.E.64 R92, desc[UR14][R58.64+0x10] ;  /* 0x0000100e3a5c7981 */ /* 0x000f68000c1e1b00 */
[----:B------:R-:W5:Y:S04]  /*10b0*/  LDG.E.64 R90, desc[UR14][R56.64+0x10] ;  /* 0x0000100e385a7981 */ /* 0x000f68000c1e1b00 */
[----:B------:R-:W5:Y:S01]  /*10c0*/  LDG.E.64 R86, desc[UR14][R62.64+0x10] ;  /* 0x0000100e3e567981 */ /* 0x000f62000c1e1b00 */
[----:B--2---:R-:W-:-:S02]  /*10d0*/  DFMA R98, R66, -4, R98 ;  /* 0xc01000004262782b */ /* 0x004fc40000000062 */
[----:B---3--:R-:W-:Y:S02]  /*10e0*/  DFMA R100, R76, -4, R100 ;  /* 0xc01000004c64782b */ /* 0x008fe40000000064 */
[----:B----4-:R-:W-:-:S04]  /*10f0*/  DFMA R102, R78, -4, R102 ;  /* 0xc01000004e66782b */ /* 0x010fc80000000066 */
[----:B------:R-:W-:Y:S02]  /*1100*/  DFMA R98, R28, 6, R98 ;  /* 0x401800001c62782b */ /* 0x000fe40000000062 */
[----:B-----5:R-:W-:Y:S02]  /*1110*/  DFMA R104, R82, -4, R104 ;  /* 0xc01000005268782b */ /* 0x020fe40000000068 */
[----:B------:R-:W-:Y:S02]  /*1120*/  DFMA R100, R44, 6, R100 ;  /* 0x401800002c64782b */ /* 0x000fe40000000064 */
[----:B------:R-:W-:Y:S02]  /*1130*/  DFMA R106, R88, -4, R106 ;  /* 0xc0100000586a782b */ /* 0x000fe4000000006a */
[----:B------:R-:W-:Y:S02]  /*1140*/  DFMA R102, R42, 6, R102 ;  /* 0x401800002a66782b */ /* 0x000fe40000000066 */
[----:B------:R-:W-:-:S02]  /*1150*/  DFMA R104, R34, 6, R104 ;  /* 0x401800002268782b */ /* 0x000fc40000000068 */
[----:B------:R-:W-:Y:S02]  /*1160*/  DFMA R98, R68, -4, R98 ;  /* 0xc01000004462782b */ /* 0x000fe40000000062 */
[----:B------:R-:W-:Y:S02]  /*1170*/  DFMA R106, R32, 6, R106 ;  /* 0x40180000206a782b */ /* 0x000fe4000000006a */
[----:B------:R-:W-:Y:S02]  /*1180*/  DFMA R100, R72, -4, R100 ;  /* 0xc01000004864782b */ /* 0x000fe40000000064 */
[----:B------:R-:W-:Y:S02]  /*1190*/  DFMA R102, R74, -4, R102 ;  /* 0xc01000004a66782b */ /* 0x000fe40000000066 */
[----:B------:R-:W-:Y:S02]  /*11a0*/  DFMA R104, R80, -4, R104 ;  /* 0xc01000005068782b */ /* 0x000fe40000000068 */
[----:B------:R-:W-:-:S02]  /*11b0*/  DFMA R106, R84, -4, R106 ;  /* 0xc0100000546a782b */ /* 0x000fc4000000006a */
[----:B------:R-:W-:Y:S02]  /*11c0*/  DADD R96, R98, R96 ;  /* 0x0000000062607229 */ /* 0x000fe40000000060 */
[----:B------:R-:W-:Y:S02]  /*11d0*/  DADD R94, R100, R94 ;  /* 0x00000000645e7229 */ /* 0x000fe4000000005e */
[----:B------:R-:W-:Y:S02]  /*11e0*/  DADD R92, R102, R92 ;  /* 0x00000000665c7229 */ /* 0x000fe4000000005c */
[----:B------:R-:W-:Y:S02]  /*11f0*/  DADD R90, R104, R90 ;  /* 0x00000000685a7229 */ /* 0x000fe4000000005a */
[----:B------:R-:W-:Y:S02]  /*1200*/  DADD R86, R106, R86 ;  /* 0x000000006a567229 */ /* 0x000fe40000000056 */
[----:B------:R-:W-:-:S02]  /*1210*/  DFMA R4, R96, -0.25, R4 ;  /* 0xbfd000006004782b */ /* 0x000fc40000000004 */
[----:B------:R-:W-:Y:S02]  /*1220*/  DFMA R10, R94, -0.25, R10 ;  /* 0xbfd000005e0a782b */ /* 0x000fe4000000000a */
[----:B------:R-:W-:Y:S02]  /*1230*/  DFMA R8, R92, -0.25, R8 ;  /* 0xbfd000005c08782b */ /* 0x000fe40000000008 */
[----:B------:R-:W-:Y:S02]  /*1240*/  DFMA R6, R90, -0.25, R6 ;  /* 0xbfd000005a06782b */ /* 0x000fe40000000006 */
[----:B------:R-:W-:Y:S01]  /*1250*/  DFMA R2, R86, -0.25, R2 ;  /* 0xbfd000005602782b */ /* 0x000fe20000000002 */
[----:B------:R-:W-:Y:S10]  /*1260*/  BRA `(.L_x_129) ;  /* 0x0000000400d47947 */ /* 0x000ff40003800000 */
.L_x_130:
[----:B------:R-:W-:-:S13]  /*1270*/  ISETP.NE.AND P0, PT, R0, R87, PT ;  /* 0x000000570000720c */ /* 0x000fda0003f05270 */
[----:B------:R-:W-:Y:S05]  /*1280*/  @P0 BRA `(.L_x_131) ;  /* 0x0000000000680947 */ /* 0x000fea0003800000 */
[----:B------:R-:W2:Y:S04]  /*1290*/  LDG.E.64 R70, desc[UR14][R70.64+-0x10] ;  /* 0xfffff00e46467981 */ /* 0x000ea8000c1e1b00 */
[----:B------:R-:W3:Y:S04]  /*12a0*/  LDG.E.64 R86, desc[UR14][R64.64+-0x10] ;  /* 0xfffff00e40567981 */ /* 0x000ee8000c1e1b00 */
[----:B------:R-:W4:Y:S04]  /*12b0*/  LDG.E.64 R90, desc[UR14][R58.64+-0x10] ;  /* 0xfffff00e3a5a7981 */ /* 0x000f28000c1e1b00 */
        /* <DEDUP_REMOVED lines=17> */
[----:B------:R-:W-:Y:S02]  /*13d0*/  DFMA R4, R66, -0.25, R4 ;  /* 0xbfd000004204782b */ /* 0x000fe40000000004 */
[----:B------:R-:W-:Y:S02]  /*13e0*/  DFMA R10, R86, -0.25, R10 ;  /* 0xbfd00000560a782b */ /* 0x000fe4000000000a */
[----:B------:R-:W-:Y:S02]  /*13f0*/  DFMA R8, R90, -0.25, R8 ;  /* 0xbfd000005a08782b */ /* 0x000fe40000000008 */
[----:B------:R-:W-:Y:S02]  /*1400*/  DFMA R6, R92, -0.25, R6 ;  /* 0xbfd000005c06782b */ /* 0x000fe40000000006 */
[----:B------:R-:W-:Y:S01]  /*1410*/  DFMA R2, R94, -0.25, R2 ;  /* 0xbfd000005e02782b */ /* 0x000fe20000000002 */
[----:B------:R-:W-:Y:S10]  /*1420*/  BRA `(.L_x_129) ;  /* 0x0000000400647947 */ /* 0x000ff40003800000 */
.L_x_131:
[----:B------:R-:W-:-:S06]  /*1430*/  UIADD3 UR6, UPT, UPT, UR16, -0x2, URZ ;  /* 0xfffffffe10067890 */ /* 0x000fcc000fffe0ff */
[----:B------:R-:W-:-:S13]  /*1440*/  ISETP.NE.AND P0, PT, R0, UR6, PT ;  /* 0x0000000600007c0c */ /* 0x000fda000bf05270 */
        /* <DEDUP_REMOVED lines=8> */
[----:B----4-:R-:W-:Y:S02]  /*14d0*/  DFMA R66, R66, -4, R70 ;  /* 0xc01000004242782b */ /* 0x010fe40000000046 */
[----:B-----5:R-:W-:Y:S02]  /*14e0*/  DFMA R68, R76, -4, R68 ;  /* 0xc01000004c44782b */ /* 0x020fe40000000044 */
[----:B------:R-:W-:Y:S02]  /*14f0*/  DFMA R80, R88, -4, R80 ;  /* 0xc01000005850782b */ /* 0x000fe40000000050 */
[----:B------:R-:W-:Y:S02]  /*1500*/  DFMA R70, R42, 5, R72 ;  /* 0x401400002a46782b */ /* 0x000fe40000000048 */
[----:B------:R-:W-:-:S02]  /*1510*/  DFMA R72, R34, 5, R74 ;  /* 0x401400002248782b */ /* 0x000fc4000000004a */
[----:B------:R-:W-:Y:S02]  /*1520*/  DFMA R66, R28, 5, R66 ;  /* 0x401400001c42782b */ /* 0x000fe40000000042 */
[----:B------:R-:W-:Y:S02]  /*1530*/  DFMA R68, R44, 5, R68 ;  /* 0x401400002c44782b */ /* 0x000fe40000000044 */
[----:B------:R-:W-:Y:S02]  /*1540*/  DFMA R74, R32, 5, R80 ;  /* 0x40140000204a782b */ /* 0x000fe40000000050 */
[----:B------:R-:W-:Y:S02]  /*1550*/  DFMA R8, R70, -0.25, R8 ;  /* 0xbfd000004608782b */ /* 0x000fe40000000008 */
[----:B------:R-:W-:Y:S02]  /*1560*/  DFMA R4, R66, -0.25, R4 ;  /* 0xbfd000004204782b */ /* 0x000fe40000000004 */
[----:B------:R-:W-:-:S02]  /*1570*/  DFMA R10, R68, -0.25, R10 ;  /* 0xbfd00000440a782b */ /* 0x000fc4000000000a */
[----:B------:R-:W-:Y:S02]  /*1580*/  DFMA R6, R72, -0.25, R6 ;  /* 0xbfd000004806782b */ /* 0x000fe40000000006 */
[----:B------:R-:W-:Y:S01]  /*1590*/  DFMA R2, R74, -0.25, R2 ;  /* 0xbfd000004a02782b */ /* 0x000fe20000000002 */
[----:B------:R-:W-:Y:S10]  /*15a0*/  BRA `(.L_x_129) ;  /* 0x0000000400047947 */ /* 0x000ff40003800000 */
.L_x_127:
        /* <DEDUP_REMOVED lines=50> */
[----:B------:R-:W-:-:S02]  /*18d0*/  DFMA R84, R84, -4, R94 ;  /* 0xc01000005454782b */ /* 0x000fc4000000005e */
[----:B------:R-:W-:Y:S02]  /*18e0*/  DFMA R82, R82, -4, R92 ;  /* 0xc01000005252782b */ /* 0x000fe4000000005c */
[----:B------:R-:W-:Y:S02]  /*18f0*/  DFMA R80, R80, -4, R90 ;  /* 0xc01000005050782b */ /* 0x000fe4000000005a */
[----:B------:R-:W-:Y:S02]  /*1900*/  DFMA R78, R78, -4, R88 ;  /* 0xc01000004e4e782b */ /* 0x000fe40000000058 */
[----:B------:R-:W-:Y:S02]  /*1910*/  DFMA R76, R76, -4, R86 ;  /* 0xc01000004c4c782b */ /* 0x000fe40000000056 */
[----:B------:R-:W-:Y:S02]  /*1920*/  DADD R74, R84, R74 ;  /* 0x00000000544a7229 */ /* 0x000fe4000000004a */
[----:B------:R-:W-:-:S02]  /*1930*/  DADD R72, R82, R72 ;  /* 0x0000000052487229 */ /* 0x000fc40000000048 */
[----:B------:R-:W-:Y:S02]  /*1940*/  DADD R70, R80, R70 ;  /* 0x0000000050467229 */ /* 0x000fe40000000046 */
[----:B------:R-:W-:Y:S02]  /*1950*/  DADD R68, R78, R68 ;  /* 0x000000004e447229 */ /* 0x000fe40000000044 */
[----:B------:R-:W-:Y:S02]  /*1960*/  DADD R66, R76, R66 ;  /* 0x000000004c427229 */ /* 0x000fe40000000042 */
[----:B------:R-:W-:Y:S02]  /*1970*/  DFMA R4, R74, -0.25, R4 ;  /* 0xbfd000004a04782b */ /* 0x000fe40000000004 */
[----:B------:R-:W-:Y:S02]  /*1980*/  DFMA R10, R72, -0.25, R10 ;  /* 0xbfd00000480a782b */ /* 0x000fe4000000000a */
[----:B------:R-:W-:-:S02]  /*1990*/  DFMA R8, R70, -0.25, R8 ;  /* 0xbfd000004608782b */ /* 0x000fc40000000008 */
[----:B------:R-:W-:Y:S02]  /*19a0*/  DFMA R6, R68, -0.25, R6 ;  /* 0xbfd000004406782b */ /* 0x000fe40000000006 */
[----:B------:R-:W-:-:S11]  /*19b0*/  DFMA R2, R66, -0.25, R2 ;  /* 0xbfd000004202782b */ /* 0x000fd60000000002 */
.L_x_129:
[----:B------:R-:W-:Y:S05]  /*19c0*/  BSYNC.RECONVERGENT B1 ;  /* 0x0000000000017941 */ /* 0x000fea0003800200 */
.L_x_126:
[----:B------:R-:W-:Y:S01]  /*19d0*/  UIADD3 UR6, UPT, UPT, UR19, -0x1, URZ ;  /* 0xffffffff13067890 */ /* 0x000fe2000fffe0ff */
[----:B------:R-:W0:Y:S01]  /*19e0*/  LDC.64 R66, c[0x0][0x3a0] ;  /* 0x0000e800ff427b82 */ /* 0x000e220000000a00 */
[----:B------:R-:W-:Y:S01]  /*19f0*/  MOV R69, UR16 ;  /* 0x0000001000457c02 */ /* 0x000fe20008000f00 */
[----:B------:R-:W-:Y:S01]  /*1a00*/  UIMAD UR7, UR41, UR17, UR38 ;  /* 0x00000011290772a4 */ /* 0x000fe2000f8e0226 */
[----:B------:R-:W-:Y:S01]  /*1a10*/  IMAD.WIDE R106, R55, 0x8, R48 ;  /* 0x00000008376a7825 */ /* 0x000fe200078e0230 */
[----:B------:R-:W-:Y:S02]  /*1a20*/  MOV R73, UR16 ;  /* 0x0000001000497c02 */ /* 0x000fe40008000f00 */
[----:B------:R-:W-:Y:S01]  /*1a30*/  MOV R91, UR16 ;  /* 0x00000010005b7c02 */ /* 0x000fe20008000f00 */
[----:B------:R-:W-:Y:S01]  /*1a40*/  IMAD.WIDE R64, R69, 0x8, R64 ;  /* 0x0000000845407825 */ /* 0x000fe200078e0240 */
[----:B------:R-:W-:Y:S01]  /*1a50*/  MOV R71, UR6 ;  /* 0x0000000600477c02 */ /* 0x000fe20008000f00 */
[----:B------:R-:W-:-:S02]  /*1a60*/  UIMAD UR6, UR38, UR16, UR16 ;  /* 0x00000010260672a4 */ /* 0x000fc4000f8e0210 */
[----:B------:R-:W-:Y:S02]  /*1a70*/  IADD3 R54, PT, PT, RZ, -UR16, RZ ;  /* 0x80000010ff367c10 */ /* 0x000fe4000fffe0ff */
[----:B------:R-:W-:Y:S01]  /*1a80*/  MOV R77, UR16 ;  /* 0x00000010004d7c02 */ /* 0x000fe20008000f00 */
[----:B------:R-:W-:Y:S01]  /*1a90*/  IMAD R71, R71, UR16, R0 ;  /* 0x0000001047477c24 */ /* 0x000fe2000f8e0200 */
[----:B------:R-:W2:Y:S01]  /*1aa0*/  LDG.E.64 R68, desc[UR14][R64.64] ;  /* 0x0000000e40447981 */ /* 0x000ea2000c1e1b00 */
[----:B------:R-:W-:Y:S01]  /*1ab0*/  UIADD3 UR8, UPT, UPT, UR7, -0x1, URZ ;  /* 0xffffffff07087890 */ /* 0x000fe2000fffe0ff */
[----:B------:R-:W-:Y:S01]  /*1ac0*/  IMAD.WIDE R106, R73, 0x8, R106 ;  /* 0x00000008496a7825 */ /* 0x000fe200078e026a */
[----:B------:R-:W-:Y:S02]  /*1ad0*/  MOV R75, UR16 ;  /* 0x00000010004b7c02 */ /* 0x000fe40008000f00 */
[----:B------:R-:W-:Y:S01]  /*1ae0*/  MOV R83, UR16 ;  /* 0x0000001000537c02 */ /* 0x000fe20008000f00 */
[----:B------:R-:W-:-:S04]  /*1af0*/  IMAD.WIDE R70, R71, 0x8, R50 ;  /* 0x0000000847467825 */ /* 0x000fc800078e0232 */
[C---:B------:R-:W-:Y:S01]  /*1b00*/  IMAD.WIDE R94, R55.reuse, 0x8, R38 ;  /* 0x00000008375e7825 */ /* 0x040fe200078e0226 */
[----:B------:R-:W3:Y:S01]  /*1b10*/  LDG.E.64 R106, desc[UR14][R106.64] ;  /* 0x0000000e6a6a7981 */ /* 0x000ee2000c1e1b00 */
[----:B------:R-:W-:Y:S02]  /*1b20*/  MOV R79, UR16 ;  /* 0x00000010004f7c02 */ /* 0x000fe40008000f00 */
[----:B------:R-:W-:Y:S01]  /*1b30*/  IMAD.WIDE R104, R55, 0x8, R40 ;  /* 0x0000000837687825 */ /* 0x000fe200078e0228 */
[----:B------:R-:W4:Y:S03]  /*1b40*/  LDG.E.64 R70, desc[UR14][R70.64] ;  /* 0x0000000e46467981 */ /* 0x000f26000c1e1b00 */
[----:B------:R-:W-:Y:S01]  /*1b50*/  IMAD.WIDE R88, R53, 0x8, R50 ;  /* 0x0000000835587825 */ /* 0x000fe200078e0232 */
[----:B------:R-:W-:Y:S01]  /*1b60*/  DADD R114, R44, R44 ;  /* 0x000000002c727229 */ /* 0x000fe2000000002c */
[----:B------:R-:W1:Y:S02]  /*1b70*/  LDCU.64 UR12, c[0x3][0x190] ;  /* 0x00c03200ff0c77ac */ /* 0x000e640008000a00 */
[----:B------:R-:W-:Y:S01]  /*1b80*/  IMAD.WIDE R62, R73, 0x8, R62 ;  /* 0x00000008493e7825 */ /* 0x000fe200078e023e */
[----:B------:R-:W-:Y:S01]  /*1b90*/  MOV R73, UR8 ;  /* 0x0000000800497c02 */ /* 0x000fe20008000f00 */
[----:B------:R-:W5:Y:S02]  /*1ba0*/  LDCU.64 UR20, c[0x3][0x158] ;  /* 0x00c02b00ff1477ac */ /* 0x000f640008000a00 */
[----:B------:R-:W-:Y:S01]  /*1bb0*/  IMAD.WIDE R90, R91, 0x8, R60 ;  /* 0x000000085b5a7825 */ /* 0x000fe200078e023c */
[----:B------:R-:W-:Y:S01]  /*1bc0*/  LEA R61, R54, UR6, 0x1 ;  /* 0x00000006363d7c11 */ /* 0x000fe2000f8e08ff */
[----:B------:R-:W-:Y:S01]  /*1bd0*/  DMUL R36, R36, R24 ;  /* 0x0000001824247228 */ /* 0x000fe20000000000 */
[----:B------:R-:W5:Y:S01]  /*1be0*/  LDCU.128 UR24, c[0x3][0x180] ;  /* 0x00c03000ff1877ac */ /* 0x000f620008000c00 */
[----:B0-----:R-:W-:Y:S01]  /*1bf0*/  IMAD.WIDE R108, R55, 0x8, R66 ;  /* 0x00000008376c7825 */ /* 0x001fe200078e0242 */
[----:B------:R-:W-:Y:S01]  /*1c00*/  IADD3 R85, PT, PT, R61, R0, RZ ;  /* 0x000000003d557210 */ /* 0x000fe20007ffe0ff */
[----:B------:R-:W5:Y:S01]  /*1c10*/  LDG.E.64 R90, desc[UR14][R90.64] ;  /* 0x0000000e5a5a7981 */ /* 0x000f62000c1e1b00 */
[----:B------:R-:W0:Y:S01]  /*1c20*/  LDCU.64 UR28, c[0x3][0x20] ;  /* 0x00c00400ff1c77ac */ /* 0x000e220008000a00 */
[----:B------:R-:W-:-:S02]  /*1c30*/  IMAD R61, R73, UR16, R0 ;  /* 0x00000010493d7c24 */ /* 0x000fc4000f8e0200 */
[----:B------:R-:W5:Y:S01]  /*1c40*/  LDG.E.64 R72, desc[UR14][R62.64] ;  /* 0x0000000e3e487981 */ /* 0x000f62000c1e1b00 */
[----:B------:R-:W-:-:S04]  /*1c50*/  IMAD.WIDE R108, R77, 0x8, R108 ;  /* 0x000000084d6c7825 */ /* 0x000fc800078e026c */
[----:B------:R-:W-:Y:S02]  /*1c60*/  IMAD.WIDE R60, R61, 0x8, R50 ;  /* 0x000000083d3c7825 */ /* 0x000fe400078e0232 */
[----:B------:R-:W5:Y:S02]  /*1c70*/  LDG.E.64 R108, desc[UR14][R108.64] ;  /* 0x0000000e6c6c7981 */ /* 0x000f64000c1e1b00 */
[----:B------:R-:W-:Y:S02]  /*1c80*/  IMAD R85, R52, UR17, R85 ;  /* 0x0000001134557c24 */ /* 0x000fe4000f8e0255 */
[----:B------:R-:W5:Y:S01]  /*1c90*/  LDG.E.64 R60, desc[UR14][R60.64] ;  /* 0x0000000e3c3c7981 */ /* 0x000f62000c1e1b00 */
[----:B------:R-:W-:Y:S01]  /*1ca0*/  IMAD.WIDE R74, R75, 0x8, R58 ;  /* 0x000000084b4a7825 */ /* 0x000fe200078e023a */
[----:B------:R-:W-:Y:S01]  /*1cb0*/  UIADD3 UR8, UPT, UPT, UR5, -0x1, URZ ;  /* 0xffffffff05087890 */ /* 0x000fe2000fffe0ff */
[----:B------:R-:W1:Y:S02]  /*1cc0*/  LDC.64 R58, c[0x0][0x380] ;  /* 0x0000e000ff3a7b82 */ /* 0x000e640000000a00 */
[C---:B------:R-:W-:Y:S01]  /*1cd0*/  IMAD.WIDE R110, R85.reuse, 0x8, R48 ;  /* 0x00000008556e7825 */ /* 0x040fe200078e0230 */
[----:B------:R-:W5:Y:S03]  /*1ce0*/  LDG.E.64 R80, desc[UR14][R74.64] ;  /* 0x0000000e4a507981 */ /* 0x000f66000c1e1b00 */
[----:B------:R-:W-:-:S02]  /*1cf0*/  IMAD.WIDE R112, R85, 0x8, R66 ;  /* 0x0000000855707825 */ /* 0x000fc400078e0242 */
[----:B------:R-:W5:Y:S04]  /*1d00*/  LDG.E.64 R110, desc[UR14][R110.64] ;  /* 0x0000000e6e6e7981 */ /* 0x000f68000c1e1b00 */
[----:B------:R-:W5:Y:S01]  /*1d10*/  LDG.E.64 R112, desc[UR14][R112.64] ;  /* 0x0000000e70707981 */ /* 0x000f62000c1e1b00 */
[----:B------:R-:W-:-:S04]  /*1d20*/  IMAD.WIDE R94, R77, 0x8, R94 ;  /* 0x000000084d5e7825 */ /* 0x000fc800078e025e */
[----:B------:R-:W-:Y:S01]  /*1d30*/  IMAD.WIDE R82, R83, 0x8, R56 ;  /* 0x0000000853527825 */ /* 0x000fe200078e0238 */
[----:B------:R-:W-:Y:S01]  /*1d40*/  MOV R57, UR8 ;  /* 0x0000000800397c02 */ /* 0x000fe20008000f00 */
[----:B------:R-:W5:Y:S02]  /*1d50*/  LDG.E.64 R94, desc[UR14][R94.64] ;  /* 0x0000000e5e5e7981 */ /* 0x000f64000c1e1b00 */
[----:B------:R-:W-:Y:S01]  /*1d60*/  IMAD.WIDE R104, R79, 0x8, R104 ;  /* 0x000000084f687825 */ /* 0x000fe200078e0268 */
[----:B------:R-:W-:Y:S01]  /*1d70*/  UIADD3 UR6, UPT, UPT, UR42, -0x1, URZ ;  /* 0xffffffff2a067890 */ /* 0x000fe2000fffe0ff */
[----:B------:R-:W5:Y:S01]  /*1d80*/  LDG.E.64 R78, desc[UR14][R82.64] ;  /* 0x0000000e524e7981 */ /* 0x000f62000c1e1b00 */
[----:B------:R-:W0:Y:S01]  /*1d90*/  LDCU.128 UR8, c[0x3][0x170] ;  /* 0x00c02e00ff0877ac */ /* 0x000e220008000c00 */
[----:B------:R-:W-:Y:S02]  /*1da0*/  IMAD.WIDE R92, R85, 0x8, R46 ;  /* 0x00000008555c7825 */ /* 0x000fe400078e022e */
[----:B------:R-:W5:Y:S02]  /*1db0*/  LDG.E.64 R104, desc[UR14][R104.64] ;  /* 0x0000000e68687981 */ /* 0x000f64000c1e1b00 */
[----:B------:R-:W-:-:S02]  /*1dc0*/  IMAD R57, R57, UR16, R0 ;  /* 0x0000001039397c24 */ /* 0x000fc4000f8e0200 */
[----:B------:R-:W5:Y:S02]  /*1dd0*/  LDG.E.64 R92, desc[UR14][R92.64] ;  /* 0x0000000e5c5c7981 */ /* 0x000f64000c1e1b00 */
[----:B------:R-:W-:Y:S01]  /*1de0*/  IMAD.WIDE R56, R57, 0x8, R50 ;  /* 0x0000000839387825 */ /* 0x000fe200078e0232 */
[----:B------:R-:W-:-:S03]  /*1df0*/  MOV R77, UR6 ;  /* 0x00000006004d7c02 */ /* 0x000fc60008000f00 */
[C---:B------:R-:W-:Y:S02]  /*1e00*/  IMAD.WIDE R98, R85.reuse, 0x8, R38 ;  /* 0x0000000855627825 */ /* 0x040fe400078e0226 */
[----:B------:R-:W5:Y:S02]  /*1e10*/  LDG.E.64 R56, desc[UR14][R56.64] ;  /* 0x0000000e38387981 */ /* 0x000f64000c1e1b00 */
[----:B------:R-:W-:Y:S02]  /*1e20*/  IMAD.WIDE R102, R85, 0x8, R40 ;  /* 0x0000000855667825 */ /* 0x000fe400078e0228 */
[----:B------:R-:W5:Y:S02]  /*1e30*/  LDG.E.64 R98, desc[UR14][R98.64] ;  /* 0x0000000e62627981 */ /* 0x000f64000c1e1b00 */
[----:B-1----:R-:W-:Y:S01]  /*1e40*/  IMAD.WIDE R100, R55, 0x8, R58 ;  /* 0x0000000837647825 */ /* 0x002fe200078e023a */
[----:B------:R-:W-:Y:S01]  /*1e50*/  MOV R55, UR16 ;  /* 0x0000001000377c02 */ /* 0x000fe20008000f00 */
[----:B------:R-:W5:Y:S02]  /*1e60*/  LDG.E.64 R102, desc[UR14][R102.64] ;  /* 0x0000000e66667981 */ /* 0x000f64000c1e1b00 */
[----:B------:R-:W-:-:S02]  /*1e70*/  IMAD R77, R77, UR16, R0 ;  /* 0x000000104d4d7c24 */ /* 0x000fc4000f8e0200 */
[----:B------:R-:W-:-:S04]  /*1e80*/  IMAD.WIDE R100, R55, 0x8, R100 ;  /* 0x0000000837647825 */ /* 0x000fc800078e0264 */
[----:B------:R-:W-:Y:S02]  /*1e90*/  IMAD.WIDE R76, R77, 0x8, R50 ;  /* 0x000000084d4c7825 */ /* 0x000fe400078e0232 */
[----:B------:R-:W5:Y:S02]  /*1ea0*/  LDG.E.64 R100, desc[UR14][R100.64] ;  /* 0x0000000e64647981 */ /* 0x000f64000c1e1b00 */
[----:B------:R-:W-:Y:S02]  /*1eb0*/  IMAD.WIDE R88, R55, 0x8, R88 ;  /* 0x0000000837587825 */ /* 0x000fe400078e0258 */
[----:B------:R-:W5:Y:S02]  /*1ec0*/  LDG.E.64 R76, desc[UR14][R76.64] ;  /* 0x0000000e4c4c7981 */ /* 0x000f64000c1e1b00 */
[C---:B------:R-:W-:Y:S02]  /*1ed0*/  IMAD.WIDE R96, R85.reuse, 0x8, R58 ;  /* 0x0000000855607825 */ /* 0x040fe400078e023a */
[----:B------:R-:W5:Y:S02]  /*1ee0*/  LDG.E.64 R86, desc[UR14][R88.64] ;  /* 0x0000000e58567981 */ /* 0x000f64000c1e1b00 */
[----:B------:R-:W-:-:S02]  /*1ef0*/  IMAD.WIDE R84, R85, 0x8, R50 ;  /* 0x0000000855547825 */ /* 0x000fc400078e0232 */
[----:B------:R-:W5:Y:S04]  /*1f00*/  LDG.E.64 R96, desc[UR14][R96.64] ;  /* 0x0000000e60607981 */ /* 0x000f68000c1e1b00 */
[----:B------:R-:W5:Y:S01]  /*1f10*/  LDG.E.64 R84, desc[UR14][R84.64] ;  /* 0x0000000e54547981 */ /* 0x000f62000c1e1b00 */
[----:B------:R-:W-:Y:S02]  /*1f20*/  UISETP.NE.AND UP0, UPT, UR38, 0x2, UPT ;  /* 0x000000022600788c */ /* 0x000fe4000bf05270 */
[----:B------:R-:W-:Y:S01]  /*1f30*/  UIMAD UR6, UR40, UR17, URZ ;  /* 0x00000011280672a4 */ /* 0x000fe2000f8e02ff */
[----:B--2---:R-:W-:-:S08]  /*1f40*/  DADD R114, -R114, R68 ;  /* 0x0000000072727229 */ /* 0x004fd00000000144 */
[----:B----4-:R-:W-:-:S08]  /*1f50*/  DADD R114, R114, R70 ;  /* 0x0000000072727229 */ /* 0x010fd00000000046 */
[----:B0-----:R-:W-:Y:S01]  /*1f60*/  DFMA R10, R114, UR10, R10 ;  /* 0x0000000a720a7c2b */ /* 0x001fe2000800000a */
[----:B------:R-:W0:Y:S01]  /*1f70*/  LDCU.64 UR10, c[0x3][0x150] ;  /* 0x00c02a00ff0a77ac */ /* 0x000e220008000a00 */
[----:B---3--:R-:W-:Y:S02]  /*1f80*/  DADD R106, -R26, R106 ;  /* 0x000000001a6a7229 */ /* 0x008fe4000000016a */
[----:B-----5:R-:W-:Y:S02]  /*1f90*/  DADD R114, -R20, R72 ;  /* 0x0000000014727229 */ /* 0x020fe40000000148 */
[----:B------:R-:W-:-:S06]  /*1fa0*/  DADD R108, -R16, R108 ;  /* 0x00000000106c7229 */ /* 0x000fcc000000016c */
[----:B------:R-:W-:-:S08]  /*1fb0*/  DADD R114, R60, R114 ;  /* 0x000000003c727229 */ /* 0x000fd00000000072 */
[----:B------:R-:W-:Y:S02]  /*1fc0*/  DFMA R114, R114, UR12, R2 ;  /* 0x0000000c72727c2b */ /* 0x000fe40008000002 */
[----:B------:R-:W-:Y:S02]  /*1fd0*/  DADD R106, R106, R110 ;  /* 0x000000006a6a7229 */ /* 0x000fe4000000006e */
[----:B------:R-:W-:Y:S02]  /*1fe0*/  DADD R110, R42, R42 ;  /* 0x000000002a6e7229 */ /* 0x000fe4000000002a */
[----:B------:R-:W-:-:S04]  /*1ff0*/  DADD R108, R108, R112 ;  /* 0x000000006c6c7229 */ /* 0x000fc80000000070 */
[----:B0-----:R-:W-:-:S04]  /*2000*/  DFMA R2, R106, UR10, R10 ;  /* 0x0000000a6a027c2b */ /* 0x001fc8000800000a */
[----:B------:R-:W-:Y:S01]  /*2010*/  DFMA R10, R108, UR20, R114 ;  /* 0x000000146c0a7c2b */ /* 0x000fe20008000072 */
[----:B------:R-:W0:Y:S01]  /*2020*/  LDCU.128 UR20, c[0x3][0x160] ;  /* 0x00c02c00ff1477ac */ /* 0x000e220008000c00 */
[----:B------:R-:W-:Y:S02]  /*2030*/  DADD R114, -R110, R80 ;  /* 0x000000006e727229 */ /* 0x000fe40000000150 */
[----:B------:R-:W-:Y:S02]  /*2040*/  DADD R110, R72, -R94 ;  /* 0x00000000486e7229 */ /* 0x000fe4000000085e */
[----:B------:R-:W-:Y:S02]  /*2050*/  DADD R116, -R22, R78 ;  /* 0x0000000016747229 */ /* 0x000fe4000000014e */
[----:B------:R-:W-:Y:S02]  /*2060*/  DMUL R106, R92, R70 ;  /* 0x000000465c6a7228 */ /* 0x000fe40000000000 */
[----:B------:R-:W-:-:S02]  /*2070*/  DFMA R108, R90, R90, -R36 ;  /* 0x0000005a5a6c722b */ /* 0x000fc40000000824 */
[----:B------:R-:W-:Y:S02]  /*2080*/  DADD R36, -R18, R104 ;  /* 0x0000000012247229 */ /* 0x000fe40000000168 */
[----:B------:R-:W-:Y:S02]  /*2090*/  DADD R104, R110, -R60 ;  /* 0x000000006e687229 */ /* 0x000fe4000000083c */
[----:B------:R-:W-:Y:S02]  /*20a0*/  DFMA R112, R90, R68, -R106 ;  /* 0x000000445a70722b */ /* 0x000fe4000000086a */
[----:B------:R-:W-:Y:S02]  /*20b0*/  DADD R106, R116, R56 ;  /* 0x00000000746a7229 */ /* 0x000fe40000000038 */
[----:B------:R-:W-:Y:S02]  /*20c0*/  DFMA R108, R92, R92, R108 ;  /* 0x0000005c5c6c722b */ /* 0x000fe4000000006c */
[----:B------:R-:W-:-:S02]  /*20d0*/  DADD R104, R104, R98 ;  /* 0x0000000068687229 */ /* 0x000fc40000000062 */
[----:B------:R-:W-:Y:S02]  /*20e0*/  DADD R102, R36, R102 ;  /* 0x0000000024667229 */ /* 0x000fe40000000066 */
[----:B------:R-:W-:Y:S02]  /*20f0*/  DMUL R98, R98, R14 ;  /* 0x0000000e62627228 */ /* 0x000fe40000000000 */
[----:B------:R-:W-:Y:S02]  /*2100*/  DFMA R36, R106, UR26, R6 ;  /* 0x0000001a6a247c2b */ /* 0x000fe40008000006 */
[----:B------:R-:W-:Y:S01]  /*2110*/  DADD R106, R28, R28 ;  /* 0x000000001c6a7229 */ /* 0x000fe2000000001c */
[----:B------:R-:W-:Y:S01]  /*2120*/  UMOV UR12, 0x66666666 ;  /* 0x66666666000c7882 */ /* 0x000fe20000000000 */
[----:B------:R-:W-:Y:S01]  /*2130*/  UMOV UR13, 0x3ff66666 ;  /* 0x3ff66666000d7882 */ /* 0x000fe20000000000 */
[----:B0-----:R-:W-:Y:S01]  /*2140*/  DFMA R10, R108, UR20, R10 ;  /* 0x000000146c0a7c2b */ /* 0x001fe2000800000a */
[----:B------:R-:W-:Y:S01]  /*2150*/  HFMA2 R7, -RZ, RZ, 1.9892578125, 85.3125 ;  /* 0x3ff55555ff077431 */ /* 0x000fe200000001ff */
[----:B------:R-:W-:-:S02]  /*2160*/  DFMA R100, R72, R100, -R12 ;  /* 0x000000644864722b */ /* 0x000fc4000000080c */
[----:B------:R-:W-:Y:S02]  /*2170*/  DFMA R98, R60, UR12, -R98 ;  /* 0x0000000c3c627c2b */ /* 0x000fe40008000862 */
[----:B------:R-:W-:Y:S02]  /*2180*/  DADD R114, R76, R114 ;  /* 0x000000004c727229 */ /* 0x000fe40000000072 */
[----:B------:R-:W-:Y:S02]  /*2190*/  DADD R108, -R24, R90 ;  /* 0x00000000186c7229 */ /* 0x000fe4000000015a */
[----:B------:R-:W-:Y:S01]  /*21a0*/  DMUL R110, R92, R76 ;  /* 0x0000004c5c6e7228 */ /* 0x000fe20000000000 */
[----:B------:R-:W-:Y:S01]  /*21b0*/  MOV R6, 0x55555555 ;  /* 0x5555555500067802 */ /* 0x000fe20000000f00 */
[----:B------:R-:W-:Y:S02]  /*21c0*/  DMUL R94, R94, R14 ;  /* 0x0000000e5e5e7228 */ /* 0x000fe40000000000 */
[----:B------:R-:W-:-:S02]  /*21d0*/  DADD R106, -R106, R86 ;  /* 0x000000006a6a7229 */ /* 0x000fc40000000156 */
[----:B------:R-:W-:Y:S02]  /*21e0*/  DFMA R2, -R112, UR28, R2 ;  /* 0x0000001c70027c2b */ /* 0x000fe40008000102 */
[----:B------:R-:W-:Y:S02]  /*21f0*/  DFMA R96, R60, R96, R100 ;  /* 0x000000603c60722b */ /* 0x000fe40000000064 */
[----:B------:R-:W-:Y:S02]  /*2200*/  DMUL R112, R92, R98 ;  /* 0x000000625c707228 */ /* 0x000fe40000000000 */
[----:B------:R-:W-:Y:S02]  /*2210*/  DFMA R8, R114, UR24, R8 ;  /* 0x0000001872087c2b */ /* 0x000fe40008000008 */
[----:B------:R-:W-:Y:S02]  /*2220*/  DMUL R100, R6, UR10 ;  /* 0x0000000a06647c28 */ /* 0x000fe40008000000 */
[----:B------:R-:W-:-:S02]  /*2230*/  DADD R108, R92, R108 ;  /* 0x000000005c6c7229 */ /* 0x000fc4000000006c */
[----:B------:R-:W-:Y:S02]  /*2240*/  DFMA R110, R90, R80, -R110 ;  /* 0x000000505a6e722b */ /* 0x000fe4000000086e */
[----:B------:R-:W-:Y:S02]  /*2250*/  DMUL R98, R92, R56 ;  /* 0x000000385c627228 */ /* 0x000fe40000000000 */
[----:B------:R-:W-:Y:S02]  /*2260*/  DFMA R94, R72, UR12, -R94 ;  /* 0x0000000c485e7c2b */ /* 0x000fe4000800085e */
[----:B------:R-:W-:Y:S02]  /*2270*/  DADD R92, R106, R84 ;  /* 0x000000006a5c7229 */ /* 0x000fe40000000054 */
[----:B------:R-:W-:Y:S02]  /*2280*/  DFMA R8, R100, R108, R8 ;  /* 0x0000006c6408722b */ /* 0x000fe40000000008 */
[----:B------:R-:W-:-:S02]  /*2290*/  DFMA R104, R104, R14, R110 ;  /* 0x0000000e6868722b */ /* 0x000fc4000000006e */
[----:B------:R-:W-:Y:S02]  /*22a0*/  DFMA R102, R102, UR10, R36 ;  /* 0x0000000a66667c2b */ /* 0x000fe40008000024 */
[C---:B------:R-:W-:Y:S02]  /*22b0*/  DFMA R94, R90.reuse, R94, -R112 ;  /* 0x0000005e5a5e722b */ /* 0x040fe40000000870 */
[----:B------:R-:W-:Y:S02]  /*22c0*/  DFMA R98, R90, R78, -R98 ;  /* 0x0000004e5a62722b */ /* 0x000fe40000000862 */
[----:B------:R-:W-:Y:S02]  /*22d0*/  DFMA R10, R96, UR22, R10 ;  /* 0x00000016600a7c2b */ /* 0x000fe4000800000a */
[----:B------:R-:W-:Y:S02]  /*22e0*/  DFMA R92, R92, UR8, R4 ;  /* 0x000000085c5c7c2b */ /* 0x000fe40008000004 */
[----:B------:R-:W-:-:S02]  /*22f0*/  DADD R36, R80, -R76 ;  /* 0x0000000050247229 */ /* 0x000fc4000000084c */
[----:B------:R-:W-:Y:S02]  /*2300*/  DFMA R4, -R104, UR28, R8 ;  /* 0x0000001c68047c2b */ /* 0x000fe40008000108 */
[----:B------:R-:W-:Y:S02]  /*2310*/  DFMA R8, -R98, UR28, R102 ;  /* 0x0000001c62087c2b */ /* 0x000fe40008000166 */
[----:B------:R-:W-:Y:S02]  /*2320*/  DFMA R10, -R94, UR28, R10 ;  /* 0x0000001c5e0a7c2b */ /* 0x000fe4000800010a */
[----:B------:R-:W-:Y:S01]  /*2330*/  DFMA R36, -R36, UR28, R92 ;  /* 0x0000001c24247c2b */ /* 0x000fe2000800015c */
[----:B------:R-:W-:Y:S02]  /*2340*/  UIMAD UR9, UR36, UR17, URZ ;  /* 0x00000011240972a4 */ /* 0x000fe4000f8e02ff */
[----:B------:R-:W-:Y:S02]  /*2350*/  UIMAD UR8, UR37, UR17, URZ ;  /* 0x00000011250872a4 */ /* 0x000fe4000f8e02ff */
[----:B------:R-:W-:-:S02]  /*2360*/  UIMAD UR11, UR41, UR17, URZ ;  /* 0x00000011290b72a4 */ /* 0x000fc4000f8e02ff */
[----:B------:R-:W-:Y:S01]  /*2370*/  UIMAD UR10, UR18, UR17, URZ ;  /* 0x00000011120a72a4 */ /* 0x000fe2000f8e02ff */
[----:B------:R-:W-:Y:S11]  /*2380*/  BRA.U !UP0, `(.L_x_132) ;  /* 0x0000000d08ac7547 */ /* 0x000ff6000b800000 */
[----:B------:R-:W-:-:S09]  /*2390*/  UISETP.NE.AND UP0, UPT, UR38, 0x1, UPT ;  /* 0x000000012600788c */ /* 0x000fd2000bf05270 */
[----:B------:R-:W-:Y:S05]  /*23a0*/  BRA.U UP0, `(.L_x_133) ;  /* 0x00000005001c7547 */ /* 0x000fea000b800000 */
[----:B------:R-:W-:Y:S02]  /*23b0*/  UIMAD UR20, UR6, UR16, UR16 ;  /* 0x00000010061472a4 */ /* 0x000fe4000f8e0210 */
[----:B------:R-:W-:Y:S01]  /*23c0*/  MOV R75, UR16 ;  /* 0x00000010004b7c02 */ /* 0x000fe20008000f00 */
[----:B------:R-:W-:Y:S02]  /*23d0*/  UIMAD UR8, UR8, UR16, UR16 ;  /* 0x00000010080872a4 */ /* 0x000fe4000f8e0210 */
[----:B------:R-:W-:Y:S01]  /*23e0*/  MOV R79, UR16 ;  /* 0x00000010004f7c02 */ /* 0x000fe20008000f00 */
[----:B------:R-:W-:Y:S02]  /*23f0*/  UIMAD UR9, UR9, UR16, UR16 ;  /* 0x00000010090972a4 */ /* 0x000fe4000f8e0210 */
[----:B------:R-:W-:Y:S01]  /*2400*/  MOV R85, UR16 ;  /* 0x0000001000557c02 */ /* 0x000fe20008000f00 */
[----:B------:R-:W-:Y:S01]  /*2410*/  UIMAD UR10, UR10, UR16, UR16 ;  /* 0x000000100a0a72a4 */ /* 0x000fe2000f8e0210 */
[C---:B------:R-:W-:Y:S01]  /*2420*/  IADD3 R71, PT, PT, R0.reuse, UR20, RZ ;  /* 0x0000001400477c10 */ /* 0x040fe2000fffe0ff */
[----:B------:R-:W-:Y:S01]  /*2430*/  UIMAD UR11, UR11, UR16, UR16 ;  /* 0x000000100b0b72a4 */ /* 0x000fe2000f8e0210 */
[----:B------:R-:W-:-:S02]  /*2440*/  IADD3 R69, PT, PT, R0, UR8, RZ ;  /* 0x0000000800457c10 */ /* 0x000fc4000fffe0ff */
[C---:B------:R-:W-:Y:S01]  /*2450*/  IADD3 R65, PT, PT, R0.reuse, UR9, RZ ;  /* 0x0000000900417c10 */ /* 0x040fe2000fffe0ff */
[--C-:B------:R-:W-:Y:S01]  /*2460*/  IMAD.WIDE R70, R71, 0x8, R50.reuse ;  /* 0x0000000847467825 */ /* 0x100fe200078e0232 */
[C---:B------:R-:W-:Y:S02]  /*2470*/  IADD3 R63, PT, PT, R0.reuse, UR10, RZ ;  /* 0x0000000a003f7c10 */ /* 0x040fe4000fffe0ff */
[----:B------:R-:W-:Y:S01]  /*2480*/  IADD3 R61, PT, PT, R0, UR11, RZ ;  /* 0x0000000b003d7c10 */ /* 0x000fe2000fffe0ff */
[--C-:B------:R-:W-:Y:S01]  /*2490*/  IMAD.WIDE R68, R69, 0x8, R50.reuse ;  /* 0x0000000845447825 */ /* 0x100fe200078e0232 */
[----:B------:R-:W-:Y:S02]  /*24a0*/  MOV R87, UR16 ;  /* 0x0000001000577c02 */ /* 0x000fe40008000f00 */
[----:B------:R-:W-:Y:S01]  /*24b0*/  MOV R89, UR16 ;  /* 0x0000001000597c02 */ /* 0x000fe20008000f00 */
[----:B------:R-:W-:Y:S01]  /*24c0*/  IMAD.WIDE R64, R65, 0x8, R50 ;  /* 0x0000000841407825 */ /* 0x000fe200078e0232 */
[----:B------:R-:W-:-:S02]  /*24d0*/  MOV R81, UR16 ;  /* 0x0000001000517c02 */ /* 0x000fc40008000f00 */
[----:B------:R-:W-:Y:S01]  /*24e0*/  MOV R83, UR16 ;  /* 0x0000001000537c02 */ /* 0x000fe20008000f00 */
[----:B------:R-:W-:-:S04]  /*24f0*/  IMAD.WIDE R62, R63, 0x8, R50 ;  /* 0x000000083f3e7825 */ /* 0x000fc800078e0232 */
[----:B------:R-:W-:-:S04]  /*2500*/  IMAD.WIDE R60, R61, 0x8, R50 ;  /* 0x000000083d3c7825 */ /* 0x000fc800078e0232 */
[----:B------:R-:W-:Y:S01]  /*2510*/  IMAD.WIDE R74, R75, 0x8, R70 ;  /* 0x000000084b4a7825 */ /* 0x000fe200078e0246 */
[----:B------:R-:W-:Y:S01]  /*2520*/  MOV R55, UR16 ;  /* 0x0000001000377c02 */ /* 0x000fe20008000f00 */
[----:B------:R-:W2:Y:S02]  /*2530*/  LDG.E.64 R70, desc[UR14][R70.64] ;  /* 0x0000000e46467981 */ /* 0x000ea4000c1e1b00 */
[----:B------:R-:W-:Y:S01]  /*2540*/  IMAD.WIDE R78, R79, 0x8, R68 ;  /* 0x000000084f4e7825 */ /* 0x000fe200078e0244 */
[----:B------:R-:W-:Y:S01]  /*2550*/  MOV R91, UR16 ;  /* 0x00000010005b7c02 */ /* 0x000fe20008000f00 */
[----:B------:R-:W3:Y:S02]  /*2560*/  LDG.E.64 R68, desc[UR14][R68.64] ;  /* 0x0000000e44447981 */ /* 0x000ee4000c1e1b00 */
[----:B------:R-:W-:Y:S01]  /*2570*/  IMAD.WIDE R84, R85, 0x8, R64 ;  /* 0x0000000855547825 */ /* 0x000fe200078e0240 */
[----:B------:R-:W-:Y:S01]  /*2580*/  MOV R93, UR16 ;  /* 0x00000010005d7c02 */ /* 0x000fe20008000f00 */
[----:B------:R-:W4:Y:S02]  /*2590*/  LDG.E.64 R64, desc[UR14][R64.64] ;  /* 0x0000000e40407981 */ /* 0x000f24000c1e1b00 */
[----:B------:R-:W-:-:S02]  /*25a0*/  IMAD.WIDE R86, R87, 0x8, R62 ;  /* 0x0000000857567825 */ /* 0x000fc400078e023e */
[----:B------:R0:W5:Y:S02]  /*25b0*/  LDG.E.64 R76, desc[UR14][R84.64] ;  /* 0x0000000e544c7981 */ /* 0x000164000c1e1b00 */
[----:B------:R-:W-:Y:S02]  /*25c0*/  IMAD.WIDE R88, R89, 0x8, R60 ;  /* 0x0000000859587825 */ /* 0x000fe400078e023c */
[----:B------:R1:W2:Y:S02]  /*25d0*/  LDG.E.64 R72, desc[UR14][R86.64] ;  /* 0x0000000e56487981 */ /* 0x0002a4000c1e1b00 */
[----:B------:R-:W-:Y:S02]  /*25e0*/  IMAD.WIDE R80, R81, 0x8, R74 ;  /* 0x0000000851507825 */ /* 0x000fe400078e024a */
[----:B------:R-:W3:Y:S02]  /*25f0*/  LDG.E.64 R74, desc[UR14][R74.64] ;  /* 0x0000000e4a4a7981 */ /* 0x000ee4000c1e1b00 */
[----:B------:R-:W-:-:S02]  /*2600*/  IMAD.WIDE R82, R83, 0x8, R78 ;  /* 0x0000000853527825 */ /* 0x000fc400078e024e */
[----:B------:R-:W4:Y:S04]  /*2610*/  LDG.E.64 R78, desc[UR14][R78.64] ;  /* 0x0000000e4e4e7981 */ /* 0x000f28000c1e1b00 */
[----:B------:R1:W4:Y:S01]  /*2620*/  LDG.E.64 R56, desc[UR14][R88.64] ;  /* 0x0000000e58387981 */ /* 0x000322000c1e1b00 */
[----:B0-----:R-:W-:-:S03]  /*2630*/  IMAD.WIDE R84, R55, 0x8, R84 ;  /* 0x0000000837547825 */ /* 0x001fc600078e0254 */
[----:B------:R-:W4:Y:S01]  /*2640*/  LDG.E.64 R62, desc[UR14][R62.64] ;  /* 0x0000000e3e3e7981 */ /* 0x000f22000c1e1b00 */
[----:B-1----:R-:W-:-:S03]  /*2650*/  IMAD.WIDE R86, R91, 0x8, R86 ;  /* 0x000000085b567825 */ /* 0x002fc600078e0256 */
[----:B------:R-:W4:Y:S01]  /*2660*/  LDG.E.64 R60, desc[UR14][R60.64] ;  /* 0x0000000e3c3c7981 */ /* 0x000f22000c1e1b00 */
[----:B------:R-:W-:-:S03]  /*2670*/  IMAD.WIDE R88, R93, 0x8, R88 ;  /* 0x000000085d587825 */ /* 0x000fc600078e0258 */
[----:B------:R-:W4:Y:S04]  /*2680*/  LDG.E.64 R80, desc[UR14][R80.64] ;  /* 0x0000000e50507981 */ /* 0x000f28000c1e1b00 */
[----:B------:R-:W4:Y:S04]  /*2690*/  LDG.E.64 R82, desc[UR14][R82.64] ;  /* 0x0000000e52527981 */ /* 0x000f28000c1e1b00 */
[----:B------:R-:W4:Y:S04]  /*26a0*/  LDG.E.64 R84, desc[UR14][R84.64] ;  /* 0x0000000e54547981 */ /* 0x000f28000c1e1b00 */
[----:B------:R-:W4:Y:S04]  /*26b0*/  LDG.E.64 R86, desc[UR14][R86.64] ;  /* 0x0000000e56567981 */ /* 0x000f28000c1e1b00 */
[----:B------:R-:W4:Y:S01]  /*26c0*/  LDG.E.64 R88, desc[UR14][R88.64] ;  /* 0x0000000e58587981 */ /* 0x000f22000c1e1b00 */
[----:B-----5:R-:W-:-:S02]  /*26d0*/  DMUL R76, R76, 4 ;  /* 0x401000004c4c7828 */ /* 0x020fc40000000000 */
[----:B--2---:R-:W-:Y:S02]  /*26e0*/  DMUL R72, R72, 4 ;  /* 0x4010000048487828 */ /* 0x004fe40000000000 */
[----:B---3--:R-:W-:Y:S02]  /*26f0*/  DMUL R74, R74, 4 ;  /* 0x401000004a4a7828 */ /* 0x008fe40000000000 */
[----:B----4-:R-:W-:Y:S02]  /*2700*/  DMUL R78, R78, 4 ;  /* 0x401000004e4e7828 */ /* 0x010fe40000000000 */
[----:B------:R-:W-:-:S04]  /*2710*/  DMUL R56, R56, 4 ;  /* 0x4010000038387828 */ /* 0x000fc80000000000 */
        /* <DEDUP_REMOVED lines=16> */
.L_x_133:
[----:B------:R-:W-:-:S04]  /*2820*/  UIADD3 UR8, UPT, UPT, UR17, -0x3, URZ ;  /* 0xfffffffd11087890 */ /* 0x000fc8000fffe0ff */
[----:B------:R-:W-:-:S04]  /*2830*/  UISETP.GE.AND UP0, UPT, UR38, UR8, UPT ;  /* 0x000000082600728c */ /* 0x000fc8000bf06270 */
[----:B------:R-:W-:-:S09]  /*2840*/  UISETP.LT.U32.OR UP0, UPT, UR38, 0x3, UP0 ;  /* 0x000000032600788c */ /* 0x000fd20008701470 */
[----:B------:R-:W-:Y:S05]  /*2850*/  BRA.U UP0, `(.L_x_135) ;  /* 0x0000000500087547 */ /* 0x000fea000b800000 */
[----:B------:R-:W-:Y:S02]  /*2860*/  UIADD3 UR8, UPT, UPT, UR4, -0x2, URZ ;  /* 0xfffffffe04087890 */ /* 0x000fe4000fffe0ff */
[----:B------:R-:W-:Y:S02]  /*2870*/  UIADD3 UR9, UPT, UPT, UR19, -0x2, URZ ;  /* 0xfffffffe13097890 */ /* 0x000fe4000fffe0ff */
[----:B------:R-:W-:Y:S02]  /*2880*/  UIADD3 UR10, UPT, UPT, UR42, -0x2, URZ ;  /* 0xfffffffe2a0a7890 */ /* 0x000fe4000fffe0ff */
[----:B------:R-:W-:Y:S01]  /*2890*/  UIADD3 UR11, UPT, UPT, UR5, -0x2, URZ ;  /* 0xfffffffe050b7890 */ /* 0x000fe2000fffe0ff */
[----:B------:R-:W-:Y:S01]  /*28a0*/  MOV R93, UR8 ;  /* 0x00000008005d7c02 */ /* 0x000fe20008000f00 */
[----:B------:R-:W-:Y:S01]  /*28b0*/  UIADD3 UR20, UPT, UPT, UR7, -0x2, URZ ;  /* 0xfffffffe07147890 */ /* 0x000fe2000fffe0ff */
[----:B------:R-:W-:Y:S02]  /*28c0*/  MOV R97, UR9 ;  /* 0x0000000900617c02 */ /* 0x000fe40008000f00 */
[----:B------:R-:W-:Y:S01]  /*28d0*/  MOV R95, UR10 ;  /* 0x0000000a005f7c02 */ /* 0x000fe20008000f00 */
[--C-:B------:R-:W-:Y:S01]  /*28e0*/  IMAD R93, R93, UR16, R0.reuse ;  /* 0x000000105d5d7c24 */ /* 0x100fe2000f8e0200 */
[----:B------:R-:W-:Y:S01]  /*28f0*/  MOV R99, UR11 ;  /* 0x0000000b00637c02 */ /* 0x000fe20008000f00 */
[--C-:B------:R-:W-:Y:S01]  /*2900*/  IMAD R97, R97, UR16, R0.reuse ;  /* 0x0000001061617c24 */ /* 0x100fe2000f8e0200 */
[----:B------:R-:W-:Y:S01]  /*2910*/  MOV R91, UR20 ;  /* 0x00000014005b7c02 */ /* 0x000fe20008000f00 */
[----:B------:R-:W-:-:S02]  /*2920*/  IMAD R95, R95, UR16, R0 ;  /* 0x000000105f5f7c24 */ /* 0x000fc4000f8e0200 */
[--C-:B------:R-:W-:Y:S02]  /*2930*/  IMAD R99, R99, UR16, R0.reuse ;  /* 0x0000001063637c24 */ /* 0x100fe4000f8e0200 */
[----:B------:R-:W-:Y:S02]  /*2940*/  IMAD R91, R91, UR16, R0 ;  /* 0x000000105b5b7c24 */ /* 0x000fe4000f8e0200 */
[----:B------:R-:W-:-:S04]  /*2950*/  IMAD.WIDE R92, R93, 0x8, R50 ;  /* 0x000000085d5c7825 */ /* 0x000fc800078e0232 */
[--C-:B------:R-:W-:Y:S02]  /*2960*/  IMAD.WIDE R96, R97, 0x8, R50.reuse ;  /* 0x0000000861607825 */ /* 0x100fe400078e0232 */
[----:B------:R-:W2:Y:S02]  /*2970*/  LDG.E.64 R92, desc[UR14][R92.64] ;  /* 0x0000000e5c5c7981 */ /* 0x000ea4000c1e1b00 */
[--C-:B------:R-:W-:Y:S02]  /*2980*/  IMAD.WIDE R94, R95, 0x8, R50.reuse ;  /* 0x000000085f5e7825 */ /* 0x100fe400078e0232 */
[----:B------:R-:W3:Y:S02]  /*2990*/  LDG.E.64 R96, desc[UR14][R96.64] ;  /* 0x0000000e60607981 */ /* 0x000ee4000c1e1b00 */
[--C-:B------:R-:W-:Y:S02]  /*29a0*/  IMAD.WIDE R98, R99, 0x8, R50.reuse ;  /* 0x0000000863627825 */ /* 0x100fe400078e0232 */
[----:B------:R-:W4:Y:S02]  /*29b0*/  LDG.E.64 R94, desc[UR14][R94.64] ;  /* 0x0000000e5e5e7981 */ /* 0x000f24000c1e1b00 */
[----:B------:R-:W-:-:S02]  /*29c0*/  IMAD.WIDE R90, R91, 0x8, R50 ;  /* 0x000000085b5a7825 */ /* 0x000fc400078e0232 */
[----:B------:R-:W5:Y:S04]  /*29d0*/  LDG.E.64 R98, desc[UR14][R98.64] ;  /* 0x0000000e62627981 */ /* 0x000f68000c1e1b00 */
[----:B------:R-:W5:Y:S01]  /*29e0*/  LDG.E.64 R90, desc[UR14][R90.64] ;  /* 0x0000000e5a5a7981 */ /* 0x000f62000c1e1b00 */
[----:B------:R-:W-:Y:S02]  /*29f0*/  MOV R101, UR16 ;  /* 0x0000001000657c02 */ /* 0x000fe40008000f00 */
[----:B------:R-:W-:Y:S02]  /*2a00*/  MOV R55, UR16 ;  /* 0x0000001000377c02 */ /* 0x000fe40008000f00 */
[----:B------:R-:W-:Y:S02]  /*2a10*/  MOV R103, UR16 ;  /* 0x0000001000677c02 */ /* 0x000fe40008000f00 */
[----:B------:R-:W-:-:S02]  /*2a20*/  MOV R105, UR16 ;  /* 0x0000001000697c02 */ /* 0x000fc40008000f00 */
[----:B------:R-:W-:Y:S01]  /*2a30*/  MOV R107, UR16 ;  /* 0x00000010006b7c02 */ /* 0x000fe20008000f00 */
[----:B------:R-:W-:-:S04]  /*2a40*/  IMAD.WIDE R100, R101, 0x8, R64 ;  /* 0x0000000865647825 */ /* 0x000fc800078e0240 */
[----:B------:R-:W-:-:S04]  /*2a50*/  IMAD.WIDE R88, R55, 0x8, R88 ;  /* 0x0000000837587825 */ /* 0x000fc800078e0258 */
[----:B------:R-:W-:Y:S02]  /*2a60*/  IMAD.WIDE R74, R103, 0x8, R74 ;  /* 0x00000008674a7825 */ /* 0x000fe400078e024a */
[----:B------:R-:W5:Y:S02]  /*2a70*/  LDG.E.64 R88, desc[UR14][R88.64] ;  /* 0x0000000e58587981 */ /* 0x000f64000c1e1b00 */
[----:B------:R-:W-:Y:S02]  /*2a80*/  IMAD.WIDE R64, R105, 0x8, R82 ;  /* 0x0000000869407825 */ /* 0x000fe400078e0252 */
[----:B------:R-:W5:Y:S02]  /*2a90*/  LDG.E.64 R82, desc[UR14][R100.64] ;  /* 0x0000000e64527981 */ /* 0x000f64000c1e1b00 */
[----:B------:R-:W-:Y:S02]  /*2aa0*/  IMAD.WIDE R62, R107, 0x8, R62 ;  /* 0x000000086b3e7825 */ /* 0x000fe400078e023e */
[----:B------:R-:W5:Y:S04]  /*2ab0*/  LDG.E.64 R74, desc[UR14][R74.64] ;  /* 0x0000000e4a4a7981 */ /* 0x000f68000c1e1b00 */
        /* <DEDUP_REMOVED lines=12> */
[----:B------:R-:W-:Y:S02]  /*2b80*/  DFMA R92, R86, -4, R92 ;  /* 0xc0100000565c782b */ /* 0x000fe4000000005c */
[----:B------:R-:W-:Y:S02]  /*2b90*/  DFMA R96, R68, -4, R96 ;  /* 0xc01000004460782b */ /* 0x000fe40000000060 */
[----:B------:R-:W-:-:S02]  /*2ba0*/  DFMA R94, R80, -4, R94 ;  /* 0xc0100000505e782b */ /* 0x000fc4000000005e */
[----:B------:R-:W-:Y:S02]  /*2bb0*/  DFMA R98, R78, -4, R98 ;  /* 0xc01000004e62782b */ /* 0x000fe40000000062 */
[----:B------:R-:W-:Y:S02]  /*2bc0*/  DFMA R90, R72, -4, R90 ;  /* 0xc0100000485a782b */ /* 0x000fe4000000005a */
[----:B------:R-:W-:Y:S02]  /*2bd0*/  DADD R88, R92, R88 ;  /* 0x000000005c587229 */ /* 0x000fe40000000058 */
[----:B------:R-:W-:Y:S02]  /*2be0*/  DADD R82, R96, R82 ;  /* 0x0000000060527229 */ /* 0x000fe40000000052 */
[----:B------:R-:W-:Y:S02]  /*2bf0*/  DADD R74, R94, R74 ;  /* 0x000000005e4a7229 */ /* 0x000fe4000000004a */
[----:B------:R-:W-:-:S02]  /*2c00*/  DADD R64, R98, R64 ;  /* 0x0000000062407229 */ /* 0x000fc40000000040 */
[----:B------:R-:W-:Y:S02]  /*2c10*/  DADD R62, R90, R62 ;  /* 0x000000005a3e7229 */ /* 0x000fe4000000003e */
[----:B------:R-:W-:Y:S02]  /*2c20*/  DFMA R36, R88, -0.25, R36 ;  /* 0xbfd000005824782b */ /* 0x000fe40000000024 */
[----:B------:R-:W-:Y:S02]  /*2c30*/  DFMA R2, R82, -0.25, R2 ;  /* 0xbfd000005202782b */ /* 0x000fe40000000002 */
[----:B------:R-:W-:Y:S02]  /*2c40*/  DFMA R4, R74, -0.25, R4 ;  /* 0xbfd000004a04782b */ /* 0x000fe40000000004 */
[----:B------:R-:W-:Y:S02]  /*2c50*/  DFMA R8, R64, -0.25, R8 ;  /* 0xbfd000004008782b */ /* 0x000fe40000000008 */
[----:B------:R-:W-:Y:S01]  /*2c60*/  DFMA R10, R62, -0.25, R10 ;  /* 0xbfd000003e0a782b */ /* 0x000fe2000000000a */
[----:B------:R-:W-:Y:S10]  /*2c70*/  BRA `(.L_x_134) ;  /* 0x0000000800d87947 */ /* 0x000ff40003800000 */
.L_x_135:
[----:B------:R-:W-:-:S09]  /*2c80*/  UISETP.NE.AND UP0, UPT, UR38, UR8, UPT ;  /* 0x000000082600728c */ /* 0x000fd2000bf05270 */
        /* <DEDUP_REMOVED lines=26> */
[----:B--2---:R-:W-:Y:S02]  /*2e30*/  DFMA R84, R84, -4, R62 ;  /* 0xc01000005454782b */ /* 0x004fe4000000003e */
[----:B---3--:R-:W-:Y:S02]  /*2e40*/  DFMA R70, R70, -4, R64 ;  /* 0xc01000004646782b */ /* 0x008fe40000000040 */
[----:B----4-:R-:W-:Y:S02]  /*2e50*/  DFMA R76, R76, -4, R74 ;  /* 0xc01000004c4c782b */ /* 0x010fe4000000004a */
[----:B-----5:R-:W-:-:S02]  /*2e60*/  DFMA R56, R56, -4, R82 ;  /* 0xc01000003838782b */ /* 0x020fc40000000052 */
[----:B------:R-:W-:Y:S02]  /*2e70*/  DFMA R60, R60, -4, R88 ;  /* 0xc01000003c3c782b */ /* 0x000fe40000000058 */
[----:B------:R-:W-:Y:S02]  /*2e80*/  DFMA R84, R28, 6, R84 ;  /* 0x401800001c54782b */ /* 0x000fe40000000054 */
[----:B------:R-:W-:Y:S02]  /*2e90*/  DFMA R70, R44, 6, R70 ;  /* 0x401800002c46782b */ /* 0x000fe40000000046 */
[----:B------:R-:W-:Y:S02]  /*2ea0*/  DFMA R76, R42, 6, R76 ;  /* 0x401800002a4c782b */ /* 0x000fe4000000004c */
[----:B------:R-:W-:Y:S02]  /*2eb0*/  DFMA R56, R34, 6, R56 ;  /* 0x401800002238782b */ /* 0x000fe40000000038 */
[----:B------:R-:W-:-:S02]  /*2ec0*/  DFMA R60, R32, 6, R60 ;  /* 0x40180000203c782b */ /* 0x000fc4000000003c */
[----:B------:R-:W-:Y:S02]  /*2ed0*/  DFMA R84, R86, -4, R84 ;  /* 0xc01000005654782b */ /* 0x000fe40000000054 */
[----:B------:R-:W-:Y:S02]  /*2ee0*/  DFMA R70, R68, -4, R70 ;  /* 0xc01000004446782b */ /* 0x000fe40000000046 */
[----:B------:R-:W-:Y:S02]  /*2ef0*/  DFMA R76, R80, -4, R76 ;  /* 0xc0100000504c782b */ /* 0x000fe4000000004c */
[----:B------:R-:W-:Y:S02]  /*2f00*/  DFMA R56, R78, -4, R56 ;  /* 0xc01000004e38782b */ /* 0x000fe40000000038 */
[----:B------:R-:W-:Y:S02]  /*2f10*/  DFMA R60, R72, -4, R60 ;  /* 0xc0100000483c782b */ /* 0x000fe4000000003c */
[----:B------:R-:W-:-:S02]  /*2f20*/  DFMA R36, R84, -0.25, R36 ;  /* 0xbfd000005424782b */ /* 0x000fc40000000024 */
[----:B------:R-:W-:Y:S02]  /*2f30*/  DFMA R2, R70, -0.25, R2 ;  /* 0xbfd000004602782b */ /* 0x000fe40000000002 */
[----:B------:R-:W-:Y:S02]  /*2f40*/  DFMA R4, R76, -0.25, R4 ;  /* 0xbfd000004c04782b */ /* 0x000fe40000000004 */
[----:B------:R-:W-:Y:S02]  /*2f50*/  DFMA R8, R56, -0.25, R8 ;  /* 0xbfd000003808782b */ /* 0x000fe40000000008 */
[----:B------:R-:W-:Y:S01]  /*2f60*/  DFMA R10, R60, -0.25, R10 ;  /* 0xbfd000003c0a782b */ /* 0x000fe2000000000a */
[----:B------:R-:W-:Y:S10]  /*2f70*/  BRA `(.L_x_134) ;  /* 0x0000000800187947 */ /* 0x000ff40003800000 */
.L_x_136:
[----:B------:R-:W-:-:S04]  /*2f80*/  UIADD3 UR8, UPT, UPT, UR17, -0x2, URZ ;  /* 0xfffffffe11087890 */ /* 0x000fc8000fffe0ff */
        /* <DEDUP_REMOVED lines=37> */
[----:B------:R-:W-:Y:S02]  /*31e0*/  DFMA R36, R56, -0.25, R36 ;  /* 0xbfd000003824782b */ /* 0x000fe40000000024 */
[----:B------:R-:W-:Y:S02]  /*31f0*/  DFMA R2, R60, -0.25, R2 ;  /* 0xbfd000003c02782b */ /* 0x000fe40000000002 */
[----:B------:R-:W-:Y:S02]  /*3200*/  DFMA R4, R62, -0.25, R4 ;  /* 0xbfd000003e04782b */ /* 0x000fe40000000004 */
[----:B------:R-:W-:Y:S02]  /*3210*/  DFMA R8, R64, -0.25, R8 ;  /* 0xbfd000004008782b */ /* 0x000fe40000000008 */
[----:B------:R-:W-:Y:S01]  /*3220*/  DFMA R10, R68, -0.25, R10 ;  /* 0xbfd00000440a782b */ /* 0x000fe2000000000a */
[----:B------:R-:W-:Y:S10]  /*3230*/  BRA `(.L_x_134) ;  /* 0x0000000400687947 */ /* 0x000ff40003800000 */
.L_x_132:
        /* <DEDUP_REMOVED lines=20> */
[--C-:B------:R-:W-:Y:S01]  /*3380*/  IMAD.WIDE R92, R93, 0x8, R50.reuse ;  /* 0x000000085d5c7825 */ /* 0x100fe200078e0232 */
[----:B------:R-:W-:Y:S02]  /*3390*/  MOV R101, UR16 ;  /* 0x0000001000657c02 */ /* 0x000fe40008000f00 */
[----:B------:R-:W-:Y:S01]  /*33a0*/  MOV R103, UR16 ;  /* 0x0000001000677c02 */ /* 0x000fe20008000f00 */
[----:B------:R-:W-:Y:S01]  /*33b0*/  IMAD.WIDE R90, R91, 0x8, R50 ;  /* 0x000000085b5a7825 */ /* 0x000fe200078e0232 */
[----:B------:R-:W-:Y:S02]  /*33c0*/  MOV R105, UR16 ;  /* 0x0000001000697c02 */ /* 0x000fe40008000f00 */
[----:B------:R-:W-:Y:S01]  /*33d0*/  MOV R57, UR16 ;  /* 0x0000001000397c02 */ /* 0x000fe20008000f00 */
[----:B------:R-:W-:Y:S01]  /*33e0*/  IMAD.WIDE R88, R89, 0x8, R98 ;  /* 0x0000000859587825 */ /* 0x000fe200078e0262 */
[----:B------:R-:W-:Y:S01]  /*33f0*/  MOV R56, UR16 ;  /* 0x0000001000387c02 */ /* 0x000fe20008000f00 */
[----:B------:R-:W2:Y:S01]  /*3400*/  LDG.E.64 R98, desc[UR14][R98.64] ;  /* 0x0000000e62627981 */ /* 0x000ea2000c1e1b00 */
[----:B------:R-:W-:Y:S01]  /*3410*/  MOV R78, UR16 ;  /* 0x00000010004e7c02 */ /* 0x000fe20008000f00 */
[----:B------:R-:W-:Y:S01]  /*3420*/  IMAD.WIDE R76, R77, 0x8, R96 ;  /* 0x000000084d4c7825 */ /* 0x000fe200078e0260 */
[----:B------:R-:W-:Y:S01]  /*3430*/  MOV R55, UR16 ;  /* 0x0000001000377c02 */ /* 0x000fe20008000f00 */
[----:B------:R-:W3:Y:S02]  /*3440*/  LDG.E.64 R96, desc[UR14][R96.64] ;  /* 0x0000000e60607981 */ /* 0x000ee4000c1e1b00 */
[----:B------:R-:W-:-:S02]  /*3450*/  IMAD.WIDE R70, R71, 0x8, R94 ;  /* 0x0000000847467825 */ /* 0x000fc400078e025e */
[----:B------:R-:W4:Y:S02]  /*3460*/  LDG.E.64 R94, desc[UR14][R94.64] ;  /* 0x0000000e5e5e7981 */ /* 0x000f24000c1e1b00 */
[----:B------:R-:W-:Y:S02]  /*3470*/  IMAD.WIDE R68, R69, 0x8, R92 ;  /* 0x0000000845447825 */ /* 0x000fe400078e025c */
[----:B------:R-:W5:Y:S02]  /*3480*/  LDG.E.64 R92, desc[UR14][R92.64] ;  /* 0x0000000e5c5c7981 */ /* 0x000f64000c1e1b00 */
[----:B------:R-:W-:Y:S02]  /*3490*/  IMAD.WIDE R64, R65, 0x8, R90 ;  /* 0x0000000841407825 */ /* 0x000fe400078e025a */
[----:B------:R-:W5:Y:S02]  /*34a0*/  LDG.E.64 R90, desc[UR14][R90.64] ;  /* 0x0000000e5a5a7981 */ /* 0x000f64000c1e1b00 */
[----:B------:R-:W-:-:S02]  /*34b0*/  IMAD.WIDE R74, R75, 0x8, R88 ;  /* 0x000000084b4a7825 */ /* 0x000fc400078e0258 */
[----:B------:R-:W5:Y:S02]  /*34c0*/  LDG.E.64 R88, desc[UR14][R88.64] ;  /* 0x0000000e58587981 */ /* 0x000f64000c1e1b00 */
[----:B------:R-:W-:Y:S02]  /*34d0*/  IMAD.WIDE R72, R73, 0x8, R76 ;  /* 0x0000000849487825 */ /* 0x000fe400078e024c */
[----:B------:R-:W5:Y:S02]  /*34e0*/  LDG.E.64 R76, desc[UR14][R76.64] ;  /* 0x0000000e4c4c7981 */ /* 0x000f64000c1e1b00 */
[----:B------:R-:W-:Y:S02]  /*34f0*/  IMAD.WIDE R100, R101, 0x8, R70 ;  /* 0x0000000865647825 */ /* 0x000fe400078e0246 */
[----:B------:R-:W5:Y:S02]  /*3500*/  LDG.E.64 R70, desc[UR14][R70.64] ;  /* 0x0000000e46467981 */ /* 0x000f64000c1e1b00 */
[----:B------:R-:W-:-:S02]  /*3510*/  IMAD.WIDE R102, R103, 0x8, R68 ;  /* 0x0000000867667825 */ /* 0x000fc400078e0244 */
[----:B------:R-:W5:Y:S02]  /*3520*/  LDG.E.64 R68, desc[UR14][R68.64] ;  /* 0x0000000e44447981 */ /* 0x000f64000c1e1b00 */
[----:B------:R-:W-:Y:S02]  /*3530*/  IMAD.WIDE R104, R105, 0x8, R64 ;  /* 0x0000000869687825 */ /* 0x000fe400078e0240 */
[----:B------:R-:W5:Y:S01]  /*3540*/  LDG.E.64 R64, desc[UR14][R64.64] ;  /* 0x0000000e40407981 */ /* 0x000f62000c1e1b00 */
[----:B------:R-:W-:Y:S01]  /*3550*/  MOV R79, UR16 ;  /* 0x00000010004f7c02 */ /* 0x000fe20008000f00 */
        /* <DEDUP_REMOVED lines=19> */
[----:B------:R-:W-:Y:S02]  /*3690*/  DMUL R90, R90, 4 ;  /* 0x401000005a5a7828 */ /* 0x000fe40000000000 */
[----:B------:R-:W-:Y:S02]  /*36a0*/  DFMA R88, R88, 6, -R98 ;  /* 0x401800005858782b */ /* 0x000fe40000000862 */
[----:B------:R-:W-:-:S02]  /*36b0*/  DFMA R76, R76, 6, -R96 ;  /* 0x401800004c4c782b */ /* 0x000fc40000000860 */
[----:B------:R-:W-:Y:S02]  /*36c0*/  DFMA R70, R70, 6, -R94 ;  /* 0x401800004646782b */ /* 0x000fe4000000085e */
[----:B------:R-:W-:Y:S02]  /*36d0*/  DFMA R68, R68, 6, -R92 ;  /* 0x401800004444782b */ /* 0x000fe4000000085c */
[----:B------:R-:W-:Y:S02]  /*36e0*/  DFMA R64, R64, 6, -R90 ;  /* 0x401800004040782b */ /* 0x000fe4000000085a */
        /* <DEDUP_REMOVED lines=14> */
[----:B------:R-:W-:-:S11]  /*37d0*/  DFMA R10, R56, -0.25, R10 ;  /* 0xbfd00000380a782b */ /* 0x000fd6000000000a */
.L_x_134:
[----:B------:R-:W-:Y:S01]  /*37e0*/  UIADD3 UR8, UPT, UPT, UR18, -0x1, URZ ;  /* 0xffffffff12087890 */ /* 0x000fe2000fffe0ff */
[----:B------:R-:W-:Y:S01]  /*37f0*/  MOV R55, UR38 ;  /* 0x0000002600377c02 */ /* 0x000fe20008000f00 */
[----:B------:R-:W-:Y:S01]  /*3800*/  UIADD3 UR9, UPT, UPT, UR19, UR17, URZ ;  /* 0x0000001113097290 */ /* 0x000fe2000fffe0ff */
[----:B------:R-:W-:Y:S01]  /*3810*/  IADD3 R93, PT, PT, R52, UR16, RZ ;  /* 0x00000010345d7c10 */ /* 0x000fe2000fffe0ff */
[----:B------:R-:W-:Y:S02]  /*3820*/  UIADD3 UR11, UPT, UPT, -UR39, URZ, URZ ;  /* 0x000000ff270b7290 */ /* 0x000fe4000fffe1ff */
[----:B------:R-:W-:Y:S01]  /*3830*/  UIMAD UR20, UR8, UR17, UR38 ;  /* 0x00000011081472a4 */ /* 0x000fe2000f8e0226 */
[----:B------:R-:W-:Y:S01]  /*3840*/  IMAD R52, R55, UR16, R0 ;  /* 0x0000001037347c24 */ /* 0x000fe2000f8e0200 */
[----:B------:R-:W-:Y:S01]  /*3850*/  ULEA UR8, UR11, UR8, 0x1 ;  /* 0x000000080b087291 */ /* 0x000fe2000f8e08ff */
[----:B------:R-:W-:Y:S01]  /*3860*/  MOV R55, UR9 ;  /* 0x0000000900377c02 */ /* 0x000fe20008000f00 */
[----:B------:R-:W-:Y:S01]  /*3870*/  UIADD3 UR7, UPT, UPT, UR7, UR17, URZ ;  /* 0x0000001107077290 */ /* 0x000fe2000fffe0ff */
[----:B------:R-:W-:Y:S01]  /*3880*/  LEA R87, R54, R93, 0x1 ;  /* 0x0000005d36577211 */ /* 0x000fe200078e08ff */
[----:B------:R-:W-:-:S02]  /*3890*/  UIMAD UR11, UR8, UR17, UR38 ;  /* 0x00000011080b72a4 */ /* 0x000fc4000f8e0226 */
[----:B------:R-:W-:Y:S01]  /*38a0*/  IMAD R93, R93, UR17, R52 ;  /* 0x000000115d5d7c24 */ /* 0x000fe2000f8e0234 */
[----:B------:R-:W-:Y:S01]  /*38b0*/  UIADD3 UR8, UPT, UPT, UR8, UR39, URZ ;  /* 0x0000002708087290 */ /* 0x000fe2000fffe0ff */
[----:B------:R-:W-:Y:S01]  /*38c0*/  IMAD R55, R55, UR16, R0 ;  /* 0x0000001037377c24 */ /* 0x000fe2000f8e0200 */
[----:B------:R-:W-:Y:S01]  /*38d0*/  MOV R65, UR7 ;  /* 0x0000000700417c02 */ /* 0x000fe20008000f00 */
[----:B------:R-:W-:Y:S01]  /*38e0*/  IMAD R87, R87, UR17, R52 ;  /* 0x0000001157577c24 */ /* 0x000fe2000f8e0234 */
[----:B------:R-:W-:Y:S01]  /*38f0*/  MOV R57, UR11 ;  /* 0x0000000b00397c02 */ /* 0x000fe20008000f00 */
[----:B------:R-:W-:Y:S01]  /*3900*/  IMAD.WIDE R54, R55, 0x8, R50 ;  /* 0x0000000837367825 */ /* 0x000fe200078e0232 */
[----:B------:R-:W-:Y:S02]  /*3910*/  ULEA UR11, UR39, UR8, 0x1 ;  /* 0x00000008270b7291 */ /* 0x000fe4000f8e08ff */
[----:B------:R-:W-:Y:S01]  /*3920*/  UIADD3 UR43, UPT, UPT, UR5, UR17, URZ ;  /* 0x00000011052b7290 */ /* 0x000fe2000fffe0ff */
[----:B------:R-:W-:Y:S01]  /*3930*/  IMAD R57, R57, UR16, R0 ;  /* 0x0000001039397c24 */ /* 0x000fe2000f8e0200 */
[----:B------:R-:W-:Y:S01]  /*3940*/  UIADD3 UR10, UPT, UPT, UR42, UR17, URZ ;  /* 0x000000112a0a7290 */ /* 0x000fe2000fffe0ff */
[----:B------:R-:W2:Y:S01]  /*3950*/  LDG.E.64 R54, desc[UR14][R54.64] ;  /* 0x0000000e36367981 */ /* 0x000ea2000c1e1b00 */
[----:B------:R-:W-:Y:S01]  /*3960*/  UIMAD UR11, UR11, UR17, UR38 ;  /* 0x000000110b0b72a4 */ /* 0x000fe2000f8e0226 */
[----:B------:R-:W-:Y:S01]  /*3970*/  IMAD.WIDE R56, R57, 0x8, R50 ;  /* 0x0000000839387825 */ /* 0x000fe200078e0232 */
[----:B------:R-:W-:Y:S01]  /*3980*/  MOV R63, UR43 ;  /* 0x0000002b003f7c02 */ /* 0x000fe20008000f00 */
[----:B------:R-:W0:Y:S01]  /*3990*/  LDCU.128 UR24, c[0x3][0x1d0] ;  /* 0x00c03a00ff1877ac */ /* 0x000e220008000c00 */
[----:B------:R-:W-:Y:S01]  /*39a0*/  MOV R81, UR20 ;  /* 0x0000001400517c02 */ /* 0x000fe20008000f00 */
[--C-:B------:R-:W-:Y:S01]  /*39b0*/  IMAD.WIDE R70, R93, 0x8, R48.reuse ;  /* 0x000000085d467825 */ /* 0x100fe200078e0230 */
[----:B------:R-:W-:Y:S01]  /*39c0*/  MOV R69, UR11 ;  /* 0x0000000b00457c02 */ /* 0x000fe20008000f00 */
[----:B------:R-:W1:Y:S01]  /*39d0*/  LDCU.128 UR28, c[0x3][0x1a0] ;  /* 0x00c03400ff1c77ac */ /* 0x000e620008000c00 */
[----:B------:R-:W-:Y:S01]  /*39e0*/  MOV R61, UR10 ;  /* 0x0000000a003d7c02 */ /* 0x000fe20008000f00 */
[----:B------:R-:W-:-:S02]  /*39f0*/  IMAD.WIDE R74, R87, 0x8, R48 ;  /* 0x00000008574a7825 */ /* 0x000fc400078e0230 */
[----:B------:R3:W4:Y:S01]  /*3a00*/  LDG.E.64 R48, desc[UR14][R56.64] ;  /* 0x0000000e38307981 */ /* 0x000722000c1e1b00 */
[----:B------:R-:W-:Y:S01]  /*3a10*/  DMUL R30, R30, R18 ;  /* 0x000000121e1e7228 */ /* 0x000fe20000000000 */
[--C-:B------:R-:W-:Y:S01]  /*3a20*/  IMAD R65, R65, UR16, R0.reuse ;  /* 0x0000001041417c24 */ /* 0x100fe2000f8e0200 */
[----:B------:R-:W-:Y:S01]  /*3a30*/  UIMAD UR8, UR8, UR17, UR38 ;  /* 0x00000011080872a4 */ /* 0x000fe2000f8e0226 */
[----:B------:R-:W-:Y:S01]  /*3a40*/  IMAD R69, R69, UR16, R0 ;  /* 0x0000001045457c24 */ /* 0x000fe2000f8e0200 */
[----:B------:R-:W5:Y:S01]  /*3a50*/  LDG.E.64 R70, desc[UR14][R70.64] ;  /* 0x0000000e46467981 */ /* 0x000f62000c1e1b00 */
[----:B------:R-:W-:Y:S01]  /*3a60*/  IMAD.WIDE R64, R65, 0x8, R50 ;  /* 0x0000000841407825 */ /* 0x000fe200078e0232 */
[----:B------:R-:W0:Y:S02]  /*3a70*/  LDCU.128 UR20, c[0x3][0x1c0] ;  /* 0x00c03800ff1477ac */ /* 0x000e240008000c00 */
[----:B------:R-:W5:Y:S01]  /*3a80*/  LDG.E.64 R74, desc[UR14][R74.64] ;  /* 0x0000000e4a4a7981 */ /* 0x000f62000c1e1b00 */
[----:B------:R-:W-:Y:S01]  /*3a90*/  IMAD R63, R63, UR16, R0 ;  /* 0x000000103f3f7c24 */ /* 0x000fe2000f8e0200 */
[----:B------:R-:W5:Y:S01]  /*3aa0*/  LDCU.128 UR32, c[0x3][0x1b0] ;  /* 0x00c03600ff2077ac */ /* 0x000f620008000c00 */
[----:B------:R-:W-:-:S04]  /*3ab0*/  IMAD.WIDE R72, R93, 0x8, R46 ;  /* 0x000000085d487825 */ /* 0x000fc800078e022e */
[----:B------:R-:W-:Y:S02]  /*3ac0*/  IMAD.WIDE R78, R87, 0x8, R46 ;  /* 0x00000008574e7825 */ /* 0x000fe400078e022e */
[----:B------:R1:W5:Y:S02]  /*3ad0*/  LDG.E.64 R46, desc[UR14][R64.64] ;  /* 0x0000000e402e7981 */ /* 0x000364000c1e1b00 */
[--C-:B---3--:R-:W-:Y:S01]  /*3ae0*/  IMAD.WIDE R56, R69, 0x8, R50.reuse ;  /* 0x0000000845387825 */ /* 0x108fe200078e0232 */
[----:B------:R-:W-:Y:S01]  /*3af0*/  MOV R69, UR8 ;  /* 0x0000000800457c02 */ /* 0x000fe20008000f00 */
[----:B------:R-:W3:Y:S02]  /*3b00*/  LDG.E.64 R72, desc[UR14][R72.64] ;  /* 0x0000000e48487981 */ /* 0x000ee4000c1e1b00 */
[----:B------:R-:W-:Y:S02]  /*3b10*/  IMAD.WIDE R62, R63, 0x8, R50 ;  /* 0x000000083f3e7825 */ /* 0x000fe400078e0232 */
[----:B------:R-:W3:Y:S02]  /*3b20*/  LDG.E.64 R56, desc[UR14][R56.64] ;  /* 0x0000000e38387981 */ /* 0x000ee4000c1e1b00 */
[----:B------:R-:W-:-:S02]  /*3b30*/  IMAD.WIDE R76, R93, 0x8, R66 ;  /* 0x000000085d4c7825 */ /* 0x000fc400078e0242 */
[----:B------:R-:W3:Y:S02]  /*3b40*/  LDG.E.64 R62, desc[UR14][R62.64] ;  /* 0x0000000e3e3e7981 */ /* 0x000ee4000c1e1b00 */
[----:B------:R-:W-:Y:S02]  /*3b50*/  IMAD.WIDE R84, R87, 0x8, R66 ;  /* 0x0000000857547825 */ /* 0x000fe400078e0242 */
[----:B------:R-:W3:Y:S02]  /*3b60*/  LDG.E.64 R76, desc[UR14][R76.64] ;  /* 0x0000000e4c4c7981 */ /* 0x000ee4000c1e1b00 */
[--C-:B------:R-:W-:Y:S02]  /*3b70*/  IMAD R69, R69, UR16, R0.reuse ;  /* 0x0000001045457c24 */ /* 0x100fe4000f8e0200 */
[----:B------:R-:W-:Y:S01]  /*3b80*/  IMAD R67, R81, UR16, R0 ;  /* 0x0000001051437c24 */ /* 0x000fe2000f8e0200 */
[----:B------:R-:W3:Y:S01]  /*3b90*/  LDG.E.64 R84, desc[UR14][R84.64] ;  /* 0x0000000e54547981 */ /* 0x000ee2000c1e1b00 */
[----:B-1----:R-:W-:-:S03]  /*3ba0*/  IMAD.WIDE R64, R69, 0x8, R50 ;  /* 0x0000000845407825 */ /* 0x002fc600078e0232 */
[----:B------:R-:W3:Y:S01]  /*3bb0*/  LDG.E.64 R78, desc[UR14][R78.64] ;  /* 0x0000000e4e4e7981 */ /* 0x000ee2000c1e1b00 */
[----:B------:R-:W-:-:S03]  /*3bc0*/  IMAD.WIDE R66, R67, 0x8, R50 ;  /* 0x0000000843427825 */ /* 0x000fc600078e0232 */
[----:B------:R-:W3:Y:S01]  /*3bd0*/  LDG.E.64 R64, desc[UR14][R64.64] ;  /* 0x0000000e40407981 */ /* 0x000ee2000c1e1b00 */
[----:B------:R-:W-:-:S03]  /*3be0*/  IMAD.WIDE R68, R93, 0x8, R40 ;  /* 0x000000085d447825 */ /* 0x000fc600078e0228 */
[----:B------:R-:W3:Y:S01]  /*3bf0*/  LDG.E.64 R66, desc[UR14][R66.64] ;  /* 0x0000000e42427981 */ /* 0x000ee2000c1e1b00 */
[----:B------:R-:W-:-:S03]  /*3c00*/  IMAD.WIDE R82, R93, 0x8, R38 ;  /* 0x000000085d527825 */ /* 0x000fc600078e0226 */
[----:B------:R-:W3:Y:S01]  /*3c10*/  LDG.E.64 R68, desc[UR14][R68.64] ;  /* 0x0000000e44447981 */ /* 0x000ee2000c1e1b00 */
[----:B------:R-:W-:Y:S02]  /*3c20*/  IMAD R61, R61, UR16, R0 ;  /* 0x000000103d3d7c24 */ /* 0x000fe4000f8e0200 */
[----:B------:R-:W-:Y:S01]  /*3c30*/  IMAD.WIDE R80, R87, 0x8, R40 ;  /* 0x0000000857507825 */ /* 0x000fe200078e0228 */
[----:B------:R-:W3:Y:S03]  /*3c40*/  LDG.E.64 R82, desc[UR14][R82.64] ;  /* 0x0000000e52527981 */ /* 0x000ee6000c1e1b00 */
[----:B------:R-:W-:Y:S02]  /*3c50*/  IMAD.WIDE R60, R61, 0x8, R50 ;  /* 0x000000083d3c7825 */ /* 0x000fe400078e0232 */
[----:B------:R-:W3:Y:S02]  /*3c60*/  LDG.E.64 R80, desc[UR14][R80.64] ;  /* 0x0000000e50507981 */ /* 0x000ee4000c1e1b00 */
[----:B------:R-:W-:-:S02]  /*3c70*/  IMAD.WIDE R88, R87, 0x8, R38 ;  /* 0x0000000857587825 */ /* 0x000fc400078e0226 */
[----:B------:R-:W3:Y:S04]  /*3c80*/  LDG.E.64 R60, desc[UR14][R60.64] ;  /* 0x0000000e3c3c7981 */ /* 0x000ee8000c1e1b00 */
[----:B------:R-:W3:Y:S01]  /*3c90*/  LDG.E.64 R88, desc[UR14][R88.64] ;  /* 0x0000000e58587981 */ /* 0x000ee2000c1e1b00 */
[----:B------:R-:W-:-:S04]  /*3ca0*/  IMAD.WIDE R90, R93, 0x8, R58 ;  /* 0x000000085d5a7825 */ /* 0x000fc800078e023a */
[----:B------:R-:W-:Y:S02]  /*3cb0*/  IMAD.WIDE R38, R93, 0x8, R50 ;  /* 0x000000085d267825 */ /* 0x000fe400078e0232 */
[----:B------:R-:W3:Y:S02]  /*3cc0*/  LDG.E.64 R90, desc[UR14][R90.64] ;  /* 0x0000000e5a5a7981 */ /* 0x000ee4000c1e1b00 */
[C---:B------:R-:W-:Y:S02]  /*3cd0*/  IMAD.WIDE R58, R87.reuse, 0x8, R58 ;  /* 0x00000008573a7825 */ /* 0x040fe400078e023a */
[----:B------:R-:W3:Y:S02]  /*3ce0*/  LDG.E.64 R38, desc[UR14][R38.64] ;  /* 0x0000000e26267981 */ /* 0x000ee4000c1e1b00 */
[----:B------:R-:W-:Y:S02]  /*3cf0*/  IMAD.WIDE R40, R87, 0x8, R50 ;  /* 0x0000000857287825 */ /* 0x000fe400078e0232 */
[----:B------:R-:W3:Y:S04]  /*3d00*/  LDG.E.64 R58, desc[UR14][R58.64] ;  /* 0x0000000e3a3a7981 */ /* 0x000ee8000c1e1b00 */
[----:B------:R-:W3:Y:S01]  /*3d10*/  LDG.E.64 R40, desc[UR14][R40.64] ;  /* 0x0000000e28287981 */ /* 0x000ee2000c1e1b00 */
[----:B------:R-:W-:-:S02]  /*3d20*/  DADD R86, R44, R44 ;  /* 0x000000002c567229 */ /* 0x000fc4000000002c */
[----:B------:R-:W-:Y:S01]  /*3d30*/  DMUL R6, R6, UR28 ;  /* 0x0000001c06067c28 */ /* 0x000fe20008000000 */
[----:B------:R-:W-:Y:S02]  /*3d40*/  UPRMT UR11, UR40, 0x9910, URZ ;  /* 0x00009910280b7896 */ /* 0x000fe400080000ff */
[----:B------:R-:W-:Y:S02]  /*3d50*/  UIADD3 UR8, UPT, UPT, -UR17, URZ, URZ ;  /* 0x000000ff11087290 */ /* 0x000fe4000fffe1ff */
[----:B------:R-:W-:-:S04]  /*3d60*/  UIADD3 UR6, UPT, UPT, UR6, UR17, URZ ;  /* 0x0000001106067290 */ /* 0x000fc8000fffe0ff */
[----:B------:R-:W-:-:S03]  /*3d70*/  ULEA UR6, UR8, UR6, 0x1 ;  /* 0x0000000608067291 */ /* 0x000fc6000f8e08ff */
[----:B------:R-:W-:Y:S02]  /*3d80*/  UMOV UR8, UR11 ;  /* 0x0000000b00087c82 */ /* 0x000fe40008000000 */
[----:B------:R-:W-:Y:S01]  /*3d90*/  UISETP.NE.AND UP0, UPT, UR8, 0x2, UPT ;  /* 0x000000020800788c */ /* 0x000fe2000bf05270 */
[----:B--2---:R-:W-:-:S08]  /*3da0*/  DADD R86, -R86, R54 ;  /* 0x0000000056567229 */ /* 0x004fd00000000136 */
[----:B----4-:R-:W-:-:S08]  /*3db0*/  DADD R86, R86, R48 ;  /* 0x0000000056567229 */ /* 0x010fd00000000030 */
[----:B0-----:R-:W-:Y:S01]  /*3dc0*/  DFMA R2, R86, UR22, R2 ;  /* 0x0000001656027c2b */ /* 0x001fe20008000002 */
[----:B------:R-:W0:Y:S01]  /*3dd0*/  LDCU.64 UR22, c[0x3][0x1e0] ;  /* 0x00c03c00ff1677ac */ /* 0x000e220008000a00 */
[----:B-----5:R-:W-:-:S08]  /*3de0*/  DADD R20, -R20, R46 ;  /* 0x0000000014147229 */ /* 0x020fd0000000012e */
[----:B---3--:R-:W-:Y:S02]  /*3df0*/  DADD R20, R56, R20 ;  /* 0x0000000038147229 */ /* 0x008fe40000000014 */
[----:B------:R-:W-:Y:S02]  /*3e00*/  DADD R22, -R22, R62 ;  /* 0x0000000016167229 */ /* 0x000fe4000000013e */
[----:B------:R-:W-:-:S04]  /*3e10*/  DADD R72, -R24, R72 ;  /* 0x0000000018487229 */ /* 0x000fc80000000148 */
[----:B0-----:R-:W-:Y:S01]  /*3e20*/  DFMA R20, R20, UR22, R10 ;  /* 0x0000001614147c2b */ /* 0x001fe2000800000a */
[----:B------:R-:W0:Y:S01]  /*3e30*/  LDCU.64 UR22, c[0x3][0x38] ;  /* 0x00c00700ff1677ac */ /* 0x000e220008000a00 */
[----:B------:R-:W-:Y:S02]  /*3e40*/  DADD R24, R42, R42 ;  /* 0x000000002a187229 */ /* 0x000fe4000000002a */
[----:B------:R-:W-:Y:S02]  /*3e50*/  DADD R70, -R26, R70 ;  /* 0x000000001a467229 */ /* 0x000fe40000000146 */
[----:B------:R-:W-:Y:S02]  /*3e60*/  DADD R76, -R16, R76 ;  /* 0x00000000104c7229 */ /* 0x000fe4000000014c */
[----:B------:R-:W-:Y:S02]  /*3e70*/  DADD R22, R66, R22 ;  /* 0x0000000042167229 */ /* 0x000fe40000000016 */
[----:B------:R-:W-:-:S02]  /*3e80*/  DADD R18, -R18, R68 ;  /* 0x0000000012127229 */ /* 0x000fc40000000144 */
[----:B------:R-:W-:-:S04]  /*3e90*/  DADD R10, R46, -R82 ;  /* 0x000000002e0a7229 */ /* 0x000fc80000000852 */
[----:B------:R-:W-:Y:S02]  /*3ea0*/  DFMA R22, R22, UR26, R8 ;  /* 0x0000001a16167c2b */ /* 0x000fe40008000008 */
[----:B------:R-:W-:Y:S02]  /*3eb0*/  DADD R18, R80, R18 ;  /* 0x0000000050127229 */ /* 0x000fe40000000012 */
[----:B------:R-:W-:Y:S02]  /*3ec0*/  DADD R74, R70, R74 ;  /* 0x00000000464a7229 */ /* 0x000fe4000000004a */
[----:B------:R-:W-:Y:S02]  /*3ed0*/  DADD R16, -R24, R60 ;  /* 0x0000000018107229 */ /* 0x000fe4000000013c */
[----:B------:R-:W-:Y:S02]  /*3ee0*/  DADD R10, R10, -R56 ;  /* 0x000000000a0a7229 */ /* 0x000fe40000000838 */
[----:B------:R-:W-:-:S02]  /*3ef0*/  DFMA R6, R6, R18, R22 ;  /* 0x000000120606722b */ /* 0x000fc40000000016 */
[----:B------:R-:W-:Y:S02]  /*3f00*/  DFMA R74, R74, UR28, R2 ;  /* 0x0000001c4a4a7c2b */ /* 0x000fe40008000002 */
[----:B------:R-:W-:Y:S02]  /*3f10*/  DADD R16, R16, R64 ;  /* 0x0000000010107229 */ /* 0x000fe40000000040 */
[----:B------:R-:W-:Y:S02]  /*3f20*/  DADD R18, R10, R88 ;  /* 0x000000000a127229 */ /* 0x000fe40000000058 */
[----:B------:R-:W-:Y:S02]  /*3f30*/  DMUL R88, R88, R14 ;  /* 0x0000000e58587228 */ /* 0x000fe40000000000 */
[----:B------:R-:W-:Y:S02]  /*3f40*/  DADD R76, R76, R84 ;  /* 0x000000004c4c7229 */ /* 0x000fe40000000054 */
[----:B------:R-:W-:-:S02]  /*3f50*/  DFMA R30, R68, R68, -R30 ;  /* 0x00000044441e722b */ /* 0x000fc4000000081e */
[----:B------:R-:W-:Y:S02]  /*3f60*/  DADD R2, R28, R28 ;  /* 0x000000001c027229 */ /* 0x000fe4000000001c */
[----:B------:R-:W-:Y:S02]  /*3f70*/  DFMA R16, R16, UR24, R4 ;  /* 0x0000001810107c2b */ /* 0x000fe40008000004 */
[----:B------:R-:W-:Y:S02]  /*3f80*/  DMUL R4, R80, R48 ;  /* 0x0000003050047228 */ /* 0x000fe40000000000 */
[----:B------:R-:W-:Y:S02]  /*3f90*/  DFMA R88, R56, UR12, -R88 ;  /* 0x0000000c38587c2b */ /* 0x000fe40008000858 */
[----:B------:R-:W-:Y:S02]  /*3fa0*/  DFMA R20, R76, UR30, R20 ;  /* 0x0000001e4c147c2b */ /* 0x000fe40008000014 */
[----:B------:R-:W-:-:S02]  /*3fb0*/  DFMA R30, R80, R80, R30 ;  /* 0x00000050501e722b */ /* 0x000fc4000000001e */
[----:B------:R-:W-:Y:S02]  /*3fc0*/  DFMA R90, R46, R90, -R12 ;  /* 0x0000005a2e5a722b */ /* 0x000fe4000000080c */
[----:B------:R-:W-:Y:S02]  /*3fd0*/  DMUL R8, R80, R66 ;  /* 0x0000004250087228 */ /* 0x000fe40000000000 */
[----:B------:R-:W-:Y:S02]  /*3fe0*/  DMUL R82, R82, R14 ;  /* 0x0000000e52527228 */ /* 0x000fe40000000000 */
[----:B------:R-:W-:Y:S02]  /*3ff0*/  DADD R2, -R2, R38 ;  /* 0x0000000002027229 */ /* 0x000fe40000000126 */
[----:B------:R-:W-:Y:S02]  /*4000*/  DFMA R4, R68, R54, -R4 ;  /* 0x000000364404722b */ /* 0x000fe40000000804 */
[----:B------:R-:W-:-:S02]  /*4010*/  DMUL R88, R80, R88 ;  /* 0x0000005850587228 */ /* 0x000fc40000000000 */
[----:B------:R-:W-:Y:S02]  /*4020*/  DADD R72, R72, R78 ;  /* 0x0000000048487229 */ /* 0x000fe4000000004e */
[----:B------:R-:W-:Y:S02]  /*4030*/  DFMA R20, R30, UR32, R20 ;  /* 0x000000201e147c2b */ /* 0x000fe40008000014 */
[----:B------:R-:W-:Y:S02]  /*4040*/  DFMA R58, R56, R58, R90 ;  /* 0x0000003a383a722b */ /* 0x000fe4000000005a */
[----:B------:R-:W-:Y:S02]  /*4050*/  DFMA R10, R68, R62, -R8 ;  /* 0x0000003e440a722b */ /* 0x000fe40000000808 */
[----:B------:R-:W-:Y:S02]  /*4060*/  DMUL R80, R80, R64 ;  /* 0x0000004050507228 */ /* 0x000fe40000000000 */
[----:B------:R-:W-:-:S02]  /*4070*/  DFMA R82, R46, UR12, -R82 ;  /* 0x0000000c2e527c2b */ /* 0x000fc40008000852 */
[----:B------:R-:W-:Y:S02]  /*4080*/  DADD R2, R2, R40 ;  /* 0x0000000002027229 */ /* 0x000fe40000000028 */
[----:B0-----:R-:W-:Y:S02]  /*4090*/  DFMA R8, -R4, UR22, R74 ;  /* 0x0000001604087c2b */ /* 0x001fe4000800014a */
[----:B------:R-:W-:Y:S02]  /*40a0*/  DFMA R16, R72, UR28, R16 ;  /* 0x0000001c48107c2b */ /* 0x000fe40008000010 */
[----:B------:R-:W-:Y:S02]  /*40b0*/  DFMA R10, R18, R14, R10 ;  /* 0x0000000e120a722b */ /* 0x000fe4000000000a */
[C---:B------:R-:W-:Y:S02]  /*40c0*/  DFMA R80, R68.reuse, R60, -R80 ;  /* 0x0000003c4450722b */ /* 0x040fe40000000850 */
[----:B------:R-:W-:-:S02]  /*40d0*/  DFMA R82, R68, R82, -R88 ;  /* 0x000000524452722b */ /* 0x000fc40000000858 */
[----:B------:R-:W-:Y:S02]  /*40e0*/  DFMA R20, R58, UR34, R20 ;  /* 0x000000223a147c2b */ /* 0x000fe40008000014 */
[----:B------:R-:W-:Y:S02]  /*40f0*/  DFMA R2, R2, UR20, R36 ;  /* 0x0000001402027c2b */ /* 0x000fe40008000024 */
[----:B------:R-:W-:Y:S02]  /*4100*/  DADD R4, R62, -R66 ;  /* 0x000000003e047229 */ /* 0x000fe40000000842 */
[----:B------:R-:W-:Y:S02]  /*4110*/  DFMA R18, -R80, UR22, R16 ;  /* 0x0000001650127c2b */ /* 0x000fe40008000110 */
[----:B------:R-:W-:Y:S02]  /*4120*/  DFMA R108, -R10, UR22, R6 ;  /* 0x000000160a6c7c2b */ /* 0x000fe40008000106 */
[----:B------:R-:W-:-:S02]  /*4130*/  DFMA R98, -R82, UR22, R20 ;  /* 0x0000001652627c2b */ /* 0x000fc40008000114 */
[----:B------:R-:W-:Y:S01]  /*4140*/  DFMA R2, -R4, UR22, R2 ;  /* 0x0000001604027c2b */ /* 0x000fe20008000102 */
[----:B------:R-:W-:Y:S01]  /*4150*/  UIADD3 UR20, UPT, UPT, UR4, UR17, URZ ;  /* 0x0000001104147290 */ /* 0x000fe2000fffe0ff */
[----:B------:R-:W-:Y:S11]  /*4160*/  BRA.U !UP0, `(.L_x_137) ;  /* 0x0000000d08a07547 */ /* 0x000ff6000b800000 */
[----:B------:R-:W-:-:S09]  /*4170*/  UISETP.NE.AND UP0, UPT, UR8, 0x1, UPT ;  /* 0x000000010800788c */ /* 0x000fd2000bf05270 */
[----:B------:R-:W-:Y:S05]  /*4180*/  BRA.U UP0, `(.L_x_138) ;  /* 0x0000000100b87547 */ /* 0x000fea000b800000 */
[----:B------:R-:W-:Y:S01]  /*4190*/  UIADD3 UR9, UPT, UPT, UR9, UR17, URZ ;  /* 0x0000001109097290 */ /* 0x000fe2000fffe0ff */
[----:B------:R-:W-:Y:S01]  /*41a0*/  MOV R5, UR20 ;  /* 0x0000001400057c02 */ /* 0x000fe20008000f00 */
[----:B------:R-:W-:Y:S01]  /*41b0*/  UIADD3 UR10, UPT, UPT, UR10, UR17, URZ ;  /* 0x000000110a0a7290 */ /* 0x000fe2000fffe0ff */
[----:B------:R-:W-:Y:S01]  /*41c0*/  MOV R13, UR43 ;  /* 0x0000002b000d7c02 */ /* 0x000fe20008000f00 */
[----:B------:R-:W-:Y:S02]  /*41d0*/  UIADD3 UR7, UPT, UPT, UR7, UR17, URZ ;  /* 0x0000001107077290 */ /* 0x000fe4000fffe0ff */
[----:B------:R-:W-:Y:S02]  /*41e0*/  IADD3 R5, PT, PT, R5, UR17, RZ ;  /* 0x0000001105057c10 */ /* 0x000fe4000fffe0ff */
[----:B------:R-:W-:Y:S02]  /*41f0*/  MOV R7, UR9 ;  /* 0x0000000900077c02 */ /* 0x000fe40008000f00 */
[----:B------:R-:W-:Y:S01]  /*4200*/  MOV R11, UR10 ;  /* 0x0000000a000b7c02 */ /* 0x000fe20008000f00 */
[--C-:B------:R-:W-:Y:S01]  /*4210*/  IMAD R5, R5, UR16, R0.reuse ;  /* 0x0000001005057c24 */ /* 0x100fe2000f8e0200 */
[----:B------:R-:W-:Y:S01]  /*4220*/  IADD3 R13, PT, PT, R13, UR17, RZ ;  /* 0x000000110d0d7c10 */ /* 0x000fe2000fffe0ff */
        /* <DEDUP_REMOVED lines=15> */
[----:B------:R-:W-:Y:S02]  /*4320*/  DMUL R38, R38, 4 ;  /* 0x4010000026267828 */ /* 0x000fe40000000000 */
[----:B------:R-:W-:Y:S02]  /*4330*/  DMUL R54, R54, 4 ;  /* 0x4010000036367828 */ /* 0x000fe40000000000 */
[----:B------:R-:W-:Y:S02]  /*4340*/  DMUL R60, R60, 4 ;  /* 0x401000003c3c7828 */ /* 0x000fe40000000000 */
[----:B------:R-:W-:-:S02]  /*4350*/  DMUL R62, R62, 4 ;  /* 0x401000003e3e7828 */ /* 0x000fc40000000000 */
[----:B------:R-:W-:Y:S02]  /*4360*/  DMUL R46, R46, 4 ;  /* 0x401000002e2e7828 */ /* 0x000fe40000000000 */
[----:B------:R-:W-:Y:S02]  /*4370*/  DFMA R38, R28, 5, -R38 ;  /* 0x401400001c26782b */ /* 0x000fe40000000826 */
[----:B------:R-:W-:Y:S02]  /*4380*/  DFMA R54, R44, 5, -R54 ;  /* 0x401400002c36782b */ /* 0x000fe40000000836 */
[----:B------:R-:W-:Y:S02]  /*4390*/  DFMA R60, R42, 5, -R60 ;  /* 0x401400002a3c782b */ /* 0x000fe4000000083c */
[----:B------:R-:W-:Y:S02]  /*43a0*/  DFMA R62, R34, 5, -R62 ;  /* 0x40140000223e782b */ /* 0x000fe4000000083e */
[----:B------:R-:W-:-:S02]  /*43b0*/  DFMA R46, R32, 5, -R46 ;  /* 0x40140000202e782b */ /* 0x000fc4000000082e */
[----:B--2---:R-:W-:Y:S02]  /*43c0*/  DADD R4, R38, R4 ;  /* 0x0000000026047229 */ /* 0x004fe40000000004 */
[----:B---3--:R-:W-:Y:S02]  /*43d0*/  DADD R6, R54, R6 ;  /* 0x0000000036067229 */ /* 0x008fe40000000006 */
[----:B----4-:R-:W-:Y:S02]  /*43e0*/  DADD R10, R60, R10 ;  /* 0x000000003c0a7229 */ /* 0x010fe4000000000a */
[----:B-----5:R-:W-:Y:S02]  /*43f0*/  DADD R12, R62, R12 ;  /* 0x000000003e0c7229 */ /* 0x020fe4000000000c */
[----:B------:R-:W-:Y:S02]  /*4400*/  DADD R46, R46, R50 ;  /* 0x000000002e2e7229 */ /* 0x000fe40000000032 */
[----:B------:R-:W-:-:S02]  /*4410*/  DFMA R2, R4, -0.25, R2 ;  /* 0xbfd000000402782b */ /* 0x000fc40000000002 */
[----:B------:R-:W-:Y:S02]  /*4420*/  DFMA R8, R6, -0.25, R8 ;  /* 0xbfd000000608782b */ /* 0x000fe40000000008 */
[----:B------:R-:W-:Y:S02]  /*4430*/  DFMA R18, R10, -0.25, R18 ;  /* 0xbfd000000a12782b */ /* 0x000fe40000000012 */
[----:B------:R-:W-:Y:S02]  /*4440*/  DFMA R108, R12, -0.25, R108 ;  /* 0xbfd000000c6c782b */ /* 0x000fe4000000006c */
[----:B------:R-:W-:Y:S01]  /*4450*/  DFMA R98, R46, -0.25, R98 ;  /* 0xbfd000002e62782b */ /* 0x000fe20000000062 */
[----:B------:R-:W-:Y:S10]  /*4460*/  BRA `(.L_x_139) ;  /* 0x0000000c00a87947 */ /* 0x000ff40003800000 */
.L_x_138:
[----:B------:R-:W-:-:S04]  /*4470*/  UIADD3 UR8, UPT, UPT, UR39, -0x3, URZ ;  /* 0xfffffffd27087890 */ /* 0x000fc8000fffe0ff */
[----:B------:R-:W-:-:S04]  /*4480*/  UISETP.GE.AND UP0, UPT, UR40, UR8, UPT ;  /* 0x000000082800728c */ /* 0x000fc8000bf06270 */
[----:B------:R-:W-:-:S09]  /*4490*/  UISETP.LT.U32.OR UP0, UPT, UR40, 0x3, UP0 ;  /* 0x000000032800788c */ /* 0x000fd20008701470 */
[----:B------:R-:W-:Y:S05]  /*44a0*/  BRA.U UP0, `(.L_x_140) ;  /* 0x0000000500407547 */ /* 0x000fea000b800000 */
[----:B------:R-:W-:Y:S02]  /*44b0*/  UIADD3 UR13, UPT, UPT, UR9, UR17, URZ ;  /* 0x00000011090d7290 */ /* 0x000fe4000fffe0ff */
[----:B------:R-:W-:Y:S02]  /*44c0*/  UIADD3 UR8, UPT, UPT, UR37, -0x2, URZ ;  /* 0xfffffffe25087890 */ /* 0x000fe4000fffe0ff */
[----:B------:R-:W-:Y:S02]  /*44d0*/  UIADD3 UR9, UPT, UPT, UR36, -0x2, URZ ;  /* 0xfffffffe24097890 */ /* 0x000fe4000fffe0ff */
[----:B------:R-:W-:Y:S02]  /*44e0*/  UIADD3 UR11, UPT, UPT, UR18, -0x2, URZ ;  /* 0xfffffffe120b7890 */ /* 0x000fe4000fffe0ff */
[----:B------:R-:W-:Y:S02]  /*44f0*/  UIADD3 UR12, UPT, UPT, UR41, -0x2, URZ ;  /* 0xfffffffe290c7890 */ /* 0x000fe4000fffe0ff */
[----:B------:R-:W-:-:S02]  /*4500*/  UIADD3 UR6, UPT, UPT, UR38, -UR17, UR6 ;  /* 0x8000001126067290 */ /* 0x000fc4000fffe006 */
[----:B------:R-:W-:Y:S02]  /*4510*/  UIMAD UR8, UR8, UR17, UR38 ;  /* 0x00000011080872a4 */ /* 0x000fe4000f8e0226 */
[----:B------:R-:W-:Y:S02]  /*4520*/  UIMAD UR9, UR9, UR17, UR38 ;  /* 0x00000011090972a4 */ /* 0x000fe4000f8e0226 */
[----:B------:R-:W-:Y:S01]  /*4530*/  UIMAD UR11, UR11, UR17, UR38 ;  /* 0x000000110b0b72a4 */ /* 0x000fe2000f8e0226 */
[----:B------:R-:W-:Y:S01]  /*4540*/  MOV R5, UR6 ;  /* 0x0000000600057c02 */ /* 0x000fe20008000f00 */
[----:B------:R-:W-:Y:S01]  /*4550*/  UIMAD UR12, UR12, UR17, UR38 ;  /* 0x000000110c0c72a4 */ /* 0x000fe2000f8e0226 */
[----:B------:R-:W-:Y:S01]  /*4560*/  MOV R7, UR8 ;  /* 0x0000000800077c02 */ /* 0x000fe20008000f00 */
[----:B------:R-:W-:Y:S01]  /*4570*/  UIADD3 UR10, UPT, UPT, UR10, UR17, URZ ;  /* 0x000000110a0a7290 */ /* 0x000fe2000fffe0ff */
        /* <DEDUP_REMOVED lines=16> */
[----:B------:R-:W5:Y:S01]  /*4680*/  LDG.E.64 R12, desc[UR14][R12.64] ;  /* 0x0000000e0c0c7981 */ /* 0x000f62000c1e1b00 */
[----:B------:R-:W-:-:S03]  /*4690*/  UIADD3 UR7, UPT, UPT, UR7, UR17, URZ ;  /* 0x0000001107077290 */ /* 0x000fc6000fffe0ff */
[----:B------:R-:W5:Y:S01]  /*46a0*/  LDG.E.64 R14, desc[UR14][R14.64] ;  /* 0x0000000e0e0e7981 */ /* 0x000f62000c1e1b00 */
[----:B------:R-:W-:Y:S02]  /*46b0*/  MOV R17, UR20 ;  /* 0x0000001400117c02 */ /* 0x000fe40008000f00 */
[----:B------:R-:W-:Y:S02]  /*46c0*/  MOV R25, UR43 ;  /* 0x0000002b00197c02 */ /* 0x000fe40008000f00 */
[----:B------:R-:W-:Y:S02]  /*46d0*/  IADD3 R17, PT, PT, R17, UR17, RZ ;  /* 0x0000001111117c10 */ /* 0x000fe4000fffe0ff */
[----:B------:R-:W-:Y:S02]  /*46e0*/  MOV R21, UR13 ;  /* 0x0000000d00157c02 */ /* 0x000fe40008000f00 */
[----:B------:R-:W-:Y:S02]  /*46f0*/  MOV R23, UR10 ;  /* 0x0000000a00177c02 */ /* 0x000fe40008000f00 */
[----:B------:R-:W-:-:S02]  /*4700*/  IADD3 R25, PT, PT, R25, UR17, RZ ;  /* 0x0000001119197c10 */ /* 0x000fc4000fffe0ff */
[----:B------:R-:W-:Y:S01]  /*4710*/  MOV R27, UR7 ;  /* 0x00000007001b7c02 */ /* 0x000fe20008000f00 */
[--C-:B------:R-:W-:Y:S02]  /*4720*/  IMAD R17, R17, UR16, R0.reuse ;  /* 0x0000001011117c24 */ /* 0x100fe4000f8e0200 */
[--C-:B------:R-:W-:Y:S02]  /*4730*/  IMAD R21, R21, UR16, R0.reuse ;  /* 0x0000001015157c24 */ /* 0x100fe4000f8e0200 */
[--C-:B------:R-:W-:Y:S02]  /*4740*/  IMAD R23, R23, UR16, R0.reuse ;  /* 0x0000001017177c24 */ /* 0x100fe4000f8e0200 */
[--C-:B------:R-:W-:Y:S02]  /*4750*/  IMAD R25, R25, UR16, R0.reuse ;  /* 0x0000001019197c24 */ /* 0x100fe4000f8e0200 */
[----:B------:R-:W-:Y:S02]  /*4760*/  IMAD R27, R27, UR16, R0 ;  /* 0x000000101b1b7c24 */ /* 0x000fe4000f8e0200 */
[----:B------:R-:W-:-:S04]  /*4770*/  IMAD.WIDE R16, R17, 0x8, R50 ;  /* 0x0000000811107825 */ /* 0x000fc800078e0232 */
[--C-:B------:R-:W-:Y:S02]  /*4780*/  IMAD.WIDE R20, R21, 0x8, R50.reuse ;  /* 0x0000000815147825 */ /* 0x100fe400078e0232 */
[----:B------:R-:W5:Y:S02]  /*4790*/  LDG.E.64 R16, desc[UR14][R16.64] ;  /* 0x0000000e10107981 */ /* 0x000f64000c1e1b00 */
[--C-:B------:R-:W-:Y:S02]  /*47a0*/  IMAD.WIDE R22, R23, 0x8, R50.reuse ;  /* 0x0000000817167825 */ /* 0x100fe400078e0232 */
[----:B------:R-:W5:Y:S02]  /*47b0*/  LDG.E.64 R20, desc[UR14][R20.64] ;  /* 0x0000000e14147981 */ /* 0x000f64000c1e1b00 */
[--C-:B------:R-:W-:Y:S02]  /*47c0*/  IMAD.WIDE R24, R25, 0x8, R50.reuse ;  /* 0x0000000819187825 */ /* 0x100fe400078e0232 */
[----:B------:R-:W5:Y:S02]  /*47d0*/  LDG.E.64 R22, desc[UR14][R22.64] ;  /* 0x0000000e16167981 */ /* 0x000f64000c1e1b00 */
        /* <DEDUP_REMOVED lines=29> */
.L_x_140:
[----:B------:R-:W-:-:S09]  /*49b0*/  UISETP.NE.AND UP0, UPT, UR40, UR8, UPT ;  /* 0x000000082800728c */ /* 0x000fd2000bf05270 */
[----:B------:R-:W-:Y:S05]  /*49c0*/  BRA.U UP0, `(.L_x_141) ;  /* 0x0000000100c87547 */ /* 0x000fea000b800000 */
[----:B------:R-:W-:Y:S02]  /*49d0*/  UIADD3 UR7, UPT, UPT, UR37, -0x2, URZ ;  /* 0xfffffffe25077890 */ /* 0x000fe4000fffe0ff */
[----:B------:R-:W-:Y:S02]  /*49e0*/  UIADD3 UR8, UPT, UPT, UR36, -0x2, URZ ;  /* 0xfffffffe24087890 */ /* 0x000fe4000fffe0ff */
[----:B------:R-:W-:Y:S02]  /*49f0*/  UIADD3 UR9, UPT, UPT, UR18, -0x2, URZ ;  /* 0xfffffffe12097890 */ /* 0x000fe4000fffe0ff */
[----:B------:R-:W-:Y:S02]  /*4a00*/  UIADD3 UR10, UPT, UPT, UR41, -0x2, URZ ;  /* 0xfffffffe290a7890 */ /* 0x000fe4000fffe0ff */
[----:B------:R-:W-:Y:S02]  /*4a10*/  UIADD3 UR6, UPT, UPT, UR38, -UR17, UR6 ;  /* 0x8000001126067290 */ /* 0x000fe4000fffe006 */
[----:B------:R-:W-:-:S02]  /*4a20*/  UIMAD UR7, UR7, UR17, UR38 ;  /* 0x00000011070772a4 */ /* 0x000fc4000f8e0226 */
[----:B------:R-:W-:Y:S02]  /*4a30*/  UIMAD UR8, UR8, UR17, UR38 ;  /* 0x00000011080872a4 */ /* 0x000fe4000f8e0226 */
[----:B------:R-:W-:Y:S01]  /*4a40*/  UIMAD UR9, UR9, UR17, UR38 ;  /* 0x00000011090972a4 */ /* 0x000fe2000f8e0226 */
[----:B------:R-:W-:Y:S01]  /*4a50*/  MOV R5, UR6 ;  /* 0x0000000600057c02 */ /* 0x000fe20008000f00 */
[----:B------:R-:W-:Y:S01]  /*4a60*/  UIMAD UR10, UR10, UR17, UR38 ;  /* 0x000000110a0a72a4 */ /* 0x000fe2000f8e0226 */
        /* <DEDUP_REMOVED lines=40> */
.L_x_141:
[----:B------:R-:W-:-:S04]  /*4cf0*/  UIADD3 UR7, UPT, UPT, UR39, -0x2, URZ ;  /* 0xfffffffe27077890 */ /* 0x000fc8000fffe0ff */
        /* <DEDUP_REMOVED lines=47> */
.L_x_137:
        /* <DEDUP_REMOVED lines=35> */
[----:B------:R-:W-:Y:S02]  /*5220*/  DFMA R40, R38, -4, R40 ;  /* 0xc01000002628782b */ /* 0x000fe40000000028 */
[----:B------:R-:W-:Y:S02]  /*5230*/  DFMA R48, R54, -4, R48 ;  /* 0xc01000003630782b */ /* 0x000fe40000000030 */
[----:B------:R-:W-:Y:S02]  /*5240*/  DFMA R64, R60, -4, R64 ;  /* 0xc01000003c40782b */ /* 0x000fe40000000040 */
[----:B------:R-:W-:Y:S02]  /*5250*/  DFMA R66, R62, -4, R66 ;  /* 0xc01000003e42782b */ /* 0x000fe40000000042 */
[----:B------:R-:W-:Y:S02]  /*5260*/  DFMA R56, R46, -4, R56 ;  /* 0xc01000002e38782b */ /* 0x000fe40000000038 */
[----:B--2---:R-:W-:-:S02]  /*5270*/  DADD R40, R4, R40 ;  /* 0x0000000004287229 */ /* 0x004fc40000000028 */
[----:B---3--:R-:W-:Y:S02]  /*5280*/  DADD R48, R6, R48 ;  /* 0x0000000006307229 */ /* 0x008fe40000000030 */
[----:B----4-:R-:W-:Y:S02]  /*5290*/  DADD R64, R10, R64 ;  /* 0x000000000a407229 */ /* 0x010fe40000000040 */
[----:B-----5:R-:W-:Y:S02]  /*52a0*/  DADD R66, R12, R66 ;  /* 0x000000000c427229 */ /* 0x020fe40000000042 */
[----:B------:R-:W-:Y:S02]  /*52b0*/  DADD R56, R50, R56 ;  /* 0x0000000032387229 */ /* 0x000fe40000000038 */
[----:B------:R-:W-:Y:S02]  /*52c0*/  DFMA R2, R40, -0.25, R2 ;  /* 0xbfd000002802782b */ /* 0x000fe40000000002 */
[----:B------:R-:W-:-:S02]  /*52d0*/  DFMA R8, R48, -0.25, R8 ;  /* 0xbfd000003008782b */ /* 0x000fc40000000008 */
[----:B------:R-:W-:Y:S02]  /*52e0*/  DFMA R18, R64, -0.25, R18 ;  /* 0xbfd000004012782b */ /* 0x000fe40000000012 */
[----:B------:R-:W-:Y:S02]  /*52f0*/  DFMA R108, R66, -0.25, R108 ;  /* 0xbfd00000426c782b */ /* 0x000fe4000000006c */
[----:B------:R-:W-:-:S11]  /*5300*/  DFMA R98, R56, -0.25, R98 ;  /* 0xbfd000003862782b */ /* 0x000fd60000000062 */
.L_x_139:
[----:B------:R-:W0:Y:S02]  /*5310*/  LDCU.64 UR6, c[0x3][0x50] ;  /* 0x00c00a00ff0677ac */ /* 0x000e240008000a00 */
[----:B0-----:R-:W-:Y:S02]  /*5320*/  DMUL R2, R2, UR6 ;  /* 0x0000000602027c28 */ /* 0x001fe40008000000 */
[----:B------:R-:W-:Y:S02]  /*5330*/  DMUL R8, R8, UR6 ;  /* 0x0000000608087c28 */ /* 0x000fe40008000000 */
[----:B------:R-:W-:Y:S02]  /*5340*/  DMUL R18, R18, UR6 ;  /* 0x0000000612127c28 */ /* 0x000fe40008000000 */
[----:B------:R-:W-:Y:S02]  /*5350*/  DMUL R108, R108, UR6 ;  /* 0x000000066c6c7c28 */ /* 0x000fe40008000000 */
[----:B------:R-:W-:-:S11]  /*5360*/  DMUL R98, R98, UR6 ;  /* 0x0000000662627c28 */ /* 0x000fd60008000000 */
.L_x_125:
[----:B------:R-:W-:Y:S05]  /*5370*/  BSYNC.RECONVERGENT B0 ;  /* 0x0000000000007941 */ /* 0x000fea0003800200 */
.L_x_124:
[----:B------:R-:W0:Y:S01]  /*5380*/  LDC.64 R4, c[0x0][0x3b0] ;  /* 0x0000ec00ff047b82 */ /* 0x000e220000000a00 */
[----:B------:R-:W-:-:S05]  /*5390*/  LEA R53, R53, R53, 0x2 ;  /* 0x0000003535357211 */ /* 0x000fca00078e10ff */
[----:B0-----:R-:W-:-:S05]  /*53a0*/  IMAD.WIDE R4, R53, 0x8, R4 ;  /* 0x0000000835047825 */ /* 0x001fca00078e0204 */
[----:B-----5:R-:W-:Y:S04]  /*53b0*/  STG.E.64 desc[UR14][R4.64], R2 ;  /* 0x0000000204007986 */ /* 0x020fe8000c101b0e */
[----:B------:R-:W-:Y:S04]  /*53c0*/  STG.E.64 desc[UR14][R4.64+0x8], R8 ;  /* 0x0000080804007986 */ /* 0x000fe8000c101b0e */
[----:B------:R-:W-:Y:S04]  /*53d0*/  STG.E.64 desc[UR14][R4.64+0x10], R18 ;  /* 0x0000101204007986 */ /* 0x000fe8000c101b0e */
[----:B------:R-:W-:Y:S04]  /*53e0*/  STG.E.64 desc[UR14][R4.64+0x18], R108 ;  /* 0x0000186c04007986 */ /* 0x000fe8000c101b0e */
[----:B------:R-:W-:Y:S01]  /*53f0*/  STG.E.64 desc[UR14][R4.64+0x20], R98 ;  /* 0x0000206204007986 */ /* 0x000fe2000c101b0e */
[----:B------:R-:W-:Y:S05]  /*5400*/  EXIT ;  /* 0x000000000000794d */ /* 0x000fea0003800000 */
.L_x_142:
        /* <DEDUP_REMOVED lines=15> */
.L_x_237:


//--------------------- .text._Z20compute_rhs_kernel_1PdS_S_S_S_S_S_PKdiii --------------------------
	.section	.text._Z20compute_rhs_kernel_1PdS_S_S_S_S_S_PKdiii,"ax",@progbits
	.align	128
.text._Z20compute_rhs_kernel_1PdS_S_S_S_S_S_PKdiii:
        .type           _Z20compute_rhs_kernel_1PdS_S_S_S_S_S_PKdiii,@function
        .size           _Z20compute_rhs_kernel_1PdS_S_S_S_S_S_PKdiii,(.L_x_238 - _Z20compute_rhs_kernel_1PdS_S_S_S_S_S_PKdiii)
        .other          _Z20compute_rhs_kernel_1PdS_S_S_S_S_S_PKdiii,@"STO_CUDA_ENTRY STV_DEFAULT"
_Z20compute_rhs_kernel_1PdS_S_S_S_S_S_PKdiii:
[----:B------:R-:W-:Y:S01]  /*0000*/  LDC R1, c[0x0][0x37c] ;  /* 0x0000df00ff017b82 */ /* 0x000fe20000000800 */
[----:B------:R-:W0:Y:S07]  /*0010*/  S2R R2, SR_CTAID.X ;  /* 0x0000000000027919 */ /* 0x000e2e0000002500 */
[----:B------:R-:W0:Y:S01]  /*0020*/  S2UR UR4, SR_CTAID.Y ;  /* 0x00000000000479c3 */ /* 0x000e220000002600 */
[----:B------:R-:W1:Y:S01]  /*0030*/  LDCU.64 UR6, c[0x0][0x358] ;  /* 0x00006b00ff0677ac */ /* 0x000e620008000a00 */
[----:B------:R-:W2:Y:S06]  /*0040*/  S2R R3, SR_TID.X ;  /* 0x0000000000037919 */ /* 0x000eac0000002100 */
[----:B------:R-:W0:Y:S08]  /*0050*/  LDC.64 R4, c[0x0][0x3c0] ;  /* 0x0000f000ff047b82 */ /* 0x000e300000000a00 */
[----:B------:R-:W3:Y:S01]  /*0060*/  LDC.64 R6, c[0x0][0x3b8] ;  /* 0x0000ee00ff067b82 */ /* 0x000ee20000000a00 */
[----:B0-----:R-:W-:-:S04]  /*0070*/  IMAD R0, R5, UR4, R2 ;  /* 0x0000000405007c24 */ /* 0x001fc8000f8e0202 */
[----:B--2---:R-:W-:-:S04]  /*0080*/  IMAD R0, R0, R4, R3 ;  /* 0x0000000400007224 */ /* 0x004fc800078e0203 */
[----:B---3--:R-:W-:-:S06]  /*0090*/  IMAD.WIDE R6, R0, 0x8, R6 ;  /* 0x0000000800067825 */ /* 0x008fcc00078e0206 */
[----:B-1----:R-:W2:Y:S01]  /*00a0*/  LDG.E.64 R6, desc[UR6][R6.64] ;  /* 0x0000000606067981 */ /* 0x002ea2000c1e1b00 */
[----:B------:R-:W-:Y:S01]  /*00b0*/  BSSY.RECONVERGENT B0, `(.L_x_143) ;  /* 0x0000010000007945 */ /* 0x000fe20003800200 */
[----:B--2---:R-:W0:Y:S01]  /*00c0*/  MUFU.RCP64H R5, R7 ;  /* 0x0000000700057308 */ /* 0x004e220000001800 */
        /* <DEDUP_REMOVED lines=8> */
[----:B------:R-:W-:-:S05]  /*0150*/  LOP3.LUT R4, R7, 0x7fffffff, RZ, 0xc0, !PT ;  /* 0x7fffffff07047812 */ /* 0x000fca00078ec0ff */
[----:B------:R-:W-:Y:S01]  /*0160*/  VIADD R10, R4, 0xfff00000 ;  /* 0xfff00000040a7836 */ /* 0x000fe20000000000 */
[----:B------:R-:W-:-:S07]  /*0170*/  MOV R4, 0x190 ;  /* 0x0000019000047802 */ /* 0x000fce0000000f00 */
[----:B------:R-:W-:Y:S05]  /*0180*/  CALL.REL.NOINC `($__internal_7_$__cuda_sm20_dblrcp_rn_slowpath_v3) ;  /* 0x00000004005c7944 */ /* 0x000fea0003c00000 */
[----:B------:R-:W-:Y:S01]  /*0190*/  MOV R4, R8 ;  /* 0x0000000800047202 */ /* 0x000fe20000000f00 */
[----:B------:R-:W-:-:S07]  /*01a0*/  IMAD.MOV.U32 R5, RZ, RZ, R9 ;  /* 0x000000ffff057224 */ /* 0x000fce00078e0009 */
.L_x_144:
[----:B------:R-:W-:Y:S05]  /*01b0*/  BSYNC.RECONVERGENT B0 ;  /* 0x0000000000007941 */ /* 0x000fea0003800200 */
.L_x_143:
[----:B------:R-:W0:Y:S01]  /*01c0*/  LDCU UR5, c[0x0][0x3c8] ;  /* 0x00007900ff0577ac */ /* 0x000e220008000800 */
[----:B------:R-:W1:Y:S08]  /*01d0*/  LDC.64 R6, c[0x0][0x3c0] ;  /* 0x0000f000ff067b82 */ /* 0x000e700000000a00 */
[----:B------:R-:W2:Y:S08]  /*01e0*/  LDC.64 R14, c[0x0][0x380] ;  /* 0x0000e000ff0e7b82 */ /* 0x000eb00000000a00 */
[----:B------:R-:W3:Y:S01]  /*01f0*/  LDC.64 R8, c[0x0][0x3b8] ;  /* 0x0000ee00ff087b82 */ /* 0x000ee20000000a00 */
[----:B0-----:R-:W-:-:S06]  /*0200*/  UIADD3 UR4, UPT, UPT, UR4, UR5, URZ ;  /* 0x0000000504047290 */ /* 0x001fcc000fffe0ff */
[----:B-1----:R-:W-:Y:S01]  /*0210*/  IMAD R10, R7, UR4, R2 ;  /* 0x00000004070a7c24 */ /* 0x002fe2000f8e0202 */
[----:B------:R-:W0:Y:S03]  /*0220*/  LDC.64 R18, c[0x0][0x388] ;  /* 0x0000e200ff127b82 */ /* 0x000e260000000a00 */
[----:B------:R-:W-:Y:S02]  /*0230*/  IMAD R11, R10, R6, R3 ;  /* 0x000000060a0b7224 */ /* 0x000fe400078e0203 */
[----:B--2---:R-:W-:-:S03]  /*0240*/  IMAD.WIDE R14, R0, 0x8, R14 ;  /* 0x00000008000e7825 */ /* 0x004fc600078e020e */
[----:B------:R-:W1:Y:S02]  /*0250*/  LDC.64 R22, c[0x0][0x390] ;  /* 0x0000e400ff167b82 */ /* 0x000e640000000a00 */
[----:B------:R2:W-:Y:S01]  /*0260*/  STG.E.64 desc[UR6][R14.64], R4 ;  /* 0x000000040e007986 */ /* 0x0005e2000c101b06 */
[----:B---3--:R-:W-:-:S05]  /*0270*/  IMAD.WIDE R10, R11, 0x8, R8 ;  /* 0x000000080b0a7825 */ /* 0x008fca00078e0208 */
[----:B------:R-:W3:Y:S01]  /*0280*/  LDG.E.64 R12, desc[UR6][R10.64] ;  /* 0x000000060a0c7981 */ /* 0x000ee2000c1e1b00 */
[----:B------:R-:W-:Y:S01]  /*0290*/  UIADD3 UR4, UPT, UPT, UR4, UR5, URZ ;  /* 0x0000000504047290 */ /* 0x000fe2000fffe0ff */
[----:B0-----:R-:W-:-:S05]  /*02a0*/  IMAD.WIDE R18, R0, 0x8, R18 ;  /* 0x0000000800127825 */ /* 0x001fca00078e0212 */
[----:B------:R-:W-:-:S04]  /*02b0*/  IMAD R16, R7, UR4, R2 ;  /* 0x0000000407107c24 */ /* 0x000fc8000f8e0202 */
[----:B------:R-:W-:Y:S01]  /*02c0*/  IMAD R21, R16, R6, R3 ;  /* 0x0000000610157224 */ /* 0x000fe200078e0203 */
[----:B---3--:R-:W-:-:S03]  /*02d0*/  DMUL R16, R12, R4 ;  /* 0x000000040c107228 */ /* 0x008fc60000000000 */
[----:B------:R-:W-:-:S04]  /*02e0*/  IMAD.WIDE R12, R21, 0x8, R8 ;  /* 0x00000008150c7825 */ /* 0x000fc800078e0208 */
[----:B------:R0:W-:Y:S04]  /*02f0*/  STG.E.64 desc[UR6][R18.64], R16 ;  /* 0x0000001012007986 */ /* 0x0001e8000c101b06 */
[----:B------:R-:W3:Y:S01]  /*0300*/  LDG.E.64 R20, desc[UR6][R12.64] ;  /* 0x000000060c147981 */ /* 0x000ee2000c1e1b00 */
[----:B------:R-:W-:Y:S01]  /*0310*/  UIADD3 UR4, UPT, UPT, UR4, UR5, URZ ;  /* 0x0000000504047290 */ /* 0x000fe2000fffe0ff */
[----:B-1----:R-:W-:-:S05]  /*0320*/  IMAD.WIDE R22, R0, 0x8, R22 ;  /* 0x0000000800167825 */ /* 0x002fca00078e0216 */
[----:B--2---:R-:W-:Y:S01]  /*0330*/  IMAD R14, R7, UR4, R2 ;  /* 0x00000004070e7c24 */ /* 0x004fe2000f8e0202 */
[----:B0-----:R-:W0:Y:S03]  /*0340*/  LDC.64 R16, c[0x0][0x398] ;  /* 0x0000e600ff107b82 */ /* 0x001e260000000a00 */
[----:B------:R-:W-:-:S04]  /*0350*/  IMAD R15, R14, R6, R3 ;  /* 0x000000060e0f7224 */ /* 0x000fc800078e0203 */
[----:B------:R-:W-:Y:S01]  /*0360*/  IMAD.WIDE R14, R15, 0x8, R8 ;  /* 0x000000080f0e7825 */ /* 0x000fe200078e0208 */
[----:B---3--:R-:W-:-:S07]  /*0370*/  DMUL R20, R20, R4 ;  /* 0x0000000414147228 */ /* 0x008fce0000000000 */
[----:B------:R1:W-:Y:S04]  /*0380*/  STG.E.64 desc[UR6][R22.64], R20 ;  /* 0x0000001416007986 */ /* 0x0003e8000c101b06 */
[----:B------:R-:W2:Y:S01]  /*0390*/  LDG.E.64 R24, desc[UR6][R14.64] ;  /* 0x000000060e187981 */ /* 0x000ea2000c1e1b00 */
[----:B0-----:R-:W-:Y:S01]  /*03a0*/  IMAD.WIDE R16, R0, 0x8, R16 ;  /* 0x0000000800107825 */ /* 0x001fe200078e0210 */
[----:B-1----:R-:W0:Y:S01]  /*03b0*/  LDC.64 R20, c[0x0][0x3b0] ;  /* 0x0000ec00ff147b82 */ /* 0x002e220000000a00 */
[----:B--2---:R-:W-:-:S07]  /*03c0*/  DMUL R24, R24, R4 ;  /* 0x0000000418187228 */ /* 0x004fce0000000000 */
[----:B------:R1:W-:Y:S04]  /*03d0*/  STG.E.64 desc[UR6][R16.64], R24 ;  /* 0x0000001810007986 */ /* 0x0003e8000c101b06 */
[----:B------:R-:W2:Y:S04]  /*03e0*/  LDG.E.64 R12, desc[UR6][R12.64] ;  /* 0x000000060c0c7981 */ /* 0x000ea8000c1e1b00 */
[----:B------:R-:W3:Y:S04]  /*03f0*/  LDG.E.64 R10, desc[UR6][R10.64] ;  /* 0x000000060a0a7981 */ /* 0x000ee8000c1e1b00 */
[----:B------:R-:W4:Y:S01]  /*0400*/  LDG.E.64 R26, desc[UR6][R14.64] ;  /* 0x000000060e1a7981 */ /* 0x000f22000c1e1b00 */
[----:B------:R-:W-:-:S06]  /*0410*/  UIADD3 UR4, UPT, UPT, UR4, UR5, URZ ;  /* 0x0000000504047290 */ /* 0x000fcc000fffe0ff */
[----:B------:R-:W-:Y:S01]  /*0420*/  IMAD R2, R7, UR4, R2 ;  /* 0x0000000407027c24 */ /* 0x000fe2000f8e0202 */
[----:B--2---:R-:W-:-:S08]  /*0430*/  DMUL R18, R12, R12 ;  /* 0x0000000c0c127228 */ /* 0x004fd00000000000 */
[----:B---3--:R-:W-:Y:S01]  /*0440*/  DFMA R18, R10, R10, R18 ;  /* 0x0000000a0a12722b */ /* 0x008fe20000000012 */
[----:B------:R-:W-:Y:S02]  /*0450*/  IMAD R11, R2, R6, R3 ;  /* 0x00000006020b7224 */ /* 0x000fe400078e0203 */
[----:B0-----:R-:W-:-:S05]  /*0460*/  IMAD.WIDE R2, R0, 0x8, R20 ;  /* 0x0000000800027825 */ /* 0x001fca00078e0214 */
[----:B----4-:R-:W-:Y:S01]  /*0470*/  DFMA R26, R26, R26, R18 ;  /* 0x0000001a1a1a722b */ /* 0x010fe20000000012 */
[----:B------:R-:W-:Y:S01]  /*0480*/  IMAD.WIDE R8, R11, 0x8, R8 ;  /* 0x000000080b087825 */ /* 0x000fe200078e0208 */
[----:B------:R-:W0:Y:S06]  /*0490*/  LDC.64 R18, c[0x0][0x3a8] ;  /* 0x0000ea00ff127b82 */ /* 0x000e2c0000000a00 */
[----:B------:R-:W-:-:S08]  /*04a0*/  DMUL R26, R26, 0.5 ;  /* 0x3fe000001a1a7828 */ /* 0x000fd00000000000 */
[----:B-1----:R-:W-:-:S07]  /*04b0*/  DMUL R16, R26, R4 ;  /* 0x000000041a107228 */ /* 0x002fce0000000000 */
[----:B------:R1:W-:Y:S01]  /*04c0*/  STG.E.64 desc[UR6][R2.64], R16 ;  /* 0x0000001002007986 */ /* 0x0003e2000c101b06 */
[----:B------:R-:W-:Y:S01]  /*04d0*/  DMUL R6, R16, R4 ;  /* 0x0000000410067228 */ /* 0x000fe20000000000 */
[----:B0-----:R-:W-:-:S06]  /*04e0*/  IMAD.WIDE R18, R0, 0x8, R18 ;  /* 0x0000000800127825 */ /* 0x001fcc00078e0212 */
[----:B------:R0:W-:Y:S04]  /*04f0*/  STG.E.64 desc[UR6][R18.64], R6 ;  /* 0x0000000612007986 */ /* 0x0001e8000c101b06 */
[----:B------:R-:W2:Y:S01]  /*0500*/  LDG.E.64 R8, desc[UR6][R8.64] ;  /* 0x0000000608087981 */ /* 0x000ea2000c1e1b00 */
[----:B------:R-:W-:Y:S01]  /*0510*/  UMOV UR4, 0x1eb851eb ;  /* 0x1eb851eb00047882 */ /* 0x000fe20000000000 */
[----:B------:R-:W-:Y:S01]  /*0520*/  UMOV UR5, 0x3fe1eb85 ;  /* 0x3fe1eb8500057882 */ /* 0x000fe20000000000 */
[----:B-1----:R-:W-:Y:S01]  /*0530*/  IMAD.MOV.U32 R2, RZ, RZ, 0x0 ;  /* 0x00000000ff027424 */ /* 0x002fe200078e00ff */
[----:B------:R-:W-:Y:S01]  /*0540*/  DMUL R4, R4, UR4 ;  /* 0x0000000404047c28 */ /* 0x000fe20008000000 */
[----:B------:R-:W-:Y:S01]  /*0550*/  MOV R3, 0x3fd80000 ;  /* 0x3fd8000000037802 */ /* 0x000fe20000000f00 */
[----:B------:R-:W-:Y:S01]  /*0560*/  BSSY.RECONVERGENT B0, `(.L_x_145) ;  /* 0x0000015000007945 */ /* 0x000fe20003800200 */
[----:B--2---:R-:W-:-:S08]  /*0570*/  DADD R10, -R16, R8 ;  /* 0x00000000100a7229 */ /* 0x004fd00000000108 */
[----:B------:R-:W-:-:S06]  /*0580*/  DMUL R4, R4, R10 ;  /* 0x0000000a04047228 */ /* 0x000fcc0000000000 */
[----:B------:R-:W1:Y:S04]  /*0590*/  MUFU.RSQ64H R11, R5 ;  /* 0x00000005000b7308 */ /* 0x000e680000001c00 */
[----:B------:R-:W-:-:S04]  /*05a0*/  IADD3 R10, PT, PT, R5, -0x3500000, RZ ;  /* 0xfcb00000050a7810 */ /* 0x000fc80007ffe0ff */
[----:B------:R-:W-:Y:S02]  /*05b0*/  ISETP.GE.U32.AND P0, PT, R10, 0x7ca00000, PT ;  /* 0x7ca000000a00780c */ /* 0x000fe40003f06070 */
[----:B-1----:R-:W-:-:S08]  /*05c0*/  DMUL R12, R10, R10 ;  /* 0x0000000a0a0c7228 */ /* 0x002fd00000000000 */
[----:B------:R-:W-:-:S08]  /*05d0*/  DFMA R12, R4, -R12, 1 ;  /* 0x3ff00000040c742b */ /* 0x000fd0000000080c */
[----:B------:R-:W-:Y:S02]  /*05e0*/  DFMA R2, R12, R2, 0.5 ;  /* 0x3fe000000c02742b */ /* 0x000fe40000000002 */
[----:B------:R-:W-:-:S08]  /*05f0*/  DMUL R12, R10, R12 ;  /* 0x0000000c0a0c7228 */ /* 0x000fd00000000000 */
[----:B------:R-:W-:-:S08]  /*0600*/  DFMA R12, R2, R12, R10 ;  /* 0x0000000c020c722b */ /* 0x000fd0000000000a */
[----:B------:R-:W-:Y:S02]  /*0610*/  DMUL R8, R4, R12 ;  /* 0x0000000c04087228 */ /* 0x000fe40000000000 */
[----:B0-----:R-:W-:Y:S01]  /*0620*/  VIADD R7, R13, 0xfff00000 ;  /* 0xfff000000d077836 */ /* 0x001fe20000000000 */
[----:B------:R-:W-:-:S05]  /*0630*/  MOV R6, R12 ;  /* 0x0000000c00067202 */ /* 0x000fca0000000f00 */
[----:B------:R-:W-:-:S08]  /*0640*/  DFMA R14, R8, -R8, R4 ;  /* 0x80000008080e722b */ /* 0x000fd00000000004 */
[----:B------:R-:W-:Y:S01]  /*0650*/  DFMA R2, R14, R6, R8 ;  /* 0x000000060e02722b */ /* 0x000fe20000000008 */
[----:B------:R-:W-:Y:S10]  /*0660*/  @!P0 BRA `(.L_x_146) ;  /* 0x0000000000108947 */ /* 0x000ff40003800000 */
[----:B------:R-:W-:-:S07]  /*0670*/  MOV R2, 0x690 ;  /* 0x0000069000027802 */ /* 0x000fce0000000f00 */
[----:B------:R-:W-:Y:S05]  /*0680*/  CALL.REL.NOINC `($__internal_8_$__cuda_sm20_dsqrt_rn_f64_mediumpath_v1) ;  /* 0x0000000000b87944 */ /* 0x000fea0003c00000 */
[----:B------:R-:W-:Y:S01]  /*0690*/  IMAD.MOV.U32 R2, RZ, RZ, R4 ;  /* 0x000000ffff027224 */ /* 0x000fe200078e0004 */
[----:B------:R-:W-:-:S07]  /*06a0*/  MOV R3, R5 ;  /* 0x0000000500037202 */ /* 0x000fce0000000f00 */
.L_x_146:
[----:B------:R-:W-:Y:S05]  /*06b0*/  BSYNC.RECONVERGENT B0 ;  /* 0x0000000000007941 */ /* 0x000fea0003800200 */
.L_x_145:
[----:B------:R-:W0:Y:S02]  /*06c0*/  LDC.64 R4, c[0x0][0x3a0] ;  /* 0x0000e800ff047b82 */ /* 0x000e240000000a00 */
[----:B0-----:R-:W-:-:S05]  /*06d0*/  IMAD.WIDE R4, R0, 0x8, R4 ;  /* 0x0000000800047825 */ /* 0x001fca00078e0204 */
[----:B------:R-:W-:Y:S01]  /*06e0*/  STG.E.64 desc[UR6][R4.64], R2 ;  /* 0x0000000204007986 */ /* 0x000fe2000c101b06 */
[----:B------:R-:W-:Y:S05]  /*06f0*/  EXIT ;  /* 0x000000000000794d */ /* 0x000fea0003800000 */
        .weak           $__internal_7_$__cuda_sm20_dblrcp_rn_slowpath_v3
        .type           $__internal_7_$__cuda_sm20_dblrcp_rn_slowpath_v3,@function
        .size           $__internal_7_$__cuda_sm20_dblrcp_rn_slowpath_v3,($__internal_8_$__cuda_sm20_dsqrt_rn_f64_mediumpath_v1 - $__internal_7_$__cuda_sm20_dblrcp_rn_slowpath_v3)
$__internal_7_$__cuda_sm20_dblrcp_rn_slowpath_v3:
        /* <DEDUP_REMOVED lines=24> */
.L_x_150:
[----:B------:R-:W-:Y:S01]  /*0880*/  DMUL R6, R6, 8.11296384146066816958e+31 ;  /* 0x4690000006067828 */ /* 0x000fe20000000000 */
[----:B------:R-:W-:-:S05]  /*0890*/  IMAD.MOV.U32 R8, RZ, RZ, R10 ;  /* 0x000000ffff087224 */ /* 0x000fca00078e000a */
        /* <DEDUP_REMOVED lines=8> */
.L_x_148:
[----:B------:R-:W-:Y:S02]  /*0920*/  LOP3.LUT R9, R7, 0x80000, RZ, 0xfc, !PT ;  /* 0x0008000007097812 */ /* 0x000fe400078efcff */
[----:B------:R-:W-:-:S07]  /*0930*/  MOV R8, R6 ;  /* 0x0000000600087202 */ /* 0x000fce0000000f00 */
.L_x_149:
[----:B------:R-:W-:Y:S05]  /*0940*/  BSYNC.RECONVERGENT B1 ;  /* 0x0000000000017941 */ /* 0x000fea0003800200 */
.L_x_147:
[----:B------:R-:W-:-:S04]  /*0950*/  IMAD.MOV.U32 R5, RZ, RZ, 0x0 ;  /* 0x00000000ff057424 */ /* 0x000fc800078e00ff */
[----:B------:R-:W-:Y:S05]  /*0960*/  RET.REL.NODEC R4 `(_Z20compute_rhs_kernel_1PdS_S_S_S_S_S_PKdiii) ;  /* 0xfffffff404a47950 */ /* 0x000fea0003c3ffff */
        .weak           $__internal_8_$__cuda_sm20_dsqrt_rn_f64_mediumpath_v1
        .type           $__internal_8_$__cuda_sm20_dsqrt_rn_f64_mediumpath_v1,@function
        .size           $__internal_8_$__cuda_sm20_dsqrt_rn_f64_mediumpath_v1,(.L_x_238 - $__internal_8_$__cuda_sm20_dsqrt_rn_f64_mediumpath_v1)
$__internal_8_$__cuda_sm20_dsqrt_rn_f64_mediumpath_v1:
[----:B------:R-:W-:Y:S01]  /*0970*/  ISETP.GE.U32.AND P0, PT, R10, -0x3400000, PT ;  /* 0xfcc000000a00780c */ /* 0x000fe20003f06070 */
[----:B------:R-:W-:Y:S01]  /*0980*/  BSSY.RECONVERGENT B1, `(.L_x_151) ;  /* 0x0000028000017945 */ /* 0x000fe20003800200 */
[----:B------:R-:W-:Y:S01]  /*0990*/  MOV R13, R7 ;  /* 0x00000007000d7202 */ /* 0x000fe20000000f00 */
[----:B------:R-:W-:Y:S01]  /*09a0*/  IMAD.MOV.U32 R7, RZ, RZ, R5 ;  /* 0x000000ffff077224 */ /* 0x000fe200078e0005 */
[----:B------:R-:W-:Y:S02]  /*09b0*/  MOV R6, R4 ;  /* 0x0000000400067202 */ /* 0x000fe40000000f00 */
[----:B------:R-:W-:Y:S02]  /*09c0*/  MOV R4, R14 ;  /* 0x0000000e00047202 */ /* 0x000fe40000000f00 */
[----:B------:R-:W-:-:S05]  /*09d0*/  MOV R5, R15 ;  /* 0x0000000f00057202 */ /* 0x000fca0000000f00 */
[----:B------:R-:W-:Y:S05]  /*09e0*/  @!P0 BRA `(.L_x_152) ;  /* 0x0000000000208947 */ /* 0x000fea0003800000 */
[----:B------:R-:W-:-:S10]  /*09f0*/  DFMA.RM R4, R4, R12, R8 ;  /* 0x0000000c0404722b */ /* 0x000fd40000004008 */
[----:B------:R-:W-:-:S05]  /*0a00*/  IADD3 R8, P0, PT, R4, 0x1, RZ ;  /* 0x0000000104087810 */ /* 0x000fca0007f1e0ff */
[----:B------:R-:W-:-:S06]  /*0a10*/  IMAD.X R9, RZ, RZ, R5, P0 ;  /* 0x000000ffff097224 */ /* 0x000fcc00000e0605 */
[----:B------:R-:W-:-:S08]  /*0a20*/  DFMA.RP R6, -R4, R8, R6 ;  /* 0x000000080406722b */ /* 0x000fd00000008106 */
[----:B------:R-:W-:-:S06]  /*0a30*/  DSETP.GT.AND P0, PT, R6, RZ, PT ;  /* 0x000000ff0600722a */ /* 0x000fcc0003f04000 */
[----:B------:R-:W-:Y:S02]  /*0a40*/  FSEL R4, R8, R4, P0 ;  /* 0x0000000408047208 */ /* 0x000fe40000000000 */
[----:B------:R-:W-:Y:S01]  /*0a50*/  FSEL R5, R9, R5, P0 ;  /* 0x0000000509057208 */ /* 0x000fe20000000000 */
[----:B------:R-:W-:Y:S06]  /*0a60*/  BRA `(.L_x_153) ;  /* 0x0000000000647947 */ /* 0x000fec0003800000 */
.L_x_152:
[----:B------:R-:W-:-:S14]  /*0a70*/  DSETP.NE.AND P0, PT, R6, RZ, PT ;  /* 0x000000ff0600722a */ /* 0x000fdc0003f05000 */
[----:B------:R-:W-:Y:S05]  /*0a80*/  @!P0 BRA `(.L_x_154) ;  /* 0x0000000000588947 */ /* 0x000fea0003800000 */
[----:B------:R-:W-:-:S13]  /*0a90*/  ISETP.GE.AND P0, PT, R7, RZ, PT ;  /* 0x000000ff0700720c */ /* 0x000fda0003f06270 */
[----:B------:R-:W-:Y:S02]  /*0aa0*/  @!P0 MOV R4, 0x0 ;  /* 0x0000000000048802 */ /* 0x000fe40000000f00 */
[----:B------:R-:W-:Y:S01]  /*0ab0*/  @!P0 MOV R5, 0xfff80000 ;  /* 0xfff8000000058802 */ /* 0x000fe20000000f00 */
[----:B------:R-:W-:Y:S06]  /*0ac0*/  @!P0 BRA `(.L_x_153) ;  /* 0x00000000004c8947 */ /* 0x000fec0003800000 */
[----:B------:R-:W-:-:S13]  /*0ad0*/  ISETP.GT.AND P0, PT, R7, 0x7fefffff, PT ;  /* 0x7fefffff0700780c */ /* 0x000fda0003f04270 */
[----:B------:R-:W-:Y:S05]  /*0ae0*/  @P0 BRA `(.L_x_154) ;  /* 0x0000000000400947 */ /* 0x000fea0003800000 */
[----:B------:R-:W-:Y:S01]  /*0af0*/  DMUL R4, R6, 8.11296384146066816958e+31 ;  /* 0x4690000006047828 */ /* 0x000fe20000000000 */
[----:B------:R-:W-:Y:S02]  /*0b00*/  HFMA2 R11, -RZ, RZ, 1.9609375, 0 ;  /* 0x3fd80000ff0b7431 */ /* 0x000fe400000001ff */
[----:B------:R-:W-:Y:S01]  /*0b10*/  IMAD.MOV.U32 R6, RZ, RZ, RZ ;  /* 0x000000ffff067224 */ /* 0x000fe200078e00ff */
[----:B------:R-:W-:Y:S02]  /*0b20*/  MOV R10, 0x0 ;  /* 0x00000000000a7802 */ /* 0x000fe40000000f00 */
[----:B------:R-:W0:Y:S03]  /*0b30*/  MUFU.RSQ64H R7, R5 ;  /* 0x0000000500077308 */ /* 0x000e260000001c00 */
[----:B0-----:R-:W-:-:S08]  /*0b40*/  DMUL R8, R6, R6 ;  /* 0x0000000606087228 */ /* 0x001fd00000000000 */
[----:B------:R-:W-:-:S08]  /*0b50*/  DFMA R8, R4, -R8, 1 ;  /* 0x3ff000000408742b */ /* 0x000fd00000000808 */
[----:B------:R-:W-:Y:S02]  /*0b60*/  DFMA R10, R8, R10, 0.5 ;  /* 0x3fe00000080a742b */ /* 0x000fe4000000000a */
[----:B------:R-:W-:-:S08]  /*0b70*/  DMUL R8, R6, R8 ;  /* 0x0000000806087228 */ /* 0x000fd00000000000 */
[----:B------:R-:W-:-:S08]  /*0b80*/  DFMA R8, R10, R8, R6 ;  /* 0x000000080a08722b */ /* 0x000fd00000000006 */
[----:B------:R-:W-:Y:S02]  /*0b90*/  DMUL R6, R4, R8 ;  /* 0x0000000804067228 */ /* 0x000fe40000000000 */
[----:B------:R-:W-:-:S06]  /*0ba0*/  VIADD R9, R9, 0xfff00000 ;  /* 0xfff0000009097836 */ /* 0x000fcc0000000000 */
[----:B------:R-:W-:-:S08]  /*0bb0*/  DFMA R10, R6, -R6, R4 ;  /* 0x80000006060a722b */ /* 0x000fd00000000004 */
[----:B------:R-:W-:-:S10]  /*0bc0*/  DFMA R4, R8, R10, R6 ;  /* 0x0000000a0804722b */ /* 0x000fd40000000006 */
[----:B------:R-:W-:Y:S01]  /*0bd0*/  IADD3 R5, PT, PT, R5, -0x3500000, RZ ;  /* 0xfcb0000005057810 */ /* 0x000fe20007ffe0ff */
[----:B------:R-:W-:Y:S06]  /*0be0*/  BRA `(.L_x_153) ;  /* 0x0000000000047947 */ /* 0x000fec0003800000 */
.L_x_154:
[----:B------:R-:W-:-:S11]  /*0bf0*/  DADD R4, R6, R6 ;  /* 0x0000000006047229 */ /* 0x000fd60000000006 */
.L_x_153:
[----:B------:R-:W-:Y:S05]  /*0c00*/  BSYNC.RECONVERGENT B1 ;  /* 0x0000000000017941 */ /* 0x000fea0003800200 */
.L_x_151:
[----:B------:R-:W-:-:S04]  /*0c10*/  MOV R3, 0x0 ;  /* 0x0000000000037802 */ /* 0x000fc80000000f00 */
[----:B------:R-:W-:Y:S05]  /*0c20*/  RET.REL.NODEC R2 `(_Z20compute_rhs_kernel_1PdS_S_S_S_S_S_PKdiii) ;  /* 0xfffffff002f47950 */ /* 0x000fea0003c3ffff */
.L_x_155:
        /* <DEDUP_REMOVED lines=13> */
.L_x_238:


//--------------------- .text._Z17initialize_kernelPdiii --------------------------
	.section	.text._Z17initialize_kernelPdiii,"ax",@progbits
	.align	128
.text._Z17initialize_kernelPdiii:
        .type           _Z17initialize_kernelPdiii,@function
        .size           _Z17initialize_kernelPdiii,(.L_x_241 - _Z17initialize_kernelPdiii)
        .other          _Z17initialize_kernelPdiii,@"STO_CUDA_ENTRY STV_DEFAULT"
_Z17initialize_kernelPdiii:
[----:B------:R-:W-:Y:S01]  /*0000*/  LDC R1, c[0x0][0x37c] ;  /* 0x0000df00ff017b82 */ /* 0x000fe20000000800 */
[----:B------:R-:W0:Y:S07]  /*0010*/  S2R R84, SR_TID.X ;  /* 0x0000000000547919 */ /* 0x000e2e0000002100 */
[----:B------:R-:W1:Y:S01]  /*0020*/  S2UR UR5, SR_CTAID.X ;  /* 0x00000000000579c3 */ /* 0x000e620000002500 */
[----:B------:R-:W2:Y:S01]  /*0030*/  LDCU.64 UR16, c[0x3][0x3a0] ;  /* 0x00c07400ff1077ac */ /* 0x000ea20008000a00 */
[----:B------:R-:W-:Y:S01]  /*0040*/  BSSY.RECONVERGENT B0, `(.L_x_156) ;  /* 0x000019c000007945 */ /* 0x000fe20003800200 */
[----:B------:R-:W3:Y:S01]  /*0050*/  S2R R0, SR_CTAID.Y ;  /* 0x0000000000007919 */ /* 0x000ee20000002600 */
[----:B------:R-:W4:Y:S04]  /*0060*/  LDCU.128 UR8, c[0x3][0x60] ;  /* 0x00c00c00ff0877ac */ /* 0x000f280008000c00 */
[----:B------:R-:W2:Y:S01]  /*0070*/  LDC.64 R22, c[0x3][0x328] ;  /* 0x00c0ca00ff167b82 */ /* 0x000ea20000000a00 */
[----:B------:R-:W5:Y:S01]  /*0080*/  LDCU.64 UR12, c[0x3][0x378] ;  /* 0x00c06f00ff0c77ac */ /* 0x000f620008000a00 */
[----:B------:R-:W4:Y:S06]  /*0090*/  LDCU.64 UR18, c[0x3][0x2b0] ;  /* 0x00c05600ff1277ac */ /* 0x000f2c0008000a00 */
[----:B------:R-:W5:Y:S01]  /*00a0*/  LDC.64 R16, c[0x3][0x300] ;  /* 0x00c0c000ff107b82 */ /* 0x000f620000000a00 */
[----:B------:R-:W4:Y:S01]  /*00b0*/  LDCU.64 UR6, c[0x3][0x70] ;  /* 0x00c00e00ff0677ac */ /* 0x000f220008000a00 */
[----:B------:R-:W4:Y:S06]  /*00c0*/  LDCU.64 UR20, c[0x3][0x3c8] ;  /* 0x00c07900ff1477ac */ /* 0x000f2c0008000a00 */
[----:B------:R-:W4:Y:S01]  /*00d0*/  LDC.64 R24, c[0x3][0x350] ;  /* 0x00c0d400ff187b82 */ /* 0x000f220000000a00 */
[----:B------:R-:W4:Y:S01]  /*00e0*/  LDCU.64 UR14, c[0x3][0x288] ;  /* 0x00c05100ff0e77ac */ /* 0x000f220008000a00 */
[----:B-1----:R-:W1:Y:S01]  /*00f0*/  I2F.F64.U32 R70, UR5 ;  /* 0x0000000500467d12 */ /* 0x002e620008201800 */
[----:B------:R-:W1:Y:S01]  /*0100*/  LDCU.64 UR22, c[0x3][0x2d8] ;  /* 0x00c05b00ff1677ac */ /* 0x000e620008000a00 */
[----:B--2---:R-:W-:-:S04]  /*0110*/  DFMA R8, RZ, UR16, R22 ;  /* 0x00000010ff087c2b */ /* 0x004fc80008000016 */
[----:B------:R-:W2:Y:S02]  /*0120*/  LDC.64 R26, c[0x3][0x308] ;  /* 0x00c0c200ff1a7b82 */ /* 0x000ea40000000a00 */
[----:B0-----:R-:W0:Y:S01]  /*0130*/  I2F.F64.U32 R74, R84 ;  /* 0x00000054004a7312 */ /* 0x001e220000201800 */
[----:B------:R-:W-:Y:S01]  /*0140*/  DADD R10, R22, UR16 ;  /* 0x00000010160a7e29 */ /* 0x000fe20008000000 */
[----:B---3--:R-:W-:Y:S01]  /*0150*/  ISETP.NE.AND P2, PT, R0, RZ, PT ;  /* 0x000000ff0000720c */ /* 0x008fe20003f45270 */
[----:B-----5:R-:W-:-:S03]  /*0160*/  DADD R4, R16, UR12 ;  /* 0x0000000c10047e29 */ /* 0x020fc60008000000 */
[----:B------:R-:W3:Y:S02]  /*0170*/  LDC.64 R34, c[0x3][0x330] ;  /* 0x00c0cc00ff227b82 */ /* 0x000ee40000000a00 */
[----:B------:R-:W5:Y:S01]  /*0180*/  I2F.F64.U32 R72, R0 ;  /* 0x0000000000487312 */ /* 0x000f620000201800 */
[----:B----4-:R-:W-:Y:S02]  /*0190*/  DFMA R12, RZ, R8, UR18 ;  /* 0x00000012ff0c7e2b */ /* 0x010fe40008000008 */
[----:B------:R-:W-:Y:S02]  /*01a0*/  DFMA R2, RZ, UR12, R16 ;  /* 0x0000000cff027c2b */ /* 0x000fe40008000010 */
[----:B-1----:R-:W-:Y:S01]  /*01b0*/  DMUL R70, R70, UR6 ;  /* 0x0000000646467c28 */ /* 0x002fe20008000000 */
[----:B------:R-:W1:Y:S01]  /*01c0*/  LDCU.64 UR6, c[0x3][0x1e8] ;  /* 0x00c03d00ff0677ac */ /* 0x000e620008000a00 */
[----:B0-----:R-:W-:Y:S01]  /*01d0*/  DMUL R74, R74, UR8 ;  /* 0x000000084a4a7c28 */ /* 0x001fe20008000000 */
[----:B------:R-:W0:Y:S01]  /*01e0*/  LDC.64 R36, c[0x3][0x358] ;  /* 0x00c0d600ff247b82 */ /* 0x000e220000000a00 */
[----:B------:R-:W-:Y:S01]  /*01f0*/  DFMA R14, RZ, UR20, R24 ;  /* 0x00000014ff0e7c2b */ /* 0x000fe20008000018 */
[----:B------:R-:W4:Y:S01]  /*0200*/  LDCU.64 UR8, c[0x3][0x210] ;  /* 0x00c04200ff0877ac */ /* 0x000f220008000a00 */
[----:B------:R-:W-:-:S02]  /*0210*/  DADD R6, R4, UR14 ;  /* 0x0000000e04067e29 */ /* 0x000fc40008000000 */
[----:B------:R-:W-:Y:S02]  /*0220*/  DFMA R2, RZ, R2, UR14 ;  /* 0x0000000eff027e2b */ /* 0x000fe40008000002 */
[----:B-----5:R-:W-:Y:S01]  /*0230*/  DMUL R72, R72, UR10 ;  /* 0x0000000a48487c28 */ /* 0x020fe20008000000 */
[----:B------:R-:W5:Y:S01]  /*0240*/  LDCU.64 UR10, c[0x3][0x238] ;  /* 0x00c04700ff0a77ac */ /* 0x000f620008000a00 */
[----:B------:R-:W-:Y:S02]  /*0250*/  DFMA R8, R74, UR12, R16 ;  /* 0x0000000c4a087c2b */ /* 0x000fe40008000010 */
[----:B------:R-:W-:Y:S01]  /*0260*/  DADD R16, R10, UR18 ;  /* 0x000000120a107e29 */ /* 0x000fe20008000000 */
[----:B------:R-:W2:Y:S01]  /*0270*/  LDCU.64 UR12, c[0x3][0x260] ;  /* 0x00c04c00ff0c77ac */ /* 0x000ea20008000a00 */
[----:B------:R-:W-:Y:S02]  /*0280*/  DFMA R18, RZ, R14, UR22 ;  /* 0x00000016ff127e2b */ /* 0x000fe4000800000e */
[----:B------:R-:W-:Y:S01]  /*0290*/  DFMA R4, R72, UR16, R22 ;  /* 0x0000001048047c2b */ /* 0x000fe20008000016 */
[----:B------:R-:W3:Y:S01]  /*02a0*/  LDCU.64 UR16, c[0x3][0x2b8] ;  /* 0x00c05700ff1077ac */ /* 0x000ee20008000a00 */
[----:B------:R-:W-:-:S02]  /*02b0*/  DFMA R10, R74, R8, UR14 ;  /* 0x0000000e4a0a7e2b */ /* 0x000fc40008000008 */
[----:B------:R-:W-:Y:S01]  /*02c0*/  DADD R20, R24, UR20 ;  /* 0x0000001418147e29 */ /* 0x000fe20008000000 */
[----:B------:R-:W3:Y:S01]  /*02d0*/  LDCU.64 UR14, c[0x3][0x3a8] ;  /* 0x00c07500ff0e77ac */ /* 0x000ee20008000a00 */
[----:B----4-:R-:W-:Y:S02]  /*02e0*/  DADD R8, R6, UR8 ;  /* 0x0000000806087e29 */ /* 0x010fe40008000000 */
[----:B------:R-:W-:Y:S01]  /*02f0*/  DFMA R6, R70, UR20, R24 ;  /* 0x0000001446067c2b */ /* 0x000fe20008000018 */
[----:B------:R-:W0:Y:S01]  /*0300*/  LDCU.64 UR20, c[0x3][0x3d0] ;  /* 0x00c07a00ff1477ac */ /* 0x000e220008000a00 */
[----:B------:R-:W-:Y:S02]  /*0310*/  DFMA R2, RZ, R2, UR8 ;  /* 0x00000008ff027e2b */ /* 0x000fe40008000002 */
[----:B-----5:R-:W-:Y:S02]  /*0320*/  DFMA R14, RZ, R12, UR10 ;  /* 0x0000000aff0e7e2b */ /* 0x020fe4000800000c */
[----:B------:R-:W-:Y:S01]  /*0330*/  DFMA R4, R72, R4, UR18 ;  /* 0x0000001248047e2b */ /* 0x000fe20008000004 */
[----:B------:R-:W4:Y:S01]  /*0340*/  LDCU.64 UR18, c[0x3][0x240] ;  /* 0x00c04800ff1277ac */ /* 0x000f220008000a00 */
[----:B------:R-:W-:-:S02]  /*0350*/  DFMA R12, R74, R10, UR8 ;  /* 0x000000084a0c7e2b */ /* 0x000fc4000800000a */
[----:B------:R-:W-:Y:S01]  /*0360*/  DFMA R6, R70, R6, UR22 ;  /* 0x0000001646067e2b */ /* 0x000fe20008000006 */
[----:B------:R-:W5:Y:S01]  /*0370*/  LDCU.64 UR8, c[0x3][0x380] ;  /* 0x00c07000ff0877ac */ /* 0x000f620008000a00 */
[----:B-1----:R-:W-:Y:S02]  /*0380*/  DFMA R2, RZ, R2, UR6 ;  /* 0x00000006ff027e2b */ /* 0x002fe40008000002 */
[----:B------:R-:W-:Y:S02]  /*0390*/  DADD R10, R8, UR6 ;  /* 0x00000006080a7e29 */ /* 0x000fe40008000000 */
[----:B------:R-:W-:Y:S02]  /*03a0*/  DFMA R4, R72, R4, UR10 ;  /* 0x0000000a48047e2b */ /* 0x000fe40008000004 */
[----:B------:R-:W-:Y:S01]  /*03b0*/  DFMA R12, R74, R12, UR6 ;  /* 0x000000064a0c7e2b */ /* 0x000fe2000800000c */
[----:B------:R-:W1:Y:S01]  /*03c0*/  LDCU.64 UR6, c[0x3][0x290] ;  /* 0x00c05200ff0677ac */ /* 0x000e620008000a00 */
[----:B------:R-:W-:-:S02]  /*03d0*/  DADD R16, R16, UR10 ;  /* 0x0000000a10107e29 */ /* 0x000fc40008000000 */
[----:B------:R-:W-:Y:S01]  /*03e0*/  DADD R20, R20, UR22 ;  /* 0x0000001614147e29 */ /* 0x000fe20008000000 */
[----:B------:R-:W0:Y:S01]  /*03f0*/  LDCU.64 UR10, c[0x3][0x218] ;  /* 0x00c04300ff0a77ac */ /* 0x000e220008000a00 */
[----:B--2---:R-:W-:Y:S02]  /*0400*/  DFMA R8, R70, R6, UR12 ;  /* 0x0000000c46087e2b */ /* 0x004fe40008000006 */
[CC--:B------:R-:W-:Y:S01]  /*0410*/  DFMA R2, R72.reuse, R4.reuse, R2 ;  /* 0x000000044802722b */ /* 0x0c0fe20000000002 */
[----:B------:R-:W2:Y:S01]  /*0420*/  LDCU.64 UR22, c[0x3][0x2e8] ;  /* 0x00c05d00ff1677ac */ /* 0x000ea20008000a00 */
[----:B------:R-:W-:Y:S02]  /*0430*/  DFMA R10, R72, R4, R10 ;  /* 0x00000004480a722b */ /* 0x000fe4000000000a */
[----:B------:R-:W-:Y:S02]  /*0440*/  DFMA R6, RZ, R14, R12 ;  /* 0x0000000eff06722b */ /* 0x000fe4000000000c */
[----:B------:R-:W-:-:S02]  /*0450*/  DADD R16, R12, R16 ;  /* 0x000000000c107229 */ /* 0x000fc40000000010 */
[----:B------:R-:W-:Y:S02]  /*0460*/  DFMA R12, R72, R4, R12 ;  /* 0x00000004480c722b */ /* 0x000fe4000000000c */
[----:B------:R-:W-:Y:S02]  /*0470*/  DFMA R18, RZ, R18, UR12 ;  /* 0x0000000cff127e2b */ /* 0x000fe40008000012 */
[----:B------:R-:W-:Y:S01]  /*0480*/  DADD R20, R20, UR12 ;  /* 0x0000000c14147e29 */ /* 0x000fe20008000000 */
[----:B------:R-:W2:Y:S01]  /*0490*/  LDCU.64 UR12, c[0x3][0x1f0] ;  /* 0x00c03e00ff0c77ac */ /* 0x000ea20008000a00 */
[CC--:B------:R-:W-:Y:S02]  /*04a0*/  DFMA R2, R70.reuse, R8.reuse, R2 ;  /* 0x000000084602722b */ /* 0x0c0fe40000000002 */
[CC--:B------:R-:W-:Y:S02]  /*04b0*/  DFMA R4, R70.reuse, R8.reuse, R10 ;  /* 0x000000084604722b */ /* 0x0c0fe4000000000a */
[----:B------:R-:W-:-:S02]  /*04c0*/  DFMA R6, R70, R8, R6 ;  /* 0x000000084606722b */ /* 0x000fc40000000006 */
[----:B------:R-:W-:Y:S02]  /*04d0*/  DFMA R8, R70, R8, R16 ;  /* 0x000000084608722b */ /* 0x000fe40000000010 */
[----:B------:R-:W-:Y:S02]  /*04e0*/  DFMA R10, RZ, R18, R12 ;  /* 0x00000012ff0a722b */ /* 0x000fe4000000000c */
[----:B-----5:R-:W-:Y:S02]  /*04f0*/  DADD R16, R26, UR8 ;  /* 0x000000081a107e29 */ /* 0x020fe40008000000 */
[----:B------:R-:W-:Y:S02]  /*0500*/  DADD R12, R12, R20 ;  /* 0x000000000c0c7229 */ /* 0x000fe40000000014 */
[----:B---3--:R-:W-:Y:S02]  /*0510*/  DFMA R22, RZ, UR14, R34 ;  /* 0x0000000eff167c2b */ /* 0x008fe40008000022 */
[----:B------:R-:W-:-:S02]  /*0520*/  DFMA R14, RZ, UR8, R26 ;  /* 0x00000008ff0e7c2b */ /* 0x000fc4000800001a */
[----:B------:R-:W-:Y:S01]  /*0530*/  DFMA R20, R74, UR8, R26 ;  /* 0x000000084a147c2b */ /* 0x000fe2000800001a */
[----:B------:R-:W3:Y:S01]  /*0540*/  LDCU.64 UR8, c[0x3][0x2e0] ;  /* 0x00c05c00ff0877ac */ /* 0x000ee20008000a00 */
[----:B-1----:R-:W-:Y:S02]  /*0550*/  DADD R18, R16, UR6 ;  /* 0x0000000610127e29 */ /* 0x002fe40008000000 */
[----:B------:R-:W-:Y:S02]  /*0560*/  DADD R24, R34, UR14 ;  /* 0x0000000e22187e29 */ /* 0x000fe40008000000 */
[----:B------:R-:W-:Y:S02]  /*0570*/  DFMA R26, RZ, R22, UR16 ;  /* 0x00000010ff1a7e2b */ /* 0x000fe40008000016 */
[----:B------:R-:W-:Y:S02]  /*0580*/  DFMA R14, RZ, R14, UR6 ;  /* 0x00000006ff0e7e2b */ /* 0x000fe4000800000e */
[----:B------:R-:W-:Y:S01]  /*0590*/  DFMA R16, R72, UR14, R34 ;  /* 0x0000000e48107c2b */ /* 0x000fe20008000022 */
[----:B------:R-:W1:Y:S01]  /*05a0*/  LDCU.64 UR14, c[0x3][0x3b0] ;  /* 0x00c07600ff0e77ac */ /* 0x000e620008000a00 */
[----:B------:R-:W-:-:S02]  /*05b0*/  DFMA R22, R74, R20, UR6 ;  /* 0x000000064a167e2b */ /* 0x000fc40008000014 */
[----:B0-----:R-:W-:Y:S01]  /*05c0*/  DADD R20, R18, UR10 ;  /* 0x0000000a12147e29 */ /* 0x001fe20008000000 */
[----:B------:R-:W0:Y:S01]  /*05d0*/  LDCU.64 UR6, c[0x3][0x268] ;  /* 0x00c04d00ff0677ac */ /* 0x000e220008000a00 */
[----:B------:R-:W-:Y:S02]  /*05e0*/  DADD R28, R24, UR16 ;  /* 0x00000010181c7e29 */ /* 0x000fe40008000000 */
[----:B------:R-:W-:Y:S02]  /*05f0*/  DFMA R18, R70, UR20, R36 ;  /* 0x0000001446127c2b */ /* 0x000fe40008000024 */
[----:B------:R-:W-:Y:S02]  /*0600*/  DFMA R14, RZ, R14, UR10 ;  /* 0x0000000aff0e7e2b */ /* 0x000fe4000800000e */
[----:B------:R-:W-:Y:S01]  /*0610*/  DFMA R16, R72, R16, UR16 ;  /* 0x0000001048107e2b */ /* 0x000fe20008000010 */
[----:B------:R-:W5:Y:S01]  /*0620*/  LDCU.64 UR16, c[0x3][0x2c0] ;  /* 0x00c05800ff1077ac */ /* 0x000f620008000a00 */
[----:B------:R-:W-:-:S02]  /*0630*/  DFMA R24, R74, R22, UR10 ;  /* 0x0000000a4a187e2b */ /* 0x000fc40008000016 */
[----:B------:R-:W-:Y:S01]  /*0640*/  DFMA R30, RZ, UR20, R36 ;  /* 0x00000014ff1e7c2b */ /* 0x000fe20008000024 */
[----:B------:R-:W5:Y:S01]  /*0650*/  LDCU.64 UR10, c[0x3][0x220] ;  /* 0x00c04400ff0a77ac */ /* 0x000f620008000a00 */
[----:B------:R-:W-:Y:S02]  /*0660*/  DADD R32, R36, UR20 ;  /* 0x0000001424207e29 */ /* 0x000fe40008000000 */
[----:B---3--:R-:W-:Y:S01]  /*0670*/  DFMA R18, R70, R18, UR8 ;  /* 0x0000000846127e2b */ /* 0x008fe20008000012 */
[----:B------:R-:W3:Y:S01]  /*0680*/  LDCU.64 UR20, c[0x3][0x3d8] ;  /* 0x00c07b00ff1477ac */ /* 0x000ee20008000a00 */
[----:B----4-:R-:W-:Y:S02]  /*0690*/  DFMA R26, RZ, R26, UR18 ;  /* 0x00000012ff1a7e2b */ /* 0x010fe4000800001a */
[----:B--2---:R-:W-:Y:S02]  /*06a0*/  DFMA R14, RZ, R14, UR12 ;  /* 0x0000000cff0e7e2b */ /* 0x004fe4000800000e */
[----:B------:R-:W-:-:S02]  /*06b0*/  DADD R22, R20, UR12 ;  /* 0x0000000c14167e29 */ /* 0x000fc40008000000 */
[----:B------:R-:W-:Y:S02]  /*06c0*/  DFMA R16, R72, R16, UR18 ;  /* 0x0000001248107e2b */ /* 0x000fe40008000010 */
[----:B------:R-:W-:Y:S01]  /*06d0*/  DFMA R24, R74, R24, UR12 ;  /* 0x0000000c4a187e2b */ /* 0x000fe20008000018 */
[----:B------:R-:W2:Y:S01]  /*06e0*/  LDCU.64 UR12, c[0x3][0x1f8] ;  /* 0x00c03f00ff0c77ac */ /* 0x000ea20008000a00 */
[----:B------:R-:W-:Y:S02]  /*06f0*/  DADD R28, R28, UR18 ;  /* 0x000000121c1c7e29 */ /* 0x000fe40008000000 */
[----:B------:R-:W-:Y:S01]  /*0700*/  DFMA R30, RZ, R30, UR8 ;  /* 0x00000008ff1e7e2b */ /* 0x000fe2000800001e */
[----:B------:R-:W4:Y:S01]  /*0710*/  LDCU.64 UR18, c[0x3][0x248] ;  /* 0x00c04900ff1277ac */ /* 0x000f220008000a00 */
[----:B------:R-:W-:Y:S02]  /*0720*/  DADD R32, R32, UR8 ;  /* 0x0000000820207e29 */ /* 0x000fe40008000000 */
[----:B0-----:R-:W-:Y:S01]  /*0730*/  DFMA R20, R70, R18, UR6 ;  /* 0x0000000646147e2b */ /* 0x001fe20008000012 */
[----:B------:R-:W0:Y:S01]  /*0740*/  LDCU.64 UR8, c[0x3][0x298] ;  /* 0x00c05300ff0877ac */ /* 0x000e220008000a00 */
[----:B------:R-:W-:-:S02]  /*0750*/  DFMA R14, R72, R16, R14 ;  /* 0x00000010480e722b */ /* 0x000fc4000000000e */
[----:B------:R-:W-:Y:S02]  /*0760*/  DFMA R22, R72, R16, R22 ;  /* 0x000000104816722b */ /* 0x000fe40000000016 */
[----:B------:R-:W-:Y:S02]  /*0770*/  DFMA R18, RZ, R26, R24 ;  /* 0x0000001aff12722b */ /* 0x000fe40000000018 */
[----:B------:R-:W-:Y:S02]  /*0780*/  DADD R28, R24, R28 ;  /* 0x00000000181c7229 */ /* 0x000fe4000000001c */
[----:B------:R-:W-:Y:S02]  /*0790*/  DADD R62, -R74, 1 ;  /* 0x3ff000004a3e7429 */ /* 0x000fe40000000100 */
[C---:B------:R-:W-:Y:S02]  /*07a0*/  DADD R64, -R72.reuse, 1 ;  /* 0x3ff0000048407429 */ /* 0x040fe40000000100 */
[----:B------:R-:W-:-:S02]  /*07b0*/  DFMA R24, R72, R16, R24 ;  /* 0x000000104818722b */ /* 0x000fc40000000018 */
[----:B------:R-:W-:Y:S02]  /*07c0*/  DFMA R30, RZ, R30, UR6 ;  /* 0x00000006ff1e7e2b */ /* 0x000fe4000800001e */
[----:B------:R-:W-:Y:S01]  /*07d0*/  DADD R32, R32, UR6 ;  /* 0x0000000620207e29 */ /* 0x000fe20008000000 */
[----:B------:R-:W3:Y:S01]  /*07e0*/  LDCU.64 UR6, c[0x3][0x388] ;  /* 0x00c07100ff0677ac */ /* 0x000ee20008000a00 */
[CC--:B------:R-:W-:Y:S02]  /*07f0*/  DFMA R14, R70.reuse, R20.reuse, R14 ;  /* 0x00000014460e722b */ /* 0x0c0fe4000000000e */
[CC--:B------:R-:W-:Y:S02]  /*0800*/  DFMA R16, R70.reuse, R20.reuse, R22 ;  /* 0x000000144610722b */ /* 0x0c0fe40000000016 */
[CC--:B------:R-:W-:Y:S02]  /*0810*/  DFMA R18, R70.reuse, R20.reuse, R18 ;  /* 0x000000144612722b */ /* 0x0c0fe40000000012 */
[----:B------:R-:W-:-:S02]  /*0820*/  DFMA R20, R70, R20, R28 ;  /* 0x000000144614722b */ /* 0x000fc4000000001c */
[----:B------:R-:W-:Y:S02]  /*0830*/  DADD R68, -R70, 1 ;  /* 0x3ff0000046447429 */ /* 0x000fe40000000100 */
[----:B------:R-:W-:Y:S02]  /*0840*/  DMUL R26, R2, R62 ;  /* 0x0000003e021a7228 */ /* 0x000fe40000000000 */
[----:B------:R-:W-:Y:S02]  /*0850*/  DMUL R28, R6, R64 ;  /* 0x00000040061c7228 */ /* 0x000fe40000000000 */
[----:B------:R-:W-:Y:S02]  /*0860*/  DFMA R22, RZ, R30, R24 ;  /* 0x0000001eff16722b */ /* 0x000fe40000000018 */
[----:B------:R-:W-:Y:S02]  /*0870*/  DADD R24, R24, R32 ;  /* 0x0000000018187229 */ /* 0x000fe40000000020 */
[----:B------:R-:W-:-:S02]  /*0880*/  DMUL R32, R14, R62 ;  /* 0x0000003e0e207228 */ /* 0x000fc40000000000 */
[----:B------:R-:W-:Y:S02]  /*0890*/  DMUL R30, R10, R68 ;  /* 0x000000440a1e7228 */ /* 0x000fe40000000000 */
[----:B------:R-:W-:Y:S02]  /*08a0*/  DMUL R34, R18, R64 ;  /* 0x0000004012227228 */ /* 0x000fe40000000000 */
[----:B------:R-:W-:Y:S02]  /*08b0*/  DFMA R26, R74, R4, R26 ;  /* 0x000000044a1a722b */ /* 0x000fe4000000001a */
[----:B------:R-:W-:Y:S02]  /*08c0*/  DFMA R28, R72, R8, R28 ;  /* 0x00000008481c722b */ /* 0x000fe4000000001c */
[----:B------:R-:W-:Y:S02]  /*08d0*/  DFMA R38, R74, R16, R32 ;  /* 0x000000104a26722b */ /* 0x000fe40000000020 */
[----:B------:R-:W-:-:S02]  /*08e0*/  DMUL R32, R22, R68 ;  /* 0x0000004416207228 */ /* 0x000fc40000000000 */
[----:B------:R-:W-:Y:S02]  /*08f0*/  DFMA R76, R70, R12, R30 ;  /* 0x0000000c464c722b */ /* 0x000fe4000000001e */
[----:B------:R-:W-:Y:S02]  /*0900*/  DFMA R40, R72, R20, R34 ;  /* 0x000000144828722b */ /* 0x000fe40000000022 */
[----:B------:R-:W-:Y:S02]  /*0910*/  DADD R30, R26, R28 ;  /* 0x000000001a1e7229 */ /* 0x000fe4000000001c */
[----:B------:R-:W-:Y:S02]  /*0920*/  DFMA R66, R70, R24, R32 ;  /* 0x000000184642722b */ /* 0x000fe40000000020 */
[----:B------:R-:W-:Y:S02]  /*0930*/  DMUL R36, R26, R28 ;  /* 0x0000001c1a247228 */ /* 0x000fe40000000000 */
[----:B------:R-:W-:-:S02]  /*0940*/  DADD R32, R38, R40 ;  /* 0x0000000026207229 */ /* 0x000fc40000000028 */
[----:B------:R-:W-:Y:S02]  /*0950*/  DADD R30, R76, R30 ;  /* 0x000000004c1e7229 */ /* 0x000fe4000000001e */
[----:B------:R-:W-:-:S04]  /*0960*/  DMUL R42, R38, R40 ;  /* 0x00000028262a7228 */ /* 0x000fc80000000000 */
[----:B------:R-:W-:Y:S02]  /*0970*/  DADD R34, R66, R32 ;  /* 0x0000000042227229 */ /* 0x000fe40000000020 */
[----:B------:R-:W-:Y:S02]  /*0980*/  DADD R32, R30, -R36 ;  /* 0x000000001e207229 */ /* 0x000fe40000000824 */
[----:B------:R-:W1:Y:S04]  /*0990*/  LDC.64 R30, c[0x3][0x338] ;  /* 0x00c0ce00ff1e7b82 */ /* 0x000e680000000a00 */
[----:B------:R-:W-:Y:S02]  /*09a0*/  DADD R44, R34, -R42 ;  /* 0x00000000222c7229 */ /* 0x000fe4000000082a */
[----:B------:R-:W-:-:S02]  /*09b0*/  DFMA R26, -R26, R76, R32 ;  /* 0x0000004c1a1a722b */ /* 0x000fc40000000120 */
[----:B------:R-:W3:Y:S04]  /*09c0*/  LDC.64 R34, c[0x3][0x310] ;  /* 0x00c0c400ff227b82 */ /* 0x000ee80000000a00 */
[----:B------:R-:W-:Y:S02]  /*09d0*/  DFMA R44, -R38, R66, R44 ;  /* 0x00000042262c722b */ /* 0x000fe4000000012c */
[----:B------:R-:W-:Y:S02]  /*09e0*/  DFMA R26, -R28, R76, R26 ;  /* 0x0000004c1c1a722b */ /* 0x000fe4000000011a */
[----:B------:R-:W2:Y:S04]  /*09f0*/  LDC.64 R32, c[0x3][0x360] ;  /* 0x00c0d800ff207b82 */ /* 0x000ea80000000a00 */
[----:B------:R-:W-:-:S02]  /*0a00*/  DFMA R44, -R40, R66, R44 ;  /* 0x00000042282c722b */ /* 0x000fc4000000012c */
[----:B------:R-:W-:Y:S02]  /*0a10*/  DFMA R76, R76, R36, R26 ;  /* 0x000000244c4c722b */ /* 0x000fe4000000001a */
[----:B-1----:R-:W-:-:S04]  /*0a20*/  DFMA R40, RZ, UR14, R30 ;  /* 0x0000000eff287c2b */ /* 0x002fc8000800001e */
[----:B------:R-:W-:Y:S02]  /*0a30*/  DFMA R66, R66, R42, R44 ;  /* 0x0000002a4242722b */ /* 0x000fe4000000002c */
[----:B------:R-:W-:Y:S02]  /*0a40*/  DADD R44, R30, UR14 ;  /* 0x0000000e1e2c7e29 */ /* 0x000fe40008000000 */
[----:B-----5:R-:W-:Y:S02]  /*0a50*/  DFMA R42, RZ, R40, UR16 ;  /* 0x00000010ff2a7e2b */ /* 0x020fe40008000028 */
[--C-:B---3--:R-:W-:Y:S02]  /*0a60*/  DFMA R40, R74, UR6, R34.reuse ;  /* 0x000000064a287c2b */ /* 0x108fe40008000022 */
[----:B------:R-:W-:Y:S02]  /*0a70*/  DFMA R26, RZ, UR6, R34 ;  /* 0x00000006ff1a7c2b */ /* 0x000fe40008000022 */
[----:B------:R-:W-:Y:S01]  /*0a80*/  DADD R28, R34, UR6 ;  /* 0x00000006221c7e29 */ /* 0x000fe20008000000 */
[----:B------:R-:W1:Y:S01]  /*0a90*/  LDCU.64 UR6, c[0x3][0x270] ;  /* 0x00c04e00ff0677ac */ /* 0x000e620008000a00 */
[----:B------:R-:W-:-:S02]  /*0aa0*/  DFMA R34, R72, UR14, R30 ;  /* 0x0000000e48227c2b */ /* 0x000fc4000800001e */
[----:B0-----:R-:W-:Y:S01]  /*0ab0*/  DFMA R40, R74, R40, UR8 ;  /* 0x000000084a287e2b */ /* 0x001fe20008000028 */
[----:B------:R-:W0:Y:S01]  /*0ac0*/  LDCU.64 UR14, c[0x3][0x2c8] ;  /* 0x00c05900ff0e77ac */ /* 0x000e220008000a00 */
[----:B------:R-:W-:Y:S02]  /*0ad0*/  DFMA R36, RZ, R26, UR8 ;  /* 0x00000008ff247e2b */ /* 0x000fe4000800001a */
[----:B------:R-:W-:Y:S01]  /*0ae0*/  DADD R38, R28, UR8 ;  /* 0x000000081c267e29 */ /* 0x000fe20008000000 */
[----:B------:R-:W3:Y:S01]  /*0af0*/  LDCU.64 UR8, c[0x3][0x390] ;  /* 0x00c07200ff0877ac */ /* 0x000ee20008000a00 */
[----:B--2---:R-:W-:Y:S02]  /*0b00*/  DFMA R46, RZ, UR20, R32 ;  /* 0x00000014ff2e7c2b */ /* 0x004fe40008000020 */
[----:B------:R-:W-:Y:S02]  /*0b10*/  DADD R48, R32, UR20 ;  /* 0x0000001420307e29 */ /* 0x000fe40008000000 */
[----:B----4-:R-:W-:-:S02]  /*0b20*/  DFMA R30, RZ, R42, UR18 ;  /* 0x00000012ff1e7e2b */ /* 0x010fc4000800002a */
[----:B------:R-:W-:Y:S02]  /*0b30*/  DADD R44, R44, UR16 ;  /* 0x000000102c2c7e29 */ /* 0x000fe40008000000 */
[----:B------:R-:W-:Y:S02]  /*0b40*/  DFMA R42, R74, R40, UR10 ;  /* 0x0000000a4a2a7e2b */ /* 0x000fe40008000028 */
[----:B------:R-:W-:Y:S01]  /*0b50*/  DFMA R36, RZ, R36, UR10 ;  /* 0x0000000aff247e2b */ /* 0x000fe20008000024 */
[----:B------:R-:W3:Y:S01]  /*0b60*/  LDC.64 R40, c[0x3][0x318] ;  /* 0x00c0c600ff287b82 */ /* 0x000ee20000000a00 */
[----:B------:R-:W-:Y:S01]  /*0b70*/  DADD R38, R38, UR10 ;  /* 0x0000000a26267e29 */ /* 0x000fe20008000000 */
[----:B------:R-:W2:Y:S01]  /*0b80*/  LDCU.64 UR10, c[0x3][0x228] ;  /* 0x00c04500ff0a77ac */ /* 0x000ea20008000a00 */
[----:B------:R-:W-:Y:S02]  /*0b90*/  DFMA R34, R72, R34, UR16 ;  /* 0x0000001048227e2b */ /* 0x000fe40008000022 */
[----:B------:R-:W-:Y:S01]  /*0ba0*/  DFMA R32, R70, UR20, R32 ;  /* 0x0000001446207c2b */ /* 0x000fe20008000020 */
[----:B------:R-:W4:Y:S01]  /*0bb0*/  LDCU.64 UR16, c[0x3][0x250] ;  /* 0x00c04a00ff1077ac */ /* 0x000f220008000a00 */
[----:B------:R-:W-:-:S02]  /*0bc0*/  DFMA R28, RZ, R46, UR22 ;  /* 0x00000016ff1c7e2b */ /* 0x000fc4000800002e */
[----:B------:R-:W-:Y:S01]  /*0bd0*/  DADD R26, R48, UR22 ;  /* 0x00000016301a7e29 */ /* 0x000fe20008000000 */
[----:B------:R-:W5:Y:S01]  /*0be0*/  LDCU.64 UR20, c[0x3][0x2d0] ;  /* 0x00c05a00ff1477ac */ /* 0x000f620008000a00 */
[----:B------:R-:W-:Y:S02]  /*0bf0*/  DADD R48, R44, UR18 ;  /* 0x000000122c307e29 */ /* 0x000fe40008000000 */
[----:B------:R-:W-:Y:S02]  /*0c00*/  DFMA R46, R74, R42, UR12 ;  /* 0x0000000c4a2e7e2b */ /* 0x000fe4000800002a */
[----:B------:R-:W-:Y:S01]  /*0c10*/  DFMA R36, RZ, R36, UR12 ;  /* 0x0000000cff247e2b */ /* 0x000fe20008000024 */
[----:B------:R-:W0:Y:S01]  /*0c20*/  LDC.64 R42, c[0x3][0x340] ;  /* 0x00c0d000ff2a7b82 */ /* 0x000e220000000a00 */
[----:B------:R-:W-:Y:S01]  /*0c30*/  DFMA R34, R72, R34, UR18 ;  /* 0x0000001248227e2b */ /* 0x000fe20008000022 */
[----:B------:R-:W4:Y:S01]  /*0c40*/  LDCU.64 UR18, c[0x3][0x3e0] ;  /* 0x00c07c00ff1277ac */ /* 0x000f220008000a00 */
[----:B------:R-:W-:-:S02]  /*0c50*/  DADD R38, R38, UR12 ;  /* 0x0000000c26267e29 */ /* 0x000fc40008000000 */
[----:B------:R-:W-:Y:S01]  /*0c60*/  DFMA R32, R70, R32, UR22 ;  /* 0x0000001646207e2b */ /* 0x000fe20008000020 */
[----:B------:R-:W0:Y:S01]  /*0c70*/  LDCU.64 UR12, c[0x3][0x3b8] ;  /* 0x00c07700ff0c77ac */ /* 0x000e220008000a00 */
[----:B------:R-:W-:Y:S02]  /*0c80*/  DFMA R30, RZ, R30, R46 ;  /* 0x0000001eff1e722b */ /* 0x000fe4000000002e */
[----:B------:R-:W-:Y:S02]  /*0c90*/  DADD R48, R46, R48 ;  /* 0x000000002e307229 */ /* 0x000fe40000000030 */
[CC--:B------:R-:W-:Y:S02]  /*0ca0*/  DFMA R36, R72.reuse, R34.reuse, R36 ;  /* 0x000000224824722b */ /* 0x0c0fe40000000024 */
[CC--:B------:R-:W-:Y:S02]  /*0cb0*/  DFMA R44, R72.reuse, R34.reuse, R38 ;  /* 0x00000022482c722b */ /* 0x0c0fe40000000026 */
[----:B------:R-:W-:Y:S01]  /*0cc0*/  DFMA R46, R72, R34, R46 ;  /* 0x00000022482e722b */ /* 0x000fe2000000002e */
[----:B------:R-:W4:Y:S01]  /*0cd0*/  LDC.64 R38, c[0x3][0x368] ;  /* 0x00c0da00ff267b82 */ /* 0x000f220000000a00 */
[----:B-1----:R-:W-:-:S02]  /*0ce0*/  DFMA R32, R70, R32, UR6 ;  /* 0x0000000646207e2b */ /* 0x002fc40008000020 */
[----:B------:R-:W-:Y:S02]  /*0cf0*/  DFMA R34, RZ, R28, UR6 ;  /* 0x00000006ff227e2b */ /* 0x000fe4000800001c */
[----:B------:R-:W-:Y:S01]  /*0d00*/  DADD R50, R26, UR6 ;  /* 0x000000061a327e29 */ /* 0x000fe20008000000 */
[----:B------:R-:W1:Y:S01]  /*0d10*/  LDCU.64 UR6, c[0x3][0x2a0] ;  /* 0x00c05400ff0677ac */ /* 0x000e620008000a00 */
[----:B0-----:R-:W-:Y:S02]  /*0d20*/  DFMA R52, RZ, UR12, R42 ;  /* 0x0000000cff347c2b */ /* 0x001fe4000800002a */
[CC--:B------:R-:W-:Y:S02]  /*0d30*/  DFMA R26, R70.reuse, R32.reuse, R36 ;  /* 0x00000020461a722b */ /* 0x0c0fe40000000024 */
[CC--:B------:R-:W-:Y:S02]  /*0d40*/  DFMA R28, R70.reuse, R32.reuse, R44 ;  /* 0x00000020461c722b */ /* 0x0c0fe4000000002c */
[----:B------:R-:W-:-:S02]  /*0d50*/  DFMA R30, R70, R32, R30 ;  /* 0x00000020461e722b */ /* 0x000fc4000000001e */
[----:B------:R-:W-:Y:S02]  /*0d60*/  DFMA R32, R70, R32, R48 ;  /* 0x000000204620722b */ /* 0x000fe40000000030 */
[----:B------:R-:W-:Y:S02]  /*0d70*/  DFMA R34, RZ, R34, R46 ;  /* 0x00000022ff22722b */ /* 0x000fe4000000002e */
[----:B------:R-:W-:Y:S02]  /*0d80*/  DADD R36, R46, R50 ;  /* 0x000000002e247229 */ /* 0x000fe40000000032 */
[--C-:B---3--:R-:W-:Y:S02]  /*0d90*/  DFMA R44, RZ, UR8, R40.reuse ;  /* 0x00000008ff2c7c2b */ /* 0x108fe40008000028 */
[----:B------:R-:W-:Y:S02]  /*0da0*/  DADD R46, R40, UR8 ;  /* 0x00000008282e7e29 */ /* 0x000fe40008000000 */
[----:B------:R-:W-:Y:S01]  /*0db0*/  DFMA R48, R74, UR8, R40 ;  /* 0x000000084a307c2b */ /* 0x000fe20008000028 */
[----:B------:R-:W0:Y:S01]  /*0dc0*/  LDCU.64 UR8, c[0x3][0x200] ;  /* 0x00c04000ff0877ac */ /* 0x000e220008000a00 */
[----:B------:R-:W-:-:S02]  /*0dd0*/  DADD R54, R42, UR12 ;  /* 0x0000000c2a367e29 */ /* 0x000fc40008000000 */
[----:B-1----:R-:W-:Y:S02]  /*0de0*/  DFMA R44, RZ, R44, UR6 ;  /* 0x00000006ff2c7e2b */ /* 0x002fe4000800002c */
[----:B------:R-:W-:Y:S02]  /*0df0*/  DADD R46, R46, UR6 ;  /* 0x000000062e2e7e29 */ /* 0x000fe40008000000 */
[----:B------:R-:W-:Y:S01]  /*0e00*/  DFMA R50, R74, R48, UR6 ;  /* 0x000000064a327e2b */ /* 0x000fe20008000030 */
[----:B------:R-:W1:Y:S01]  /*0e10*/  LDCU.64 UR6, c[0x3][0x2f0] ;  /* 0x00c05e00ff0677ac */ /* 0x000e620008000a00 */
[----:B------:R-:W-:Y:S02]  /*0e20*/  DFMA R42, R72, UR12, R42 ;  /* 0x0000000c482a7c2b */ /* 0x000fe4000800002a */
[----:B------:R-:W-:Y:S01]  /*0e30*/  DFMA R52, RZ, R52, UR14 ;  /* 0x0000000eff347e2b */ /* 0x000fe20008000034 */
[----:B------:R-:W3:Y:S01]  /*0e40*/  LDCU.64 UR12, c[0x3][0x2a8] ;  /* 0x00c05500ff0c77ac */ /* 0x000ee20008000a00 */
[----:B--2---:R-:W-:-:S02]  /*0e50*/  DFMA R44, RZ, R44, UR10 ;  /* 0x0000000aff2c7e2b */ /* 0x004fc4000800002c */
[----:B------:R-:W-:Y:S02]  /*0e60*/  DADD R48, R46, UR10 ;  /* 0x0000000a2e307e29 */ /* 0x000fe40008000000 */
[----:B------:R-:W-:Y:S01]  /*0e70*/  DFMA R50, R74, R50, UR10 ;  /* 0x0000000a4a327e2b */ /* 0x000fe20008000032 */
[----:B------:R-:W2:Y:S01]  /*0e80*/  LDCU.64 UR10, c[0x3][0x278] ;  /* 0x00c04f00ff0a77ac */ /* 0x000ea20008000a00 */
[----:B------:R-:W-:Y:S02]  /*0e90*/  DFMA R42, R72, R42, UR14 ;  /* 0x0000000e482a7e2b */ /* 0x000fe4000800002a */
[----:B------:R-:W-:Y:S01]  /*0ea0*/  DADD R58, R54, UR14 ;  /* 0x0000000e363a7e29 */ /* 0x000fe20008000000 */
[----:B------:R-:W5:Y:S01]  /*0eb0*/  LDCU.64 UR14, c[0x3][0x230] ;  /* 0x00c04600ff0e77ac */ /* 0x000f620008000a00 */
[----:B----4-:R-:W-:Y:S02]  /*0ec0*/  DFMA R46, R70, UR18, R38 ;  /* 0x00000012462e7c2b */ /* 0x010fe40008000026 */
[----:B------:R-:W-:-:S02]  /*0ed0*/  DFMA R56, RZ, R52, UR16 ;  /* 0x00000010ff387e2b */ /* 0x000fc40008000034 */
[----:B0-----:R-:W-:Y:S02]  /*0ee0*/  DADD R52, R48, UR8 ;  /* 0x0000000830347e29 */ /* 0x001fe40008000000 */
[----:B------:R-:W-:Y:S02]  /*0ef0*/  DFMA R44, RZ, R44, UR8 ;  /* 0x00000008ff2c7e2b */ /* 0x000fe4000800002c */
[----:B------:R-:W-:Y:S02]  /*0f00*/  DFMA R48, R72, R42, UR16 ;  /* 0x0000001048307e2b */ /* 0x000fe4000800002a */
[----:B------:R-:W-:Y:S01]  /*0f10*/  DFMA R54, R74, R50, UR8 ;  /* 0x000000084a367e2b */ /* 0x000fe20008000032 */
[----:B------:R-:W0:Y:S01]  /*0f20*/  LDCU.64 UR8, c[0x0][0x358] ;  /* 0x00006b00ff0877ac */ /* 0x000e220008000a00 */
[----:B------:R-:W-:Y:S02]  /*0f30*/  DADD R58, R58, UR16 ;  /* 0x000000103a3a7e29 */ /* 0x000fe40008000000 */
[----:B------:R-:W-:Y:S01]  /*0f40*/  DFMA R40, RZ, UR18, R38 ;  /* 0x00000012ff287c2b */ /* 0x000fe20008000026 */
[----:B------:R-:W4:Y:S01]  /*0f50*/  LDCU.64 UR16, c[0x3][0x208] ;  /* 0x00c04100ff1077ac */ /* 0x000f220008000a00 */
[----:B-1----:R-:W-:-:S02]  /*0f60*/  DFMA R50, R70, R46, UR6 ;  /* 0x0000000646327e2b */ /* 0x002fc4000800002e */
[----:B------:R-:W-:Y:S01]  /*0f70*/  DADD R60, R38, UR18 ;  /* 0x00000012263c7e29 */ /* 0x000fe20008000000 */
[----:B------:R-:W1:Y:S01]  /*0f80*/  LDCU.64 UR18, c[0x3][0x3c0] ;  /* 0x00c07800ff1277ac */ /* 0x000e620008000a00 */
[CC--:B------:R-:W-:Y:S02]  /*0f90*/  DFMA R38, R72.reuse, R48.reuse, R44 ;  /* 0x000000304826722b */ /* 0x0c0fe4000000002c */
[----:B------:R-:W-:Y:S02]  /*0fa0*/  DFMA R42, R72, R48, R52 ;  /* 0x00000030482a722b */ /* 0x000fe40000000034 */
[----:B------:R-:W-:Y:S02]  /*0fb0*/  DFMA R46, RZ, R56, R54 ;  /* 0x00000038ff2e722b */ /* 0x000fe40000000036 */
[----:B------:R-:W-:Y:S02]  /*0fc0*/  DADD R44, R54, R58 ;  /* 0x00000000362c7229 */ /* 0x000fe4000000003a */
[----:B------:R-:W-:-:S02]  /*0fd0*/  DFMA R48, R72, R48, R54 ;  /* 0x000000304830722b */ /* 0x000fc40000000036 */
[----:B------:R-:W-:Y:S02]  /*0fe0*/  DFMA R40, RZ, R40, UR6 ;  /* 0x00000006ff287e2b */ /* 0x000fe40008000028 */
[----:B--2---:R-:W-:Y:S02]  /*0ff0*/  DFMA R54, R70, R50, UR10 ;  /* 0x0000000a46367e2b */ /* 0x004fe40008000032 */
[----:B------:R-:W-:Y:S02]  /*1000*/  DMUL R50, R26, R62 ;  /* 0x0000003e1a327228 */ /* 0x000fe40000000000 */
[----:B------:R-:W-:Y:S02]  /*1010*/  DMUL R52, R30, R64 ;  /* 0x000000401e347228 */ /* 0x000fe40000000000 */
[----:B------:R-:W-:Y:S02]  /*1020*/  DFMA R56, RZ, R40, UR10 ;  /* 0x0000000aff387e2b */ /* 0x000fe40008000028 */
[----:B------:R-:W-:-:S02]  /*1030*/  DADD R60, R60, UR6 ;  /* 0x000000063c3c7e29 */ /* 0x000fc40008000000 */
[----:B------:R-:W-:Y:S02]  /*1040*/  DFMA R40, R70, R54, R42 ;  /* 0x000000364628722b */ /* 0x000fe4000000002a */
[----:B------:R-:W-:Y:S02]  /*1050*/  DFMA R50, R74, R28, R50 ;  /* 0x0000001c4a32722b */ /* 0x000fe40000000032 */
[----:B------:R-:W-:Y:S02]  /*1060*/  DMUL R58, R34, R68 ;  /* 0x00000044223a7228 */ /* 0x000fe40000000000 */
[----:B------:R-:W-:Y:S02]  /*1070*/  DFMA R52, R72, R32, R52 ;  /* 0x000000204834722b */ /* 0x000fe40000000034 */
[CC--:B------:R-:W-:Y:S02]  /*1080*/  DFMA R38, R70.reuse, R54.reuse, R38 ;  /* 0x000000364626722b */ /* 0x0c0fe40000000026 */
[----:B------:R-:W-:-:S02]  /*1090*/  DFMA R42, R70, R54, R46 ;  /* 0x00000036462a722b */ /* 0x000fc4000000002e */
[----:B------:R-:W-:Y:S02]  /*10a0*/  DFMA R44, R70, R54, R44 ;  /* 0x00000036462c722b */ /* 0x000fe4000000002c */
[----:B------:R-:W-:Y:S02]  /*10b0*/  DFMA R46, RZ, R56, R48 ;  /* 0x00000038ff2e722b */ /* 0x000fe40000000030 */
[----:B------:R-:W-:Y:S01]  /*10c0*/  DADD R60, R60, UR10 ;  /* 0x0000000a3c3c7e29 */ /* 0x000fe20008000000 */
[----:B------:R-:W2:Y:S01]  /*10d0*/  LDCU UR10, c[0x0][0x390] ;  /* 0x00007200ff0a77ac */ /* 0x000ea20008000800 */
[----:B------:R-:W-:Y:S02]  /*10e0*/  DFMA R56, R70, R36, R58 ;  /* 0x000000244638722b */ /* 0x000fe4000000003a */
[----:B------:R-:W-:Y:S02]  /*10f0*/  DADD R54, R50, R52 ;  /* 0x0000000032367229 */ /* 0x000fe40000000034 */
[----:B------:R-:W-:-:S02]  /*1100*/  DMUL R78, R38, R62 ;  /* 0x0000003e264e7228 */ /* 0x000fc40000000000 */
[----:B------:R-:W-:Y:S02]  /*1110*/  DMUL R82, R42, R64 ;  /* 0x000000402a527228 */ /* 0x000fe40000000000 */
[----:B------:R-:W-:Y:S02]  /*1120*/  DADD R48, R48, R60 ;  /* 0x0000000030307229 */ /* 0x000fe4000000003c */
[----:B------:R-:W-:Y:S02]  /*1130*/  DMUL R86, R46, R68 ;  /* 0x000000442e567228 */ /* 0x000fe40000000000 */
[----:B------:R-:W-:Y:S02]  /*1140*/  DMUL R58, R50, R52 ;  /* 0x00000034323a7228 */ /* 0x000fe40000000000 */
[----:B------:R-:W-:Y:S02]  /*1150*/  DADD R80, R56, R54 ;  /* 0x0000000038507229 */ /* 0x000fe40000000036 */
[----:B------:R-:W-:Y:S01]  /*1160*/  DFMA R78, R74, R40, R78 ;  /* 0x000000284a4e722b */ /* 0x000fe2000000004e */
[----:B--2---:R-:W-:Y:S01]  /*1170*/  UIADD3 UR6, UPT, UPT, UR5, UR10, URZ ;  /* 0x0000000a05067290 */ /* 0x004fe2000fffe0ff */
[----:B------:R-:W-:-:S02]  /*1180*/  DFMA R60, R72, R44, R82 ;  /* 0x0000002c483c722b */ /* 0x000fc40000000052 */
[----:B------:R-:W-:Y:S01]  /*1190*/  DFMA R54, R70, R48, R86 ;  /* 0x000000304636722b */ /* 0x000fe20000000056 */
[----:B------:R-:W-:Y:S01]  /*11a0*/  UIADD3 UR7, UPT, UPT, UR6, UR10, URZ ;  /* 0x0000000a06077290 */ /* 0x000fe2000fffe0ff */
[----:B------:R-:W-:-:S03]  /*11b0*/  DADD R80, R80, -R58 ;  /* 0x0000000050507229 */ /* 0x000fc6000000083a */
[----:B------:R-:W-:Y:S01]  /*11c0*/  UIADD3 UR4, UPT, UPT, UR7, UR10, URZ ;  /* 0x0000000a07047290 */ /* 0x000fe2000fffe0ff */
[----:B------:R-:W-:-:S04]  /*11d0*/  DADD R86, R78, R60 ;  /* 0x000000004e567229 */ /* 0x000fc8000000003c */
[----:B------:R-:W-:Y:S02]  /*11e0*/  DFMA R82, -R50, R56, R80 ;  /* 0x000000383252722b */ /* 0x000fe40000000150 */
[----:B------:R-:W-:Y:S01]  /*11f0*/  DMUL R80, R78, R60 ;  /* 0x0000003c4e507228 */ /* 0x000fe20000000000 */
[----:B------:R-:W2:Y:S01]  /*1200*/  LDC.64 R50, c[0x0][0x388] ;  /* 0x0000e200ff327b82 */ /* 0x000ea20000000a00 */
[----:B------:R-:W-:-:S04]  /*1210*/  DADD R86, R54, R86 ;  /* 0x0000000036567229 */ /* 0x000fc80000000056 */
[----:B------:R-:W-:-:S03]  /*1220*/  DFMA R82, -R52, R56, R82 ;  /* 0x000000383452722b */ /* 0x000fc60000000152 */
[----:B------:R-:W3:Y:S01]  /*1230*/  LDC.64 R52, c[0x0][0x380] ;  /* 0x0000e000ff347b82 */ /* 0x000ee20000000a00 */
[----:B------:R-:W-:-:S04]  /*1240*/  DADD R86, R86, -R80 ;  /* 0x0000000056567229 */ /* 0x000fc80000000850 */
[----:B------:R-:W-:-:S04]  /*1250*/  DFMA R88, R56, R58, R82 ;  /* 0x0000003a3858722b */ /* 0x000fc80000000052 */
[----:B------:R-:W-:Y:S01]  /*1260*/  DFMA R86, -R78, R54, R86 ;  /* 0x000000364e56722b */ /* 0x000fe20000000156 */
[----:B------:R-:W5:Y:S01]  /*1270*/  LDC.64 R78, c[0x3][0x320] ;  /* 0x00c0c800ff4e7b82 */ /* 0x000f620000000a00 */
[----:B--2---:R-:W-:-:S06]  /*1280*/  IMAD R57, R51, UR6, R0 ;  /* 0x0000000633397c24 */ /* 0x004fcc000f8e0200 */
[----:B------:R-:W-:Y:S01]  /*1290*/  DFMA R86, -R60, R54, R86 ;  /* 0x000000363c56722b */ /* 0x000fe20000000156 */
[C-C-:B------:R-:W-:Y:S01]  /*12a0*/  IMAD R59, R51.reuse, UR7, R0.reuse ;  /* 0x00000007333b7c24 */ /* 0x140fe2000f8e0200 */
[----:B------:R-:W5:Y:S01]  /*12b0*/  LDCU.64 UR6, c[0x3][0x398] ;  /* 0x00c07300ff0677ac */ /* 0x000f620008000a00 */
[----:B------:R-:W-:Y:S02]  /*12c0*/  IMAD R61, R51, UR5, R0 ;  /* 0x00000005333d7c24 */ /* 0x000fe4000f8e0200 */
[-C--:B------:R-:W-:Y:S02]  /*12d0*/  IMAD R57, R57, R50.reuse, RZ ;  /* 0x0000003239397224 */ /* 0x080fe400078e02ff */
[-C--:B------:R-:W-:Y:S01]  /*12e0*/  IMAD R61, R61, R50.reuse, RZ ;  /* 0x000000323d3d7224 */ /* 0x080fe200078e02ff */
[----:B------:R-:W-:Y:S01]  /*12f0*/  DFMA R90, R54, R80, R86 ;  /* 0x00000050365a722b */ /* 0x000fe20000000056 */
[----:B------:R-:W-:Y:S01]  /*1300*/  IMAD R59, R59, R50, RZ ;  /* 0x000000323b3b7224 */ /* 0x000fe200078e02ff */
[----:B------:R-:W1:Y:S01]  /*1310*/  LDC.64 R86, c[0x3][0x348] ;  /* 0x00c0d200ff567b82 */ /* 0x000e620000000a00 */
[----:B------:R-:W-:-:S02]  /*1320*/  IADD3 R57, PT, PT, R57, R84, RZ ;  /* 0x0000005439397210 */ /* 0x000fc40007ffe0ff */
[-C--:B------:R-:W-:Y:S01]  /*1330*/  IADD3 R55, PT, PT, R61, R84.reuse, RZ ;  /* 0x000000543d377210 */ /* 0x080fe20007ffe0ff */
[----:B------:R-:W-:Y:S01]  /*1340*/  IMAD R61, R51, UR4, R0 ;  /* 0x00000004333d7c24 */ /* 0x000fe2000f8e0200 */
[----:B------:R-:W-:Y:S01]  /*1350*/  IADD3 R59, PT, PT, R59, R84, RZ ;  /* 0x000000543b3b7210 */ /* 0x000fe20007ffe0ff */
[----:B---3--:R-:W-:Y:S01]  /*1360*/  IMAD.WIDE R56, R57, 0x8, R52 ;  /* 0x0000000839387825 */ /* 0x008fe200078e0234 */
[----:B------:R-:W-:-:S03]  /*1370*/  UIADD3 UR4, UPT, UPT, UR4, UR10, URZ ;  /* 0x0000000a04047290 */ /* 0x000fc6000fffe0ff */
[--C-:B------:R-:W-:Y:S01]  /*1380*/  IMAD.WIDE R54, R55, 0x8, R52.reuse ;  /* 0x0000000837367825 */ /* 0x100fe200078e0234 */
[--C-:B-----5:R-:W-:Y:S02]  /*1390*/  DFMA R80, RZ, UR6, R78.reuse ;  /* 0x00000006ff507c2b */ /* 0x120fe4000800004e */
[----:B------:R-:W-:Y:S01]  /*13a0*/  DADD R82, R78, UR6 ;  /* 0x000000064e527e29 */ /* 0x000fe20008000000 */
[----:B------:R-:W-:Y:S01]  /*13b0*/  IMAD.WIDE R58, R59, 0x8, R52 ;  /* 0x000000083b3a7825 */ /* 0x000fe200078e0234 */
[----:B0-----:R1:W-:Y:S01]  /*13c0*/  STG.E.64 desc[UR8][R54.64], R76 ;  /* 0x0000004c36007986 */ /* 0x0013e2000c101b08 */
[----:B------:R-:W-:Y:S01]  /*13d0*/  DFMA R78, R74, UR6, R78 ;  /* 0x000000064a4e7c2b */ /* 0x000fe2000800004e */
[----:B------:R-:W0:Y:S01]  /*13e0*/  LDCU.64 UR6, c[0x3][0x258] ;  /* 0x00c04b00ff0677ac */ /* 0x000e220008000a00 */
[----:B------:R-:W-:Y:S01]  /*13f0*/  IMAD R61, R61, R50, RZ ;  /* 0x000000323d3d7224 */ /* 0x000fe200078e02ff */
[----:B------:R2:W-:Y:S01]  /*1400*/  STG.E.64 desc[UR8][R56.64], R66 ;  /* 0x0000004238007986 */ /* 0x0005e2000c101b08 */
[----:B------:R-:W-:-:S02]  /*1410*/  DFMA R80, RZ, R80, UR12 ;  /* 0x0000000cff507e2b */ /* 0x000fc40008000050 */
[----:B------:R-:W-:Y:S01]  /*1420*/  DADD R82, R82, UR12 ;  /* 0x0000000c52527e29 */ /* 0x000fe20008000000 */
[----:B------:R3:W-:Y:S01]  /*1430*/  STG.E.64 desc[UR8][R58.64], R88 ;  /* 0x000000583a007986 */ /* 0x0007e2000c101b08 */
[----:B------:R-:W-:Y:S01]  /*1440*/  DFMA R78, R74, R78, UR12 ;  /* 0x0000000c4a4e7e2b */ /* 0x000fe2000800004e */
[----:B------:R-:W5:Y:S01]  /*1450*/  LDCU.64 UR12, c[0x3][0x3e8] ;  /* 0x00c07d00ff0c77ac */ /* 0x000f620008000a00 */
[----:B------:R-:W-:Y:S02]  /*1460*/  IADD3 R61, PT, PT, R61, R84, RZ ;  /* 0x000000543d3d7210 */ /* 0x000fe40007ffe0ff */
[----:B------:R-:W-:Y:S02]  /*1470*/  DFMA R80, RZ, R80, UR14 ;  /* 0x0000000eff507e2b */ /* 0x000fe40008000050 */
[----:B-1----:R-:W-:Y:S01]  /*1480*/  DFMA R76, R72, UR18, R86 ;  /* 0x00000012484c7c2b */ /* 0x002fe20008000056 */
[----:B------:R-:W-:Y:S01]  /*1490*/  IMAD.WIDE R60, R61, 0x8, R52 ;  /* 0x000000083d3c7825 */ /* 0x000fe200078e0234 */
[----:B------:R-:W-:-:S02]  /*14a0*/  DADD R82, R82, UR14 ;  /* 0x0000000e52527e29 */ /* 0x000fc40008000000 */
[----:B--2---:R-:W-:Y:S02]  /*14b0*/  DADD R66, R86, UR18 ;  /* 0x0000001256427e29 */ /* 0x004fe40008000000 */
[----:B------:R-:W-:Y:S01]  /*14c0*/  DFMA R78, R74, R78, UR14 ;  /* 0x0000000e4a4e7e2b */ /* 0x000fe2000800004e */
[----:B------:R-:W1:Y:S01]  /*14d0*/  LDCU.64 UR14, c[0x3][0x280] ;  /* 0x00c05000ff0e77ac */ /* 0x000e620008000a00 */
[----:B---3--:R-:W-:Y:S01]  /*14e0*/  DFMA R88, RZ, UR18, R86 ;  /* 0x00000012ff587c2b */ /* 0x008fe20008000056 */
[----:B------:R2:W-:Y:S01]  /*14f0*/  STG.E.64 desc[UR8][R60.64], R90 ;  /* 0x0000005a3c007986 */ /* 0x0005e2000c101b08 */
[----:B------:R-:W-:Y:S02]  /*1500*/  DFMA R76, R72, R76, UR20 ;  /* 0x00000014484c7e2b */ /* 0x000fe4000800004c */
[----:B------:R-:W-:Y:S02]  /*1510*/  DADD R86, R66, UR20 ;  /* 0x0000001442567e29 */ /* 0x000fe40008000000 */
[----:B------:R-:W5:Y:S01]  /*1520*/  LDC.64 R66, c[0x3][0x370] ;  /* 0x00c0dc00ff427b82 */ /* 0x000f620000000a00 */
[----:B----4-:R-:W-:-:S02]  /*1530*/  DFMA R80, RZ, R80, UR16 ;  /* 0x00000010ff507e2b */ /* 0x010fc40008000050 */
[----:B------:R-:W-:Y:S02]  /*1540*/  DFMA R88, RZ, R88, UR20 ;  /* 0x00000014ff587e2b */ /* 0x000fe40008000058 */
[----:B0-----:R-:W-:Y:S02]  /*1550*/  DFMA R76, R72, R76, UR6 ;  /* 0x00000006484c7e2b */ /* 0x001fe4000800004c */
[----:B------:R-:W-:Y:S02]  /*1560*/  DADD R86, R86, UR6 ;  /* 0x0000000656567e29 */ /* 0x000fe40008000000 */
[----:B------:R-:W-:Y:S02]  /*1570*/  DADD R82, R82, UR16 ;  /* 0x0000001052527e29 */ /* 0x000fe40008000000 */
[----:B------:R-:W-:Y:S01]  /*1580*/  DFMA R88, RZ, R88, UR6 ;  /* 0x00000006ff587e2b */ /* 0x000fe20008000058 */
[----:B------:R-:W0:Y:S01]  /*1590*/  LDCU.64 UR6, c[0x3][0x2f8] ;  /* 0x00c05f00ff0677ac */ /* 0x000e220008000a00 */
[----:B------:R-:W-:-:S02]  /*15a0*/  DFMA R78, R74, R78, UR16 ;  /* 0x000000104a4e7e2b */ /* 0x000fc4000800004e */
[CC--:B------:R-:W-:Y:S02]  /*15b0*/  DFMA R80, R72.reuse, R76.reuse, R80 ;  /* 0x0000004c4850722b */ /* 0x0c0fe40000000050 */
[----:B------:R-:W-:-:S04]  /*15c0*/  DFMA R82, R72, R76, R82 ;  /* 0x0000004c4852722b */ /* 0x000fc80000000052 */
[----:B------:R-:W-:Y:S02]  /*15d0*/  DFMA R88, RZ, R88, R78 ;  /* 0x00000058ff58722b */ /* 0x000fe4000000004e */
[----:B------:R-:W-:Y:S02]  /*15e0*/  DADD R86, R78, R86 ;  /* 0x000000004e567229 */ /* 0x000fe40000000056 */
[----:B------:R-:W-:Y:S02]  /*15f0*/  DFMA R76, R72, R76, R78 ;  /* 0x0000004c484c722b */ /* 0x000fe4000000004e */
[----:B-----5:R-:W-:-:S08]  /*1600*/  DFMA R78, R70, UR12, R66 ;  /* 0x0000000c464e7c2b */ /* 0x020fd00008000042 */
[----:B0-----:R-:W-:-:S08]  /*1610*/  DFMA R78, R70, R78, UR6 ;  /* 0x00000006464e7e2b */ /* 0x001fd0000800004e */
[----:B-1----:R-:W-:-:S08]  /*1620*/  DFMA R78, R70, R78, UR14 ;  /* 0x0000000e464e7e2b */ /* 0x002fd0000800004e */
[CC--:B------:R-:W-:Y:S02]  /*1630*/  DFMA R80, R70.reuse, R78.reuse, R80 ;  /* 0x0000004e4650722b */ /* 0x0c0fe40000000050 */
[CC--:B------:R-:W-:Y:S02]  /*1640*/  DFMA R82, R70.reuse, R78.reuse, R82 ;  /* 0x0000004e4652722b */ /* 0x0c0fe40000000052 */
[CC--:B------:R-:W-:Y:S02]  /*1650*/  DFMA R88, R70.reuse, R78.reuse, R88 ;  /* 0x0000004e4658722b */ /* 0x0c0fe40000000058 */
[----:B------:R-:W-:Y:S02]  /*1660*/  DFMA R86, R70, R78, R86 ;  /* 0x0000004e4656722b */ /* 0x000fe40000000056 */
[----:B------:R-:W-:Y:S02]  /*1670*/  DFMA R78, RZ, UR12, R66 ;  /* 0x0000000cff4e7c2b */ /* 0x000fe40008000042 */
[----:B------:R-:W-:-:S02]  /*1680*/  DADD R66, R66, UR12 ;  /* 0x0000000c42427e29 */ /* 0x000fc40008000000 */
[----:B------:R-:W-:Y:S02]  /*1690*/  DMUL R62, R80, R62 ;  /* 0x0000003e503e7228 */ /* 0x000fe40000000000 */
[----:B------:R-:W-:Y:S02]  /*16a0*/  DMUL R64, R88, R64 ;  /* 0x0000004058407228 */ /* 0x000fe40000000000 */
[----:B------:R-:W-:Y:S02]  /*16b0*/  DFMA R78, RZ, R78, UR6 ;  /* 0x00000006ff4e7e2b */ /* 0x000fe4000800004e */
[----:B------:R-:W-:Y:S02]  /*16c0*/  DADD R66, R66, UR6 ;  /* 0x0000000642427e29 */ /* 0x000fe40008000000 */
[----:B------:R-:W-:Y:S02]  /*16d0*/  DFMA R62, R74, R82, R62 ;  /* 0x000000524a3e722b */ /* 0x000fe4000000003e */
[----:B------:R-:W-:-:S02]  /*16e0*/  DFMA R64, R72, R86, R64 ;  /* 0x000000564840722b */ /* 0x000fc40000000040 */
[----:B------:R-:W-:Y:S01]  /*16f0*/  DFMA R78, RZ, R78, UR14 ;  /* 0x0000000eff4e7e2b */ /* 0x000fe2000800004e */
[----:B------:R-:W0:Y:S01]  /*1700*/  S2R R73, SR_TID.X ;  /* 0x0000000000497919 */ /* 0x000e220000002100 */
[----:B------:R-:W-:-:S06]  /*1710*/  DADD R66, R66, UR14 ;  /* 0x0000000e42427e29 */ /* 0x000fcc0008000000 */
[----:B------:R-:W-:Y:S02]  /*1720*/  DFMA R78, RZ, R78, R76 ;  /* 0x0000004eff4e722b */ /* 0x000fe4000000004c */
[----:B------:R-:W-:-:S06]  /*1730*/  DADD R66, R76, R66 ;  /* 0x000000004c427229 */ /* 0x000fcc0000000042 */
[----:B------:R-:W-:-:S08]  /*1740*/  DMUL R68, R78, R68 ;  /* 0x000000444e447228 */ /* 0x000fd00000000000 */
[----:B------:R-:W-:Y:S02]  /*1750*/  DFMA R70, R70, R66, R68 ;  /* 0x000000424646722b */ /* 0x000fe40000000044 */
[----:B------:R-:W-:Y:S01]  /*1760*/  DADD R68, R62, R64 ;  /* 0x000000003e447229 */ /* 0x000fe20000000040 */
[----:B0-----:R-:W-:-:S07]  /*1770*/  ISETP.NE.AND P0, PT, R73, RZ, PT ;  /* 0x000000ff4900720c */ /* 0x001fce0003f05270 */
[----:B------:R-:W-:Y:S02]  /*1780*/  DADD R74, R70, R68 ;  /* 0x00000000464a7229 */ /* 0x000fe40000000044 */
[----:B------:R-:W-:-:S08]  /*1790*/  DMUL R68, R62, R64 ;  /* 0x000000403e447228 */ /* 0x000fd00000000000 */
[----:B------:R-:W-:-:S08]  /*17a0*/  DADD R74, R74, -R68 ;  /* 0x000000004a4a7229 */ /* 0x000fd00000000844 */
[-C--:B------:R-:W-:Y:S01]  /*17b0*/  DFMA R74, -R62, R70.reuse, R74 ;  /* 0x000000463e4a722b */ /* 0x080fe2000000014a */
[----:B------:R-:W-:Y:S01]  /*17c0*/  IMAD R63, R51, UR4, R0 ;  /* 0x00000004333f7c24 */ /* 0x000fe2000f8e0200 */
[----:B------:R-:W-:Y:S01]  /*17d0*/  IADD3 R62, PT, PT, R50, -0x1, RZ ;  /* 0xffffffff323e7810 */ /* 0x000fe20007ffe0ff */
[----:B------:R-:W-:Y:S02]  /*17e0*/  UIADD3 UR4, UPT, UPT, UR5, UR10, URZ ;  /* 0x0000000a05047290 */ /* 0x000fe4000fffe0ff */
[----:B------:R-:W-:Y:S01]  /*17f0*/  IMAD R63, R63, R50, RZ ;  /* 0x000000323f3f7224 */ /* 0x000fe200078e02ff */
[----:B------:R-:W-:Y:S02]  /*1800*/  ISETP.NE.AND P1, PT, R73, R62, PT ;  /* 0x0000003e4900720c */ /* 0x000fe40003f25270 */
[----:B------:R-:W-:Y:S01]  /*1810*/  DFMA R64, -R64, R70, R74 ;  /* 0x000000464040722b */ /* 0x000fe2000000014a */
[----:B------:R-:W-:Y:S01]  /*1820*/  UIADD3 UR6, UPT, UPT, UR4, UR10, URZ ;  /* 0x0000000a04067290 */ /* 0x000fe2000fffe0ff */
[----:B------:R-:W-:-:S02]  /*1830*/  IADD3 R75, PT, PT, R51, -0x1, RZ ;  /* 0xffffffff334b7810 */ /* 0x000fc40007ffe0ff */
[----:B------:R-:W-:Y:S01]  /*1840*/  IADD3 R63, PT, PT, R63, R84, RZ ;  /* 0x000000543f3f7210 */ /* 0x000fe20007ffe0ff */
[----:B------:R-:W-:Y:S01]  /*1850*/  UIADD3 UR7, UPT, UPT, UR6, UR10, URZ ;  /* 0x0000000a06077290 */ /* 0x000fe2000fffe0ff */
[----:B------:R-:W-:Y:S02]  /*1860*/  ISETP.NE.AND P3, PT, R0, R75, PT ;  /* 0x0000004b0000720c */ /* 0x000fe40003f65270 */
[----:B------:R-:W-:Y:S01]  /*1870*/  DFMA R64, R70, R68, R64 ;  /* 0x000000444640722b */ /* 0x000fe20000000040 */
[----:B------:R-:W-:Y:S01]  /*1880*/  IMAD.WIDE R62, R63, 0x8, R52 ;  /* 0x000000083f3e7825 */ /* 0x000fe200078e0234 */
[----:B------:R-:W-:-:S05]  /*1890*/  UIADD3 UR11, UPT, UPT, UR7, UR10, URZ ;  /* 0x0000000a070b7290 */ /* 0x000fca000fffe0ff */
[----:B------:R2:W-:Y:S01]  /*18a0*/  STG.E.64 desc[UR8][R62.64], R64 ;  /* 0x000000403e007986 */ /* 0x0005e2000c101b08 */
[----:B------:R-:W-:Y:S06]  /*18b0*/  @P0 BRA `(.L_x_157) ;  /* 0x0000000000500947 */ /* 0x000fec0003800000 */
[C-C-:B--2---:R-:W-:Y:S02]  /*18c0*/  IMAD R65, R51.reuse, UR5, R0.reuse ;  /* 0x0000000533417c24 */ /* 0x144fe4000f8e0200 */
[C-C-:B------:R-:W-:Y:S02]  /*18d0*/  IMAD R77, R51.reuse, UR4, R0.reuse ;  /* 0x00000004334d7c24 */ /* 0x140fe4000f8e0200 */
[C-C-:B------:R-:W-:Y:S02]  /*18e0*/  IMAD R75, R51.reuse, UR6, R0.reuse ;  /* 0x00000006334b7c24 */ /* 0x140fe4000f8e0200 */
[--C-:B------:R-:W-:Y:S02]  /*18f0*/  IMAD R69, R51, UR7, R0.reuse ;  /* 0x0000000733457c24 */ /* 0x100fe4000f8e0200 */
[----:B------:R-:W-:Y:S02]  /*1900*/  IMAD R65, R65, R50, RZ ;  /* 0x0000003241417224 */ /* 0x000fe400078e02ff */
[----:B------:R-:W-:-:S02]  /*1910*/  IMAD R71, R51, UR11, R0 ;  /* 0x0000000b33477c24 */ /* 0x000fc4000f8e0200 */
[-C--:B------:R-:W-:Y:S02]  /*1920*/  IMAD R91, R77, R50.reuse, RZ ;  /* 0x000000324d5b7224 */ /* 0x080fe400078e02ff */
[-C--:B------:R-:W-:Y:S02]  /*1930*/  IMAD R85, R75, R50.reuse, RZ ;  /* 0x000000324b557224 */ /* 0x080fe400078e02ff */
[----:B------:R-:W-:Y:S02]  /*1940*/  IMAD R75, R69, R50, RZ ;  /* 0x00000032454b7224 */ /* 0x000fe400078e02ff */
[----:B------:R-:W-:-:S04]  /*1950*/  IMAD.WIDE R64, R65, 0x8, R52 ;  /* 0x0000000841407825 */ /* 0x000fc800078e0234 */
[----:B------:R-:W-:Y:S01]  /*1960*/  IMAD R77, R71, R50, RZ ;  /* 0x00000032474d7224 */ /* 0x000fe200078e02ff */
[----:B------:R0:W-:Y:S01]  /*1970*/  STG.E.64 desc[UR8][R64.64], R2 ;  /* 0x0000000240007986 */ /* 0x0001e2000c101b08 */
[----:B------:R-:W-:-:S04]  /*1980*/  IMAD.WIDE R68, R91, 0x8, R52 ;  /* 0x000000085b447825 */ /* 0x000fc800078e0234 */
[--C-:B------:R-:W-:Y:S01]  /*1990*/  IMAD.WIDE R70, R85, 0x8, R52.reuse ;  /* 0x0000000855467825 */ /* 0x100fe200078e0234 */
[----:B------:R0:W-:Y:S03]  /*19a0*/  STG.E.64 desc[UR8][R68.64], R14 ;  /* 0x0000000e44007986 */ /* 0x0001e6000c101b08 */
[--C-:B------:R-:W-:Y:S01]  /*19b0*/  IMAD.WIDE R74, R75, 0x8, R52.reuse ;  /* 0x000000084b4a7825 */ /* 0x100fe200078e0234 */
[----:B------:R0:W-:Y:S03]  /*19c0*/  STG.E.64 desc[UR8][R70.64], R26 ;  /* 0x0000001a46007986 */ /* 0x0001e6000c101b08 */
[----:B------:R-:W-:Y:S01]  /*19d0*/  IMAD.WIDE R76, R77, 0x8, R52 ;  /* 0x000000084d4c7825 */ /* 0x000fe200078e0234 */
[----:B------:R0:W-:Y:S04]  /*19e0*/  STG.E.64 desc[UR8][R74.64], R38 ;  /* 0x000000264a007986 */ /* 0x0001e8000c101b08 */
[----:B------:R0:W-:Y:S02]  /*19f0*/  STG.E.64 desc[UR8][R76.64], R80 ;  /* 0x000000504c007986 */ /* 0x0001e4000c101b08 */
.L_x_157:
[----:B------:R-:W-:Y:S05]  /*1a00*/  BSYNC.RECONVERGENT B0 ;  /* 0x0000000000007941 */ /* 0x000fea0003800200 */
.L_x_156:
[----:B------:R1:W-:Y:S04]  /*1a10*/  @!P1 STG.E.64 desc[UR8][R54.64], R4 ;  /* 0x0000000436009986 */ /* 0x0003e8000c101b08 */
[----:B------:R1:W-:Y:S04]  /*1a20*/  @!P1 STG.E.64 desc[UR8][R56.64], R16 ;  /* 0x0000001038009986 */ /* 0x0003e8000c101b08 */
[----:B------:R1:W-:Y:S04]  /*1a30*/  @!P1 STG.E.64 desc[UR8][R58.64], R28 ;  /* 0x0000001c3a009986 */ /* 0x0003e8000c101b08 */
[----:B------:R1:W-:Y:S04]  /*1a40*/  @!P1 STG.E.64 desc[UR8][R60.64], R40 ;  /* 0x000000283c009986 */ /* 0x0003e8000c101b08 */
[----:B------:R1:W-:Y:S01]  /*1a50*/  @!P1 STG.E.64 desc[UR8][R62.64], R82 ;  /* 0x000000523e009986 */ /* 0x0003e2000c101b08 */
[----:B------:R-:W-:Y:S05]  /*1a60*/  @P2 BRA `(.L_x_158) ;  /* 0x0000000000402947 */ /* 0x000fea0003800000 */
[----:B0-----:R-:W-:-:S04]  /*1a70*/  IMAD R2, R51, R50, RZ ;  /* 0x0000003233027224 */ /* 0x001fc800078e02ff */
[C-C-:B------:R-:W-:Y:S02]  /*1a80*/  IMAD R3, R2.reuse, UR5, R73.reuse ;  /* 0x0000000502037c24 */ /* 0x140fe4000f8e0249 */
[C-C-:B-1----:R-:W-:Y:S02]  /*1a90*/  IMAD R5, R2.reuse, UR4, R73.reuse ;  /* 0x0000000402057c24 */ /* 0x142fe4000f8e0249 */
[C-C-:B------:R-:W-:Y:S02]  /*1aa0*/  IMAD R15, R2.reuse, UR6, R73.reuse ;  /* 0x00000006020f7c24 */ /* 0x140fe4000f8e0249 */
[C-C-:B------:R-:W-:Y:S02]  /*1ab0*/  IMAD R17, R2.reuse, UR7, R73.reuse ;  /* 0x0000000702117c24 */ /* 0x140fe4000f8e0249 */
[----:B------:R-:W-:Y:S02]  /*1ac0*/  IMAD R27, R2, UR11, R73 ;  /* 0x0000000b021b7c24 */ /* 0x000fe4000f8e0249 */
[----:B------:R-:W-:-:S04]  /*1ad0*/  IMAD.WIDE R2, R3, 0x8, R52 ;  /* 0x0000000803027825 */ /* 0x000fc800078e0234 */
        /* <DEDUP_REMOVED lines=9> */
.L_x_158:
[----:B------:R4:W-:Y:S01]  /*1b70*/  @!P3 STG.E.64 desc[UR8][R54.64], R8 ;  /* 0x000000083600b986 */ /* 0x0009e2000c101b08 */
[----:B------:R-:W-:-:S03]  /*1b80*/  UISETP.NE.AND UP0, UPT, UR5, URZ, UPT ;  /* 0x000000ff0500728c */ /* 0x000fc6000bf05270 */
[----:B------:R4:W-:Y:S04]  /*1b90*/  @!P3 STG.E.64 desc[UR8][R56.64], R20 ;  /* 0x000000143800b986 */ /* 0x0009e8000c101b08 */
[----:B------:R4:W-:Y:S04]  /*1ba0*/  @!P3 STG.E.64 desc[UR8][R58.64], R32 ;  /* 0x000000203a00b986 */ /* 0x0009e8000c101b08 */
[----:B------:R4:W-:Y:S04]  /*1bb0*/  @!P3 STG.E.64 desc[UR8][R60.64], R44 ;  /* 0x0000002c3c00b986 */ /* 0x0009e8000c101b08 */
[----:B------:R4:W-:Y:S01]  /*1bc0*/  @!P3 STG.E.64 desc[UR8][R62.64], R86 ;  /* 0x000000563e00b986 */ /* 0x0009e2000c101b08 */
[----:B------:R-:W-:Y:S05]  /*1bd0*/  BRA.U UP0, `(.L_x_159) ;  /* 0x00000001004c7547 */ /* 0x000fea000b800000 */
[C---:B0--3--:R-:W-:Y:S02]  /*1be0*/  IMAD R2, R51.reuse, UR10, R0 ;  /* 0x0000000a33027c24 */ /* 0x049fe4000f8e0200 */
[-CC-:B------:R-:W-:Y:S02]  /*1bf0*/  IMAD R3, R0, R50.reuse, R73.reuse ;  /* 0x0000003200037224 */ /* 0x180fe400078e0249 */
[C---:B-1----:R-:W-:Y:S02]  /*1c00*/  IMAD R4, R51.reuse, UR10, R2 ;  /* 0x0000000a33047c24 */ /* 0x042fe4000f8e0202 */
[-CC-:B------:R-:W-:Y:S02]  /*1c10*/  IMAD R5, R2, R50.reuse, R73.reuse ;  /* 0x0000003202057224 */ /* 0x180fe400078e0249 */
[----:B------:R-:W-:Y:S02]  /*1c20*/  IMAD R6, R51, UR10, R4 ;  /* 0x0000000a33067c24 */ /* 0x000fe4000f8e0204 */
[----:B------:R-:W-:-:S02]  /*1c30*/  IMAD R7, R4, R50, R73 ;  /* 0x0000003204077224 */ /* 0x000fc400078e0249 */
[----:B------:R-:W-:Y:S02]  /*1c40*/  IMAD R51, R51, UR10, R6 ;  /* 0x0000000a33337c24 */ /* 0x000fe4000f8e0206 */
[-CC-:B----4-:R-:W-:Y:S02]  /*1c50*/  IMAD R9, R6, R50.reuse, R73.reuse ;  /* 0x0000003206097224 */ /* 0x190fe400078e0249 */
[----:B------:R-:W-:Y:S02]  /*1c60*/  IMAD R51, R51, R50, R73 ;  /* 0x0000003233337224 */ /* 0x000fe400078e0249 */
        /* <DEDUP_REMOVED lines=10> */
.L_x_159:
[----:B------:R-:W-:-:S04]  /*1d10*/  UIADD3 UR4, UPT, UPT, UR10, -0x1, URZ ;  /* 0xffffffff0a047890 */ /* 0x000fc8000fffe0ff */
[----:B------:R-:W-:-:S06]  /*1d20*/  UISETP.NE.AND UP0, UPT, UR5, UR4, UPT ;  /* 0x000000040500728c */ /* 0x000fcc000bf05270 */
[----:B------:R-:W-:-:S13]  /*1d30*/  PLOP3.LUT P0, PT, PT, PT, UP0, 0x80, 0x8 ;  /* 0x000000000008781c */ /* 0x000fda0003f0f008 */
[----:B------:R-:W-:Y:S05]  /*1d40*/  @P0 EXIT ;  /* 0x000000000000094d */ /* 0x000fea0003800000 */
[----:B------:R-:W-:Y:S04]  /*1d50*/  STG.E.64 desc[UR8][R54.64], R12 ;  /* 0x0000000c36007986 */ /* 0x000fe8000c101b08 */
[----:B------:R-:W-:Y:S04]  /*1d60*/  STG.E.64 desc[UR8][R56.64], R24 ;  /* 0x0000001838007986 */ /* 0x000fe8000c101b08 */
[----:B------:R-:W-:Y:S04]  /*1d70*/  STG.E.64 desc[UR8][R58.64], R36 ;  /* 0x000000243a007986 */ /* 0x000fe8000c101b08 */
[----:B------:R-:W-:Y:S04]  /*1d80*/  STG.E.64 desc[UR8][R60.64], R48 ;  /* 0x000000303c007986 */ /* 0x000fe8000c101b08 */
[----:B------:R-:W-:Y:S01]  /*1d90*/  STG.E.64 desc[UR8][R62.64], R66 ;  /* 0x000000423e007986 */ /* 0x000fe2000c101b08 */
[----:B------:R-:W-:Y:S05]  /*1da0*/  EXIT ;  /* 0x000000000000794d */ /* 0x000fea0003800000 */
.L_x_160:
        /* <DEDUP_REMOVED lines=13> */
.L_x_241:


//--------------------- .text._Z18exact_rhs_kernel_zPdiii --------------------------
	.section	.text._Z18exact_rhs_kernel_zPdiii,"ax",@progbits
	.align	128
.text._Z18exact_rhs_kernel_zPdiii:
        .type           _Z18exact_rhs_kernel_zPdiii,@function
        .size           _Z18exact_rhs_kernel_zPdiii,(.L_x_242 - _Z18exact_rhs_kernel_zPdiii)
        .other          _Z18exact_rhs_kernel_zPdiii,@"STO_CUDA_ENTRY STV_DEFAULT"
_Z18exact_rhs_kernel_zPdiii:
[----:B------:R-:W-:Y:S01]  /*0000*/  LDC R1, c[0x0][0x37c] ;  /* 0x0000df00ff017b82 */ /* 0x000fe20000000800 */
[----:B------:R-:W0:Y:S07]  /*0010*/  S2R R5, SR_TID.Y ;  /* 0x0000000000057919 */ /* 0x000e2e0000002200 */
[----:B------:R-:W1:Y:S01]  /*0020*/  LDC R0, c[0x0][0x360] ;  /* 0x0000d800ff007b82 */ /* 0x000e620000000800 */
[----:B------:R-:W2:Y:S01]  /*0030*/  LDCU.64 UR6, c[0x0][0x388] ;  /* 0x00007100ff0677ac */ /* 0x000ea20008000a00 */
[----:B------:R-:W1:Y:S06]  /*0040*/  S2R R3, SR_TID.X ;  /* 0x0000000000037919 */ /* 0x000e6c0000002100 */
[----:B------:R-:W0:Y:S08]  /*0050*/  S2UR UR5, SR_CTAID.Y ;  /* 0x00000000000579c3 */ /* 0x000e300000002600 */
[----:B------:R-:W0:Y:S08]  /*0060*/  LDC R2, c[0x0][0x364] ;  /* 0x0000d900ff027b82 */ /* 0x000e300000000800 */
[----:B------:R-:W1:Y:S01]  /*0070*/  S2UR UR4, SR_CTAID.X ;  /* 0x00000000000479c3 */ /* 0x000e620000002500 */
[----:B0-----:R-:W-:Y:S01]  /*0080*/  IMAD R2, R2, UR5, R5 ;  /* 0x0000000502027c24 */ /* 0x001fe2000f8e0205 */
[----:B--2---:R-:W-:-:S03]  /*0090*/  UIADD3 UR5, UPT, UPT, UR6, -0x1, URZ ;  /* 0xffffffff06057890 */ /* 0x004fc6000fffe0ff */
[----:B------:R-:W-:Y:S02]  /*00a0*/  VIADD R2, R2, 0x1 ;  /* 0x0000000102027836 */ /* 0x000fe40000000000 */
[----:B-1----:R-:W-:Y:S01]  /*00b0*/  IMAD R0, R0, UR4, R3 ;  /* 0x0000000400007c24 */ /* 0x002fe2000f8e0203 */
[----:B------:R-:W-:Y:S02]  /*00c0*/  UIADD3 UR4, UPT, UPT, UR7, -0x1, URZ ;  /* 0xffffffff07047890 */ /* 0x000fe4000fffe0ff */
[----:B------:R-:W-:Y:S01]  /*00d0*/  ISETP.GE.AND P0, PT, R2, UR5, PT ;  /* 0x0000000502007c0c */ /* 0x000fe2000bf06270 */
[----:B------:R-:W-:-:S05]  /*00e0*/  VIADD R22, R0, 0x1 ;  /* 0x0000000100167836 */ /* 0x000fca0000000000 */
[----:B------:R-:W-:-:S13]  /*00f0*/  ISETP.GE.OR P0, PT, R22, UR4, P0 ;  /* 0x0000000416007c0c */ /* 0x000fda0008706670 */
[----:B------:R-:W-:Y:S05]  /*0100*/  @P0 EXIT ;  /* 0x000000000000094d */ /* 0x000fea0003800000 */
[----:B------:R-:W0:Y:S01]  /*0110*/  LDCU.128 UR4, c[0x3][0x60] ;  /* 0x00c00c00ff0477ac */ /* 0x000e220008000c00 */
[----:B------:R-:W1:Y:S01]  /*0120*/  LDC.64 R4, c[0x3][0x300] ;  /* 0x00c0c000ff047b82 */ /* 0x000e620000000a00 */
[----:B------:R-:W0:Y:S01]  /*0130*/  I2F.F64.U32 R2, R2 ;  /* 0x0000000200027312 */ /* 0x000e220000201800 */
[----:B------:R-:W-:Y:S01]  /*0140*/  BSSY.RECONVERGENT B0, `(.L_x_161) ;  /* 0x0000093000007945 */ /* 0x000fe20003800200 */
[----:B------:R-:W1:Y:S01]  /*0150*/  LDCU.64 UR64, c[0x3][0x378] ;  /* 0x00c06f00ff4077ac */ /* 0x000e620008000a00 */
[----:B------:R-:W2:Y:S04]  /*0160*/  LDCU.64 UR68, c[0x3][0x380] ;  /* 0x00c07000ff4477ac */ /* 0x000ea80008000a00 */
[----:B------:R-:W2:Y:S01]  /*0170*/  LDC.64 R10, c[0x3][0x308] ;  /* 0x00c0c200ff0a7b82 */ /* 0x000ea20000000a00 */
[----:B------:R-:W3:Y:S01]  /*0180*/  I2F.F64 R22, R22 ;  /* 0x0000001600167312 */ /* 0x000ee20000201c00 */
[----:B------:R-:W4:Y:S01]  /*0190*/  LDCU.64 UR54, c[0x3][0x288] ;  /* 0x00c05100ff3677ac */ /* 0x000f220008000a00 */
[----:B------:R-:W5:Y:S05]  /*01a0*/  LDCU.64 UR66, c[0x3][0x3a0] ;  /* 0x00c07400ff4277ac */ /* 0x000f6a0008000a00 */
[----:B------:R-:W5:Y:S01]  /*01b0*/  LDC.64 R6, c[0x3][0x328] ;  /* 0x00c0ca00ff067b82 */ /* 0x000f620000000a00 */
[----:B0-----:R-:W-:Y:S01]  /*01c0*/  DMUL R2, R2, UR4 ;  /* 0x0000000402027c28 */ /* 0x001fe20008000000 */
[----:B------:R-:W0:Y:S01]  /*01d0*/  LDCU.64 UR62, c[0x3][0x70] ;  /* 0x00c00e00ff3e77ac */ /* 0x000e220008000a00 */
[----:B------:R-:W5:Y:S05]  /*01e0*/  LDCU.64 UR56, c[0x3][0x388] ;  /* 0x00c07100ff3877ac */ /* 0x000f6a0008000a00 */
[----:B------:R-:W5:Y:S01]  /*01f0*/  LDC.64 R14, c[0x3][0x310] ;  /* 0x00c0c400ff0e7b82 */ /* 0x000f620000000a00 */
[----:B---3--:R-:W-:Y:S01]  /*0200*/  DMUL R22, R22, UR6 ;  /* 0x0000000616167c28 */ /* 0x008fe20008000000 */
[----:B------:R-:W3:Y:S01]  /*0210*/  LDCU.64 UR22, c[0x3][0x290] ;  /* 0x00c05200ff1677ac */ /* 0x000ee20008000a00 */
[C---:B-1----:R-:W-:Y:S01]  /*0220*/  DFMA R4, R2.reuse, UR64, R4 ;  /* 0x0000004002047c2b */ /* 0x042fe20008000004 */
[----:B------:R-:W1:Y:S04]  /*0230*/  LDCU.64 UR70, c[0x3][0x3a8] ;  /* 0x00c07500ff4677ac */ /* 0x000e680008000a00 */
[----:B------:R-:W1:Y:S01]  /*0240*/  LDC.64 R12, c[0x3][0x330] ;  /* 0x00c0cc00ff0c7b82 */ /* 0x000e620000000a00 */
[C---:B--2---:R-:W-:Y:S01]  /*0250*/  DFMA R10, R2.reuse, UR68, R10 ;  /* 0x00000044020a7c2b */ /* 0x044fe2000800000a */
[----:B------:R-:W2:Y:S01]  /*0260*/  LDCU.64 UR8, c[0x3][0x210] ;  /* 0x00c04200ff0877ac */ /* 0x000ea20008000a00 */
[----:B----4-:R-:W-:-:S02]  /*0270*/  DFMA R4, R2, R4, UR54 ;  /* 0x0000003602047e2b */ /* 0x010fc40008000004 */
[----:B0-----:R-:W-:Y:S01]  /*0280*/  DMUL R30, RZ, UR62 ;  /* 0x0000003eff1e7c28 */ /* 0x001fe20008000000 */
[----:B------:R-:W0:Y:S02]  /*0290*/  LDCU.64 UR12, c[0x3][0x2b0] ;  /* 0x00c05600ff0c77ac */ /* 0x000e240008000a00 */
[----:B------:R-:W4:Y:S01]  /*02a0*/  LDC.64 R16, c[0x3][0x338] ;  /* 0x00c0ce00ff107b82 */ /* 0x000f220000000a00 */
[----:B-----5:R-:W-:Y:S01]  /*02b0*/  DFMA R6, R22, UR66, R6 ;  /* 0x0000004216067c2b */ /* 0x020fe20008000006 */
[----:B------:R-:W5:Y:S01]  /*02c0*/  LDCU.64 UR16, c[0x3][0x3c8] ;  /* 0x00c07900ff1077ac */ /* 0x000f620008000a00 */
[C---:B---3--:R-:W-:Y:S01]  /*02d0*/  DFMA R10, R2.reuse, R10, UR22 ;  /* 0x00000016020a7e2b */ /* 0x048fe2000800000a */
[----:B------:R-:W4:Y:S04]  /*02e0*/  LDCU.64 UR58, c[0x3][0x3b0] ;  /* 0x00c07600ff3a77ac */ /* 0x000f280008000a00 */
[----:B------:R-:W5:Y:S01]  /*02f0*/  LDC.64 R8, c[0x3][0x350] ;  /* 0x00c0d400ff087b82 */ /* 0x000f620000000a00 */
[C---:B------:R-:W-:Y:S01]  /*0300*/  DFMA R14, R2.reuse, UR56, R14 ;  /* 0x00000038020e7c2b */ /* 0x040fe2000800000e */
[----:B------:R-:W3:Y:S01]  /*0310*/  LDCU.64 UR38, c[0x3][0x298] ;  /* 0x00c05300ff2677ac */ /* 0x000ee20008000a00 */
[----:B--2---:R-:W-:Y:S01]  /*0320*/  DFMA R4, R2, R4, UR8 ;  /* 0x0000000802047e2b */ /* 0x004fe20008000004 */
[----:B------:R-:W2:Y:S01]  /*0330*/  LDCU.64 UR24, c[0x3][0x218] ;  /* 0x00c04300ff1877ac */ /* 0x000ea20008000a00 */
[----:B-1----:R-:W-:-:S03]  /*0340*/  DFMA R12, R22, UR70, R12 ;  /* 0x00000046160c7c2b */ /* 0x002fc6000800000c */
[----:B------:R-:W1:Y:S01]  /*0350*/  LDC.64 R20, c[0x3][0x318] ;  /* 0x00c0c600ff147b82 */ /* 0x000e620000000a00 */
[C---:B0-----:R-:W-:Y:S01]  /*0360*/  DFMA R6, R22.reuse, R6, UR12 ;  /* 0x0000000c16067e2b */ /* 0x041fe20008000006 */
[----:B------:R-:W0:Y:S01]  /*0370*/  LDCU.64 UR28, c[0x3][0x2b8] ;  /* 0x00c05700ff1c77ac */ /* 0x000e220008000a00 */
[----:B------:R-:W0:Y:S05]  /*0380*/  LDCU.64 UR20, c[0x3][0x1e8] ;  /* 0x00c03d00ff1477ac */ /* 0x000e2a0008000a00 */
[----:B------:R-:W1:Y:S01]  /*0390*/  LDC.64 R26, c[0x3][0x320] ;  /* 0x00c0c800ff1a7b82 */ /* 0x000e620000000a00 */
[----:B----4-:R-:W-:Y:S01]  /*03a0*/  DFMA R16, R22, UR58, R16 ;  /* 0x0000003a16107c2b */ /* 0x010fe20008000010 */
[----:B------:R-:W4:Y:S01]  /*03b0*/  LDCU.64 UR14, c[0x3][0x238] ;  /* 0x00c04700ff0e77ac */ /* 0x000f220008000a00 */
[----:B---3--:R-:W-:Y:S01]  /*03c0*/  DFMA R14, R2, R14, UR38 ;  /* 0x00000026020e7e2b */ /* 0x008fe2000800000e */
[----:B------:R-:W3:Y:S01]  /*03d0*/  LDCU.64 UR18, c[0x3][0x2d8] ;  /* 0x00c05b00ff1277ac */ /* 0x000ee20008000a00 */
[----:B-----5:R-:W-:-:S03]  /*03e0*/  DFMA R8, R30, UR16, R8 ;  /* 0x000000101e087c2b */ /* 0x020fc60008000008 */
[----:B------:R-:W5:Y:S01]  /*03f0*/  LDC.64 R24, c[0x3][0x340] ;  /* 0x00c0d000ff187b82 */ /* 0x000f620000000a00 */
[----:B--2---:R-:W-:Y:S01]  /*0400*/  DFMA R10, R2, R10, UR24 ;  /* 0x00000018020a7e2b */ /* 0x004fe2000800000a */
[----:B------:R-:W2:Y:S01]  /*0410*/  LDCU.64 UR44, c[0x3][0x2c0] ;  /* 0x00c05800ff2c77ac */ /* 0x000ea20008000a00 */
[----:B0-----:R-:W-:Y:S01]  /*0420*/  DFMA R12, R22, R12, UR28 ;  /* 0x0000001c160c7e2b */ /* 0x001fe2000800000c */
[----:B------:R-:W0:Y:S04]  /*0430*/  LDCU.64 UR40, c[0x3][0x220] ;  /* 0x00c04400ff2877ac */ /* 0x000e280008000a00 */
[----:B------:R-:W5:Y:S01]  /*0440*/  LDC.64 R28, c[0x3][0x348] ;  /* 0x00c0d200ff1c7b82 */ /* 0x000f620000000a00 */
[----:B------:R-:W-:Y:S01]  /*0450*/  DFMA R4, R2, R4, UR20 ;  /* 0x0000001402047e2b */ /* 0x000fe20008000004 */
[----:B------:R-:W0:Y:S01]  /*0460*/  LDCU.64 UR26, c[0x3][0x1f0] ;  /* 0x00c03e00ff1a77ac */ /* 0x000e220008000a00 */
[----:B----4-:R-:W-:Y:S01]  /*0470*/  DFMA R6, R22, R6, UR14 ;  /* 0x0000000e16067e2b */ /* 0x010fe20008000006 */
[----:B------:R-:W4:Y:S01]  /*0480*/  LDCU.64 UR30, c[0x3][0x240] ;  /* 0x00c04800ff1e77ac */ /* 0x000f220008000a00 */
[----:B---3--:R-:W-:-:S03]  /*0490*/  DFMA R8, R30, R8, UR18 ;  /* 0x000000121e087e2b */ /* 0x008fc60008000008 */
[----:B------:R-:W3:Y:S01]  /*04a0*/  LDC.64 R34, c[0x3][0x368] ;  /* 0x00c0da00ff227b82 */ /* 0x000ee20000000a00 */
[----:B------:R-:W1:Y:S01]  /*04b0*/  LDCU.64 UR10, c[0x3][0x260] ;  /* 0x00c04c00ff0a77ac */ /* 0x000e620008000a00 */
[----:B--2---:R-:W-:Y:S01]  /*04c0*/  DFMA R18, R22, R16, UR44 ;  /* 0x0000002c16127e2b */ /* 0x004fe20008000010 */
[----:B------:R-:W2:Y:S01]  /*04d0*/  LDCU.64 UR46, c[0x3][0x248] ;  /* 0x00c04900ff2e77ac */ /* 0x000ea20008000a00 */
[----:B0-----:R-:W-:-:S04]  /*04e0*/  DFMA R16, R2, R14, UR40 ;  /* 0x0000002802107e2b */ /* 0x001fc8000800000e */
[----:B------:R-:W0:Y:S01]  /*04f0*/  LDC.64 R36, c[0x3][0x370] ;  /* 0x00c0dc00ff247b82 */ /* 0x000e220000000a00 */
[----:B------:R-:W2:Y:S01]  /*0500*/  LDCU.64 UR42, c[0x3][0x1f8] ;  /* 0x00c03f00ff2a77ac */ /* 0x000ea20008000a00 */
[----:B------:R-:W-:Y:S02]  /*0510*/  DFMA R14, R22, R6, R4 ;  /* 0x00000006160e722b */ /* 0x000fe40000000004 */
[----:B------:R-:W-:Y:S01]  /*0520*/  DFMA R10, R2, R10, UR26 ;  /* 0x0000001a020a7e2b */ /* 0x000fe2000800000a */
[----:B------:R-:W5:Y:S01]  /*0530*/  LDCU.64 UR4, c[0x3][0x390] ;  /* 0x00c07200ff0477ac */ /* 0x000f620008000a00 */
[----:B----4-:R-:W-:Y:S01]  /*0540*/  DFMA R12, R22, R12, UR30 ;  /* 0x0000001e160c7e2b */ /* 0x010fe2000800000c */
[----:B------:R-:W4:Y:S01]  /*0550*/  LDCU.64 UR16, c[0x3][0x398] ;  /* 0x00c07300ff1077ac */ /* 0x000f220008000a00 */
[----:B-1----:R-:W-:Y:S01]  /*0560*/  DFMA R8, R30, R8, UR10 ;  /* 0x0000000a1e087e2b */ /* 0x002fe20008000008 */
[----:B------:R-:W1:Y:S01]  /*0570*/  LDCU.64 UR6, c[0x3][0x2a0] ;  /* 0x00c05400ff0677ac */ /* 0x000e620008000a00 */
[----:B--2---:R-:W-:Y:S01]  /*0580*/  DFMA R4, R22, R18, UR46 ;  /* 0x0000002e16047e2b */ /* 0x004fe20008000012 */
[----:B------:R-:W2:Y:S01]  /*0590*/  LDCU.64 UR14, c[0x3][0x2a8] ;  /* 0x00c05500ff0e77ac */ /* 0x000ea20008000a00 */
[----:B------:R-:W-:Y:S01]  /*05a0*/  DFMA R18, R2, R16, UR42 ;  /* 0x0000002a02127e2b */ /* 0x000fe20008000010 */
[----:B------:R-:W3:Y:S01]  /*05b0*/  LDCU.64 UR64, c[0x3][0x3b8] ;  /* 0x00c07700ff4077ac */ /* 0x000ee20008000a00 */
[----:B------:R-:W-:-:S02]  /*05c0*/  DFMA R16, R22, R12, R10 ;  /* 0x0000000c1610722b */ /* 0x000fc4000000000a */
[----:B-----5:R-:W-:Y:S01]  /*05d0*/  DFMA R6, R2, UR4, R20 ;  /* 0x0000000402067c2b */ /* 0x020fe20008000014 */
[----:B------:R-:W5:Y:S01]  /*05e0*/  LDCU.64 UR20, c[0x3][0x3c0] ;  /* 0x00c07800ff1477ac */ /* 0x000f620008000a00 */
[----:B------:R-:W-:Y:S02]  /*05f0*/  DFMA R32, R30, R8, R14 ;  /* 0x000000081e20722b */ /* 0x000fe4000000000e */
[----:B----4-:R-:W-:Y:S01]  /*0600*/  DFMA R10, R2, UR16, R26 ;  /* 0x00000010020a7c2b */ /* 0x010fe2000800001a */
[----:B------:R-:W4:Y:S01]  /*0610*/  LDCU.64 UR18, c[0x3][0x230] ;  /* 0x00c04600ff1277ac */ /* 0x000f220008000a00 */
[----:B------:R-:W-:Y:S01]  /*0620*/  DFMA R18, R22, R4, R18 ;  /* 0x000000041612722b */ /* 0x000fe20000000012 */
[----:B------:R-:W0:Y:S01]  /*0630*/  LDC.64 R26, c[0x3][0x358] ;  /* 0x00c0d600ff1a7b82 */ /* 0x000e220000000a00 */
[C---:B-1----:R-:W-:Y:S01]  /*0640*/  DFMA R6, R2.reuse, R6, UR6 ;  /* 0x0000000602067e2b */ /* 0x042fe20008000006 */
[----:B------:R-:W1:Y:S01]  /*0650*/  LDCU.64 UR54, c[0x3][0x2c8] ;  /* 0x00c05900ff3677ac */ /* 0x000e620008000a00 */
[----:B------:R-:W1:Y:S02]  /*0660*/  MUFU.RCP64H R13, R33 ;  /* 0x00000021000d7308 */ /* 0x000e640000001800 */
[----:B--2---:R-:W-:Y:S01]  /*0670*/  DFMA R10, R2, R10, UR14 ;  /* 0x0000000e020a7e2b */ /* 0x004fe2000800000a */
[----:B------:R-:W2:Y:S01]  /*0680*/  LDCU.64 UR10, c[0x3][0x2d0] ;  /* 0x00c05a00ff0a77ac */ /* 0x000ea20008000a00 */
[----:B------:R-:W-:Y:S01]  /*0690*/  IADD3 R12, PT, PT, R33, 0x300402, RZ ;  /* 0x00300402210c7810 */ /* 0x000fe20007ffe0ff */
[C---:B---3--:R-:W-:Y:S01]  /*06a0*/  DFMA R4, R22.reuse, UR64, R24 ;  /* 0x0000004016047c2b */ /* 0x048fe20008000018 */
[----:B------:R-:W3:Y:S02]  /*06b0*/  LDCU.64 UR60, c[0x3][0x228] ;  /* 0x00c04500ff3c77ac */ /* 0x000ee40008000a00 */
[----:B------:R-:W-:Y:S01]  /*06c0*/  FSETP.GEU.AND P0, PT, |R12|, 5.8789094863358348022e-39, PT ;  /* 0x004004020c00780b */ /* 0x000fe20003f0e200 */
[----:B-----5:R-:W-:Y:S01]  /*06d0*/  DFMA R8, R22, UR20, R28 ;  /* 0x0000001416087c2b */ /* 0x020fe2000800001c */
[----:B------:R-:W5:Y:S01]  /*06e0*/  LDCU.64 UR4, c[0x3][0x208] ;  /* 0x00c04100ff0477ac */ /* 0x000f620008000a00 */
[----:B------:R-:W0:Y:S01]  /*06f0*/  LDC.64 R28, c[0x3][0x360] ;  /* 0x00c0d800ff1c7b82 */ /* 0x000e220000000a00 */
[----:B----4-:R-:W-:Y:S01]  /*0700*/  DFMA R10, R2, R10, UR18 ;  /* 0x00000012020a7e2b */ /* 0x010fe2000800000a */
[----:B------:R-:W4:Y:S01]  /*0710*/  LDCU.64 UR12, c[0x3][0x250] ;  /* 0x00c04a00ff0c77ac */ /* 0x000f220008000a00 */
[----:B-1----:R-:W-:Y:S01]  /*0720*/  DFMA R4, R22, R4, UR54 ;  /* 0x0000003616047e2b */ /* 0x002fe20008000004 */
[----:B------:R-:W1:Y:S01]  /*0730*/  LDCU.64 UR62, c[0x3][0x200] ;  /* 0x00c04000ff3e77ac */ /* 0x000e620008000a00 */
[----:B------:R-:W-:-:S02]  /*0740*/  DFMA R24, -R32, R12, 1 ;  /* 0x3ff000002018742b */ /* 0x000fc4000000010c */
[----:B--2---:R-:W-:Y:S01]  /*0750*/  DFMA R8, R22, R8, UR10 ;  /* 0x0000000a16087e2b */ /* 0x004fe20008000008 */
[----:B------:R-:W2:Y:S01]  /*0760*/  LDCU.64 UR6, c[0x3][0x258] ;  /* 0x00c04b00ff0677ac */ /* 0x000ea20008000a00 */
[----:B---3--:R-:W-:Y:S01]  /*0770*/  DFMA R6, R2, R6, UR60 ;  /* 0x0000003c02067e2b */ /* 0x008fe20008000006 */
[----:B------:R-:W0:Y:S03]  /*0780*/  LDCU.64 UR32, c[0x3][0x3d0] ;  /* 0x00c07a00ff2077ac */ /* 0x000e260008000a00 */
[----:B------:R-:W-:Y:S02]  /*0790*/  DFMA R24, R24, R24, R24 ;  /* 0x000000181818722b */ /* 0x000fe40000000018 */
[----:B-----5:R-:W-:Y:S01]  /*07a0*/  DFMA R10, R2, R10, UR4 ;  /* 0x00000004020a7e2b */ /* 0x020fe2000800000a */
[----:B------:R-:W3:Y:S01]  /*07b0*/  LDCU.64 UR48, c[0x3][0x3d8] ;  /* 0x00c07b00ff3077ac */ /* 0x000ee20008000a00 */
[----:B----4-:R-:W-:Y:S01]  /*07c0*/  DFMA R4, R22, R4, UR12 ;  /* 0x0000000c16047e2b */ /* 0x010fe20008000004 */
[----:B------:R-:W4:Y:S01]  /*07d0*/  LDCU.64 UR8, c[0x3][0x3e0] ;  /* 0x00c07c00ff0877ac */ /* 0x000f220008000a00 */
[----:B-1----:R-:W-:Y:S01]  /*07e0*/  DFMA R6, R2, R6, UR62 ;  /* 0x0000003e02067e2b */ /* 0x002fe20008000006 */
[----:B------:R-:W1:Y:S01]  /*07f0*/  LDCU.64 UR10, c[0x3][0x3e8] ;  /* 0x00c07d00ff0a77ac */ /* 0x000e620008000a00 */
[C---:B--2---:R-:W-:Y:S01]  /*0800*/  DFMA R8, R22.reuse, R8, UR6 ;  /* 0x0000000616087e2b */ /* 0x044fe20008000008 */
[----:B------:R-:W2:Y:S05]  /*0810*/  LDCU.64 UR34, c[0x3][0x2e0] ;  /* 0x00c05c00ff2277ac */ /* 0x000eaa0008000a00 */
[----:B------:R-:W-:Y:S01]  /*0820*/  DFMA R20, R22, R4, R6 ;  /* 0x000000041614722b */ /* 0x000fe20000000006 */
[----:B------:R-:W5:Y:S01]  /*0830*/  LDCU.64 UR50, c[0x3][0x2e8] ;  /* 0x00c05d00ff3277ac */ /* 0x000f620008000a00 */
[----:B0-----:R-:W-:-:S02]  /*0840*/  DFMA R2, R30, UR32, R26 ;  /* 0x000000201e027c2b */ /* 0x001fc4000800001a */
[----:B------:R-:W-:Y:S01]  /*0850*/  DFMA R22, R22, R8, R10 ;  /* 0x000000081616722b */ /* 0x000fe2000000000a */
[----:B------:R-:W0:Y:S01]  /*0860*/  LDCU.64 UR4, c[0x3][0x2f0] ;  /* 0x00c05e00ff0477ac */ /* 0x000e220008000a00 */
[C---:B---3--:R-:W-:Y:S02]  /*0870*/  DFMA R4, R30.reuse, UR48, R28 ;  /* 0x000000301e047c2b */ /* 0x048fe4000800001c */
[----:B----4-:R-:W-:Y:S01]  /*0880*/  DFMA R6, R30, UR8, R34 ;  /* 0x000000081e067c2b */ /* 0x010fe20008000022 */
[----:B------:R-:W3:Y:S01]  /*0890*/  LDCU.64 UR12, c[0x3][0x2f8] ;  /* 0x00c05f00ff0c77ac */ /* 0x000ee20008000a00 */
[----:B------:R-:W-:Y:S02]  /*08a0*/  DFMA R10, R12, R24, R12 ;  /* 0x000000180c0a722b */ /* 0x000fe4000000000c */
[C---:B-1----:R-:W-:Y:S01]  /*08b0*/  DFMA R8, R30.reuse, UR10, R36 ;  /* 0x0000000a1e087c2b */ /* 0x042fe20008000024 */
[----:B------:R-:W1:Y:S01]  /*08c0*/  LDCU.64 UR36, c[0x3][0x268] ;  /* 0x00c04d00ff2477ac */ /* 0x000e620008000a00 */
[C---:B--2---:R-:W-:Y:S01]  /*08d0*/  DFMA R2, R30.reuse, R2, UR34 ;  /* 0x000000221e027e2b */ /* 0x044fe20008000002 */
[----:B------:R-:W2:Y:S01]  /*08e0*/  LDCU.64 UR52, c[0x3][0x270] ;  /* 0x00c04e00ff3477ac */ /* 0x000ea20008000a00 */
[C---:B-----5:R-:W-:Y:S01]  /*08f0*/  DFMA R4, R30.reuse, R4, UR50 ;  /* 0x000000321e047e2b */ /* 0x060fe20008000004 */
[----:B------:R-:W4:Y:S01]  /*0900*/  LDCU.64 UR6, c[0x3][0x278] ;  /* 0x00c04f00ff0677ac */ /* 0x000f220008000a00 */
[C---:B0-----:R-:W-:Y:S01]  /*0910*/  DFMA R6, R30.reuse, R6, UR4 ;  /* 0x000000041e067e2b */ /* 0x041fe20008000006 */
[----:B------:R-:W0:Y:S01]  /*0920*/  LDCU.64 UR14, c[0x3][0x280] ;  /* 0x00c05000ff0e77ac */ /* 0x000e220008000a00 */
[----:B---3--:R-:W-:-:S02]  /*0930*/  DFMA R8, R30, R8, UR12 ;  /* 0x0000000c1e087e2b */ /* 0x008fc40008000008 */
[----:B-1----:R-:W-:Y:S02]  /*0940*/  DFMA R24, R30, R2, UR36 ;  /* 0x000000241e187e2b */ /* 0x002fe40008000002 */
[----:B------:R-:W-:Y:S02]  /*0950*/  DFMA R2, -R32, R10, 1 ;  /* 0x3ff000002002742b */ /* 0x000fe4000000010a */
[C---:B--2---:R-:W-:Y:S02]  /*0960*/  DFMA R4, R30.reuse, R4, UR52 ;  /* 0x000000341e047e2b */ /* 0x044fe40008000004 */
[C---:B----4-:R-:W-:Y:S02]  /*0970*/  DFMA R6, R30.reuse, R6, UR6 ;  /* 0x000000061e067e2b */ /* 0x050fe40008000006 */
[C---:B------:R-:W-:Y:S02]  /*0980*/  DFMA R24, R30.reuse, R24, R16 ;  /* 0x000000181e18722b */ /* 0x040fe40000000010 */
[----:B0-----:R-:W-:-:S02]  /*0990*/  DFMA R8, R30, R8, UR14 ;  /* 0x0000000e1e087e2b */ /* 0x001fc40008000008 */
[C---:B------:R-:W-:Y:S02]  /*09a0*/  DFMA R26, R30.reuse, R4, R18 ;  /* 0x000000041e1a722b */ /* 0x040fe40000000012 */
[----:B------:R-:W-:Y:S02]  /*09b0*/  DFMA R28, R30, R6, R20 ;  /* 0x000000061e1c722b */ /* 0x000fe40000000014 */
[----:B------:R-:W-:Y:S02]  /*09c0*/  DFMA R2, R10, R2, R10 ;  /* 0x000000020a02722b */ /* 0x000fe4000000000a */
[----:B------:R-:W-:Y:S01]  /*09d0*/  DFMA R30, R30, R8, R22 ;  /* 0x000000081e1e722b */ /* 0x000fe20000000016 */
[----:B------:R-:W-:Y:S10]  /*09e0*/  @P0 BRA `(.L_x_162) ;  /* 0x0000000000200947 */ /* 0x000ff40003800000 */
[----:B------:R-:W-:Y:S01]  /*09f0*/  LOP3.LUT R2, R33, 0x7fffffff, RZ, 0xc0, !PT ;  /* 0x7fffffff21027812 */ /* 0x000fe200078ec0ff */
[----:B------:R-:W-:Y:S01]  /*0a00*/  IMAD.MOV.U32 R84, RZ, RZ, R32 ;  /* 0x000000ffff547224 */ /* 0x000fe200078e0020 */
[----:B------:R-:W-:Y:S01]  /*0a10*/  MOV R98, 0xa50 ;  /* 0x00000a5000627802 */ /* 0x000fe20000000f00 */
[----:B------:R-:W-:Y:S01]  /*0a20*/  IMAD.MOV.U32 R61, RZ, RZ, R33 ;  /* 0x000000ffff3d7224 */ /* 0x000fe200078e0021 */
[----:B------:R-:W-:-:S07]  /*0a30*/  IADD3 R97, PT, PT, R2, -0x100000, RZ ;  /* 0xfff0000002617810 */ /* 0x000fce0007ffe0ff */
[----:B------:R-:W-:Y:S05]  /*0a40*/  CALL.REL.NOINC `($__internal_9_$__cuda_sm20_dblrcp_rn_slowpath_v3) ;  /* 0x0000002400407944 */ /* 0x000fea0003c00000 */
[----:B------:R-:W-:Y:S02]  /*0a50*/  IMAD.MOV.U32 R2, RZ, RZ, R84 ;  /* 0x000000ffff027224 */ /* 0x000fe400078e0054 */
[----:B------:R-:W-:-:S07]  /*0a60*/  IMAD.MOV.U32 R3, RZ, RZ, R85 ;  /* 0x000000ffff037224 */ /* 0x000fce00078e0055 */
.L_x_162:
[----:B------:R-:W-:Y:S05]  /*0a70*/  BSYNC.RECONVERGENT B0 ;  /* 0x0000000000007941 */ /* 0x000fea0003800200 */
.L_x_161:
[----:B------:R-:W0:Y:S01]  /*0a80*/  LDC.64 R4, c[0x3][0x3c8] ;  /* 0x00c0f200ff047b82 */ /* 0x000e220000000a00 */
[----:B------:R-:W0:Y:S01]  /*0a90*/  LDCU.64 UR4, c[0x3][0x70] ;  /* 0x00c00e00ff0477ac */ /* 0x000e220008000a00 */
[-C--:B------:R-:W-:Y:S01]  /*0aa0*/  DMUL R90, R28, R2.reuse ;  /* 0x000000021c5a7228 */ /* 0x080fe20000000000 */
[----:B------:R-:W-:Y:S01]  /*0ab0*/  BSSY.RECONVERGENT B0, `(.L_x_163) ;  /* 0x000003c000007945 */ /* 0x000fe20003800200 */
[-C--:B------:R-:W-:Y:S02]  /*0ac0*/  DMUL R82, R24, R2.reuse ;  /* 0x0000000218527228 */ /* 0x080fe40000000000 */
[----:B------:R-:W-:Y:S02]  /*0ad0*/  DMUL R88, R26, R2 ;  /* 0x000000021a587228 */ /* 0x000fe40000000000 */
[----:B------:R-:W0:Y:S08]  /*0ae0*/  LDC.64 R6, c[0x3][0x350] ;  /* 0x00c0d400ff067b82 */ /* 0x000e300000000a00 */
[----:B------:R-:W1:Y:S08]  /*0af0*/  LDC.64 R8, c[0x3][0x2d8] ;  /* 0x00c0b600ff087b82 */ /* 0x000e700000000a00 */
[----:B------:R-:W2:Y:S01]  /*0b00*/  LDC.64 R10, c[0x3][0x260] ;  /* 0x00c09800ff0a7b82 */ /* 0x000ea20000000a00 */
[----:B0-----:R-:W-:-:S07]  /*0b10*/  DFMA R4, R4, UR4, R6 ;  /* 0x0000000404047c2b */ /* 0x001fce0008000006 */
[----:B------:R-:W0:Y:S01]  /*0b20*/  LDC.64 R12, c[0x3][0x3d8] ;  /* 0x00c0f600ff0c7b82 */ /* 0x000e220000000a00 */
[----:B-1----:R-:W-:-:S07]  /*0b30*/  DFMA R4, R4, UR4, R8 ;  /* 0x0000000404047c2b */ /* 0x002fce0008000008 */
[----:B------:R-:W0:Y:S01]  /*0b40*/  LDC.64 R44, c[0x3][0x360] ;  /* 0x00c0d800ff2c7b82 */ /* 0x000e220000000a00 */
[----:B--2---:R-:W-:-:S07]  /*0b50*/  DFMA R4, R4, UR4, R10 ;  /* 0x0000000404047c2b */ /* 0x004fce000800000a */
[----:B------:R-:W1:Y:S01]  /*0b60*/  LDC.64 R8, c[0x3][0x3d0] ;  /* 0x00c0f400ff087b82 */ /* 0x000e620000000a00 */
[----:B------:R-:W-:-:S07]  /*0b70*/  DFMA R42, R4, UR4, R14 ;  /* 0x00000004042a7c2b */ /* 0x000fce000800000e */
[----:B------:R-:W1:Y:S01]  /*0b80*/  LDC.64 R10, c[0x3][0x358] ;  /* 0x00c0d600ff0a7b82 */ /* 0x000e620000000a00 */
[----:B------:R-:W2:Y:S07]  /*0b90*/  MUFU.RCP64H R39, R43 ;  /* 0x0000002b00277308 */ /* 0x000eae0000001800 */
[----:B------:R-:W3:Y:S01]  /*0ba0*/  LDC.64 R52, c[0x3][0x368] ;  /* 0x00c0da00ff347b82 */ /* 0x000ee20000000a00 */
[----:B------:R-:W-:-:S04]  /*0bb0*/  IADD3 R38, PT, PT, R43, 0x300402, RZ ;  /* 0x003004022b267810 */ /* 0x000fc80007ffe0ff */
[----:B------:R-:W-:-:S03]  /*0bc0*/  FSETP.GEU.AND P0, PT, |R38|, 5.8789094863358348022e-39, PT ;  /* 0x004004022600780b */ /* 0x000fc60003f0e200 */
[----:B------:R-:W3:Y:S01]  /*0bd0*/  LDC.64 R50, c[0x3][0x3e0] ;  /* 0x00c0f800ff327b82 */ /* 0x000ee20000000a00 */
[----:B--2---:R-:W-:-:S07]  /*0be0*/  DFMA R4, -R42, R38, 1 ;  /* 0x3ff000002a04742b */ /* 0x004fce0000000126 */
[----:B------:R-:W2:Y:S01]  /*0bf0*/  LDC.64 R58, c[0x3][0x3e8] ;  /* 0x00c0fa00ff3a7b82 */ /* 0x000ea20000000a00 */
[----:B------:R-:W-:-:S07]  /*0c00*/  DFMA R4, R4, R4, R4 ;  /* 0x000000040404722b */ /* 0x000fce0000000004 */
[----:B------:R-:W2:Y:S01]  /*0c10*/  LDC.64 R60, c[0x3][0x370] ;  /* 0x00c0dc00ff3c7b82 */ /* 0x000ea20000000a00 */
[----:B------:R-:W-:-:S07]  /*0c20*/  DFMA R6, R38, R4, R38 ;  /* 0x000000042606722b */ /* 0x000fce0000000026 */
[----:B------:R-:W4:Y:S01]  /*0c30*/  LDC.64 R36, c[0x3][0x2e0] ;  /* 0x00c0b800ff247b82 */ /* 0x000f220000000a00 */
[----:B-1----:R-:W-:Y:S02]  /*0c40*/  DFMA R4, R8, UR4, R10 ;  /* 0x0000000408047c2b */ /* 0x002fe4000800000a */
[----:B0-----:R-:W-:Y:S02]  /*0c50*/  DFMA R8, R12, UR4, R44 ;  /* 0x000000040c087c2b */ /* 0x001fe4000800002c */
[----:B---3--:R-:W-:Y:S02]  /*0c60*/  DFMA R10, R50, UR4, R52 ;  /* 0x00000004320a7c2b */ /* 0x008fe40008000034 */
[----:B------:R-:W-:Y:S01]  /*0c70*/  DFMA R34, -R42, R6, 1 ;  /* 0x3ff000002a22742b */ /* 0x000fe20000000106 */
[----:B------:R-:W0:Y:S07]  /*0c80*/  LDC.64 R46, c[0x3][0x2e8] ;  /* 0x00c0ba00ff2e7b82 */ /* 0x000e2e0000000a00 */
[----:B------:R-:W-:Y:S01]  /*0c90*/  DFMA R6, R6, R34, R6 ;  /* 0x000000220606722b */ /* 0x000fe20000000006 */
[----:B------:R-:W1:Y:S01]  /*0ca0*/  LDC.64 R54, c[0x3][0x2f0] ;  /* 0x00c0bc00ff367b82 */ /* 0x000e620000000a00 */
[----:B--2---:R-:W-:-:S07]  /*0cb0*/  DFMA R12, R58, UR4, R60 ;  /* 0x000000043a0c7c2b */ /* 0x004fce000800003c */
[----:B------:R-:W2:Y:S01]  /*0cc0*/  LDC.64 R62, c[0x3][0x2f8] ;  /* 0x00c0be00ff3e7b82 */ /* 0x000ea20000000a00 */
[----:B----4-:R-:W-:-:S07]  /*0cd0*/  DFMA R4, R4, UR4, R36 ;  /* 0x0000000404047c2b */ /* 0x010fce0008000024 */
[----:B------:R-:W3:Y:S01]  /*0ce0*/  LDC.64 R40, c[0x3][0x268] ;  /* 0x00c09a00ff287b82 */ /* 0x000ee20000000a00 */
[----:B0-----:R-:W-:-:S07]  /*0cf0*/  DFMA R8, R8, UR4, R46 ;  /* 0x0000000408087c2b */ /* 0x001fce000800002e */
[----:B------:R-:W0:Y:S01]  /*0d00*/  LDC.64 R48, c[0x3][0x270] ;  /* 0x00c09c00ff307b82 */ /* 0x000e220000000a00 */
[----:B-1----:R-:W-:-:S07]  /*0d10*/  DFMA R10, R10, UR4, R54 ;  /* 0x000000040a0a7c2b */ /* 0x002fce0008000036 */
[----:B------:R-:W1:Y:S01]  /*0d20*/  LDC.64 R56, c[0x3][0x278] ;  /* 0x00c09e00ff387b82 */ /* 0x000e620000000a00 */
[----:B--2---:R-:W-:-:S07]  /*0d30*/  DFMA R12, R12, UR4, R62 ;  /* 0x000000040c0c7c2b */ /* 0x004fce000800003e */
[----:B------:R-:W2:Y:S01]  /*0d40*/  LDC.64 R64, c[0x3][0x280] ;  /* 0x00c0a000ff407b82 */ /* 0x000ea20000000a00 */
[----:B---3--:R-:W-:Y:S02]  /*0d50*/  DFMA R4, R4, UR4, R40 ;  /* 0x0000000404047c2b */ /* 0x008fe40008000028 */
[----:B0-----:R-:W-:-:S06]  /*0d60*/  DFMA R36, R8, UR4, R48 ;  /* 0x0000000408247c2b */ /* 0x001fcc0008000030 */
[----:B------:R-:W-:Y:S02]  /*0d70*/  DFMA R34, R4, UR4, R16 ;  /* 0x0000000404227c2b */ /* 0x000fe40008000010 */
[----:B------:R-:W-:Y:S02]  /*0d80*/  DMUL R8, R90, R90 ;  /* 0x0000005a5a087228 */ /* 0x000fe40000000000 */
[----:B-1----:R-:W-:Y:S02]  /*0d90*/  DFMA R10, R10, UR4, R56 ;  /* 0x000000040a0a7c2b */ /* 0x002fe40008000038 */
[----:B------:R-:W-:Y:S02]  /*0da0*/  DFMA R36, R36, UR4, R18 ;  /* 0x0000000424247c2b */ /* 0x000fe40008000012 */
[----:B--2---:R-:W-:-:S04]  /*0db0*/  DFMA R12, R12, UR4, R64 ;  /* 0x000000040c0c7c2b */ /* 0x004fc80008000040 */
[----:B------:R-:W-:-:S04]  /*0dc0*/  DFMA R38, R10, UR4, R20 ;  /* 0x000000040a267c2b */ /* 0x000fc80008000014 */
[----:B------:R-:W-:Y:S01]  /*0dd0*/  DFMA R40, R12, UR4, R22 ;  /* 0x000000040c287c2b */ /* 0x000fe20008000016 */
        /* <DEDUP_REMOVED lines=9> */
.L_x_164:
[----:B------:R-:W-:Y:S05]  /*0e70*/  BSYNC.RECONVERGENT B0 ;  /* 0x0000000000007941 */ /* 0x000fea0003800200 */
.L_x_163:
[----:B------:R-:W0:Y:S01]  /*0e80*/  LDC.64 R52, c[0x3][0x70] ;  /* 0x00c01c00ff347b82 */ /* 0x000e220000000a00 */
[----:B------:R-:W1:Y:S01]  /*0e90*/  LDCU.64 UR4, c[0x3][0x3c8] ;  /* 0x00c07900ff0477ac */ /* 0x000e620008000a00 */
[----:B------:R-:W-:Y:S01]  /*0ea0*/  BSSY.RECONVERGENT B0, `(.L_x_165) ;  /* 0x0000038000007945 */ /* 0x000fe20003800200 */
[----:B------:R-:W2:Y:S05]  /*0eb0*/  LDCU.64 UR6, c[0x3][0x2d8] ;  /* 0x00c05b00ff0677ac */ /* 0x000eaa0008000a00 */
[----:B------:R-:W1:Y:S01]  /*0ec0*/  LDC.64 R4, c[0x3][0x350] ;  /* 0x00c0d400ff047b82 */ /* 0x000e620000000a00 */
[----:B------:R-:W3:Y:S01]  /*0ed0*/  LDCU.128 UR8, c[0x3][0x260] ;  /* 0x00c04c00ff0877ac */ /* 0x000ee20008000c00 */
[----:B------:R-:W4:Y:S06]  /*0ee0*/  LDCU.128 UR20, c[0x3][0x3e0] ;  /* 0x00c07c00ff1477ac */ /* 0x000f2c0008000c00 */
[----:B------:R-:W5:Y:S01]  /*0ef0*/  LDC.64 R12, c[0x3][0x360] ;  /* 0x00c0d800ff0c7b82 */ /* 0x000f620000000a00 */
[----:B------:R-:W4:Y:S01]  /*0f00*/  LDCU.128 UR12, c[0x3][0x2e0] ;  /* 0x00c05c00ff0c77ac */ /* 0x000f220008000c00 */
[----:B------:R-:W4:Y:S01]  /*0f10*/  LDCU.128 UR24, c[0x3][0x2f0] ;  /* 0x00c05e00ff1877ac */ /* 0x000f220008000c00 */
[----:B0-----:R-:W-:-:S05]  /*0f20*/  DADD R52, R52, R52 ;  /* 0x0000000034347229 */ /* 0x001fca0000000034 */
[----:B------:R-:W4:Y:S01]  /*0f30*/  LDC.64 R44, c[0x3][0x368] ;  /* 0x00c0da00ff2c7b82 */ /* 0x000f220000000a00 */
[----:B------:R-:W0:Y:S02]  /*0f40*/  LDCU.128 UR16, c[0x3][0x270] ;  /* 0x00c04e00ff1077ac */ /* 0x000e240008000c00 */
[----:B-1----:R-:W-:-:S05]  /*0f50*/  DFMA R4, R52, UR4, R4 ;  /* 0x0000000434047c2b */ /* 0x002fca0008000004 */
[----:B------:R-:W1:Y:S03]  /*0f60*/  LDC.64 R48, c[0x3][0x370] ;  /* 0x00c0dc00ff307b82 */ /* 0x000e660000000a00 */
[C---:B--2---:R-:W-:Y:S01]  /*0f70*/  DFMA R4, R52.reuse, R4, UR6 ;  /* 0x0000000634047e2b */ /* 0x044fe20008000004 */
[----:B------:R-:W2:Y:S07]  /*0f80*/  LDCU.128 UR4, c[0x3][0x3d0] ;  /* 0x00c07a00ff0477ac */ /* 0x000eae0008000c00 */
[----:B---3--:R-:W-:-:S08]  /*0f90*/  DFMA R4, R52, R4, UR8 ;  /* 0x0000000834047e2b */ /* 0x008fd00008000004 */
[----:B------:R-:W-:Y:S02]  /*0fa0*/  DFMA R58, R52, R4, R14 ;  /* 0x00000004343a722b */ /* 0x000fe4000000000e */
[----:B------:R-:W2:Y:S04]  /*0fb0*/  LDC.64 R4, c[0x3][0x358] ;  /* 0x00c0d600ff047b82 */ /* 0x000ea80000000a00 */
[----:B------:R-:W3:Y:S04]  /*0fc0*/  MUFU.RCP64H R57, R59 ;  /* 0x0000003b00397308 */ /* 0x000ee80000001800 */
[----:B------:R-:W-:-:S04]  /*0fd0*/  IADD3 R56, PT, PT, R59, 0x300402, RZ ;  /* 0x003004023b387810 */ /* 0x000fc80007ffe0ff */
[----:B------:R-:W-:Y:S02]  /*0fe0*/  FSETP.GEU.AND P0, PT, |R56|, 5.8789094863358348022e-39, PT ;  /* 0x004004023800780b */ /* 0x000fe40003f0e200 */
[----:B---3--:R-:W-:Y:S02]  /*0ff0*/  DFMA R10, -R58, R56, 1 ;  /* 0x3ff000003a0a742b */ /* 0x008fe40000000138 */
[----:B--2---:R-:W-:Y:S01]  /*1000*/  DFMA R4, R52, UR4, R4 ;  /* 0x0000000434047c2b */ /* 0x004fe20008000004 */
[----:B------:R-:W2:Y:S05]  /*1010*/  LDCU.64 UR4, c[0x3][0x280] ;  /* 0x00c05000ff0477ac */ /* 0x000eaa0008000a00 */
[----:B------:R-:W-:-:S02]  /*1020*/  DFMA R46, R10, R10, R10 ;  /* 0x0000000a0a2e722b */ /* 0x000fc4000000000a */
[C---:B-----5:R-:W-:Y:S02]  /*1030*/  DFMA R10, R52.reuse, UR6, R12 ;  /* 0x00000006340a7c2b */ /* 0x060fe4000800000c */
[C---:B----4-:R-:W-:Y:S02]  /*1040*/  DFMA R12, R52.reuse, UR20, R44 ;  /* 0x00000014340c7c2b */ /* 0x050fe4000800002c */
[----:B-1----:R-:W-:Y:S02]  /*1050*/  DFMA R44, R52, UR22, R48 ;  /* 0x00000016342c7c2b */ /* 0x002fe40008000030 */
[----:B------:R-:W-:Y:S02]  /*1060*/  DFMA R46, R56, R46, R56 ;  /* 0x0000002e382e722b */ /* 0x000fe40000000038 */
[C---:B------:R-:W-:Y:S02]  /*1070*/  DFMA R4, R52.reuse, R4, UR12 ;  /* 0x0000000c34047e2b */ /* 0x040fe40008000004 */
[----:B------:R-:W-:-:S02]  /*1080*/  DFMA R10, R52, R10, UR14 ;  /* 0x0000000e340a7e2b */ /* 0x000fc4000800000a */
[C---:B------:R-:W-:Y:S02]  /*1090*/  DFMA R12, R52.reuse, R12, UR24 ;  /* 0x00000018340c7e2b */ /* 0x040fe4000800000c */
[----:B------:R-:W-:Y:S02]  /*10a0*/  DFMA R44, R52, R44, UR26 ;  /* 0x0000001a342c7e2b */ /* 0x000fe4000800002c */
[----:B------:R-:W-:Y:S02]  /*10b0*/  DFMA R48, -R58, R46, 1 ;  /* 0x3ff000003a30742b */ /* 0x000fe4000000012e */
[C---:B------:R-:W-:Y:S02]  /*10c0*/  DFMA R4, R52.reuse, R4, UR10 ;  /* 0x0000000a34047e2b */ /* 0x040fe40008000004 */
[C---:B0-----:R-:W-:Y:S02]  /*10d0*/  DFMA R10, R52.reuse, R10, UR16 ;  /* 0x00000010340a7e2b */ /* 0x041fe4000800000a */
[----:B------:R-:W-:-:S02]  /*10e0*/  DFMA R12, R52, R12, UR18 ;  /* 0x00000012340c7e2b */ /* 0x000fc4000800000c */
[----:B--2---:R-:W-:Y:S02]  /*10f0*/  DFMA R54, R52, R44, UR4 ;  /* 0x0000000434367e2b */ /* 0x004fe4000800002c */
[----:B------:R-:W-:Y:S02]  /*1100*/  DMUL R44, R38, R6 ;  /* 0x00000006262c7228 */ /* 0x000fe40000000000 */
[----:B------:R-:W-:Y:S02]  /*1110*/  DFMA R98, R46, R48, R46 ;  /* 0x000000302e62722b */ /* 0x000fe4000000002e */
[C---:B------:R-:W-:Y:S02]  /*1120*/  DFMA R46, R52.reuse, R4, R16 ;  /* 0x00000004342e722b */ /* 0x040fe40000000010 */
[C---:B------:R-:W-:Y:S02]  /*1130*/  DFMA R48, R52.reuse, R10, R18 ;  /* 0x0000000a3430722b */ /* 0x040fe40000000012 */
[----:B------:R-:W-:-:S02]  /*1140*/  DFMA R50, R52, R12, R20 ;  /* 0x0000000c3432722b */ /* 0x000fc40000000014 */
[----:B------:R-:W-:Y:S02]  /*1150*/  DFMA R52, R52, R54, R22 ;  /* 0x000000363434722b */ /* 0x000fe40000000016 */
[-C--:B------:R-:W-:Y:S02]  /*1160*/  DMUL R54, R34, R6.reuse ;  /* 0x0000000622367228 */ /* 0x080fe40000000000 */
[----:B------:R-:W-:Y:S02]  /*1170*/  DMUL R56, R36, R6 ;  /* 0x0000000624387228 */ /* 0x000fe40000000000 */
[----:B------:R-:W-:Y:S01]  /*1180*/  DMUL R10, R44, R44 ;  /* 0x0000002c2c0a7228 */ /* 0x000fe20000000000 */
        /* <DEDUP_REMOVED lines=9> */
.L_x_166:
[----:B------:R-:W-:Y:S05]  /*1220*/  BSYNC.RECONVERGENT B0 ;  /* 0x0000000000007941 */ /* 0x000fea0003800200 */
.L_x_165:
[----:B------:R-:W0:Y:S02]  /*1230*/  LDC R122, c[0x0][0x390] ;  /* 0x0000e400ff7a7b82 */ /* 0x000e240000000800 */
[----:B0-----:R-:W-:-:S13]  /*1240*/  ISETP.GE.AND P0, PT, R122, 0x3, PT ;  /* 0x000000037a00780c */ /* 0x001fda0003f06270 */
[----:B------:R-:W-:Y:S05]  /*1250*/  @!P0 EXIT ;  /* 0x000000000000894d */ /* 0x000fea0003800000 */
[----:B------:R-:W0:Y:S01]  /*1260*/  LDC.64 R68, c[0x3][0x1a8] ;  /* 0x00c06a00ff447b82 */ /* 0x000e220000000a00 */
[----:B------:R-:W-:Y:S01]  /*1270*/  DMUL R60, R30, R2 ;  /* 0x000000021e3c7228 */ /* 0x000fe20000000000 */
[----:B------:R-:W1:Y:S01]  /*1280*/  LDCU.64 UR42, c[0x0][0x358] ;  /* 0x00006b00ff2a77ac */ /* 0x000e620008000a00 */
[----:B------:R-:W-:Y:S02]  /*1290*/  DMUL R2, R36, R56 ;  /* 0x0000003824027228 */ /* 0x000fe40000000000 */
[-C--:B------:R-:W-:Y:S01]  /*12a0*/  DMUL R100, R48, R98.reuse ;  /* 0x0000006230647228 */ /* 0x080fe20000000000 */
[----:B------:R-:W2:Y:S01]  /*12b0*/  LDCU.64 UR60, c[0x3][0x70] ;  /* 0x00c00e00ff3c77ac */ /* 0x000ea20008000a00 */
[-C--:B------:R-:W-:Y:S01]  /*12c0*/  DMUL R104, R46, R98.reuse ;  /* 0x000000622e687228 */ /* 0x080fe20000000000 */
[----:B------:R-:W3:Y:S01]  /*12d0*/  LDC.64 R12, c[0x0][0x388] ;  /* 0x0000e200ff0c7b82 */ /* 0x000ee20000000a00 */
[----:B------:R-:W-:Y:S01]  /*12e0*/  DMUL R102, R50, R98 ;  /* 0x0000006232667228 */ /* 0x000fe20000000000 */
[----:B------:R-:W4:Y:S01]  /*12f0*/  LDCU.64 UR62, c[0x3][0x3c8] ;  /* 0x00c07900ff3e77ac */ /* 0x000f220008000a00 */
[----:B------:R-:W-:-:S02]  /*1300*/  DFMA R4, R34, R54, R2 ;  /* 0x000000362204722b */ /* 0x000fc40000000002 */
[----:B------:R-:W-:Y:S01]  /*1310*/  DMUL R64, R26, R88 ;  /* 0x000000581a407228 */ /* 0x000fe20000000000 */
[----:B------:R-:W0:Y:S01]  /*1320*/  LDCU.64 UR64, c[0x3][0x2d8] ;  /* 0x00c05b00ff4077ac */ /* 0x000e220008000a00 */
[----:B------:R-:W-:Y:S02]  /*1330*/  DMUL R2, R48, R100 ;  /* 0x0000006430027228 */ /* 0x000fe40000000000 */
[----:B------:R-:W-:Y:S01]  /*1340*/  DMUL R96, R102, R102 ;  /* 0x0000006666607228 */ /* 0x000fe20000000000 */
[----:B------:R-:W0:Y:S01]  /*1350*/  LDCU.64 UR66, c[0x3][0x280] ;  /* 0x00c05000ff4277ac */ /* 0x000e220008000a00 */
[----:B------:R-:W-:Y:S02]  /*1360*/  DFMA R62, R54, R54, R10 ;  /* 0x00000036363e722b */ /* 0x000fe4000000000a */
[----:B------:R-:W-:Y:S01]  /*1370*/  DFMA R66, R24, R82, R64 ;  /* 0x000000521842722b */ /* 0x000fe20000000040 */
[----:B------:R-:W0:Y:S01]  /*1380*/  LDCU UR59, c[0x0][0x390] ;  /* 0x00007200ff3b77ac */ /* 0x000e220008000800 */
[----:B------:R-:W-:-:S02]  /*1390*/  DFMA R2, R46, R104, R2 ;  /* 0x000000682e02722b */ /* 0x000fc40000000002 */
[----:B0-----:R-:W-:Y:S01]  /*13a0*/  DMUL R64, R68, 0.5 ;  /* 0x3fe0000044407828 */ /* 0x001fe20000000000 */
[----:B------:R-:W0:Y:S01]  /*13b0*/  LDCU.64 UR46, c[0x3][0x38] ;  /* 0x00c00700ff2e77ac */ /* 0x000e220008000a00 */
[----:B------:R-:W-:Y:S02]  /*13c0*/  DFMA R124, R82, R82, R8 ;  /* 0x00000052527c722b */ /* 0x000fe40000000008 */
[----:B------:R-:W-:Y:S01]  /*13d0*/  DFMA R92, R28, R90, R66 ;  /* 0x0000005a1c5c722b */ /* 0x000fe20000000042 */
[----:B------:R-:W0:Y:S01]  /*13e0*/  LDCU.64 UR48, c[0x3][0x1a0] ;  /* 0x00c03400ff3077ac */ /* 0x000e220008000a00 */
[----:B------:R-:W-:Y:S01]  /*13f0*/  DFMA R120, R104, R104, R96 ;  /* 0x000000686878722b */ /* 0x000fe20000000060 */
[----:B---3--:R-:W-:Y:S01]  /*1400*/  IMAD R68, R13, R122, RZ ;  /* 0x0000007a0d447224 */ /* 0x008fe200078e02ff */
[----:B------:R-:W-:Y:S01]  /*1410*/  DFMA R84, R50, R102, R2 ;  /* 0x000000663254722b */ /* 0x000fe20000000002 */
[----:B------:R-:W-:Y:S01]  /*1420*/  IADD3 R122, PT, PT, R122, -0x4, RZ ;  /* 0xfffffffc7a7a7810 */ /* 0x000fe20007ffe0ff */
[----:B------:R-:W-:Y:S01]  /*1430*/  DFMA R4, R38, R44, R4 ;  /* 0x0000002c2604722b */ /* 0x000fe20000000004 */
[C-C-:B------:R-:W-:Y:S01]  /*1440*/  IMAD R71, R68.reuse, 0x3, R13.reuse ;  /* 0x0000000344477824 */ /* 0x140fe200078e020d */
[CC--:B------:R-:W-:Y:S01]  /*1450*/  LEA R69, R68.reuse, R13.reuse, 0x1 ;  /* 0x0000000d44457211 */ /* 0x0c0fe200078e08ff */
[--C-:B------:R-:W-:Y:S01]  /*1460*/  IMAD R73, R68, 0x4, R13.reuse ;  /* 0x0000000444497824 */ /* 0x100fe200078e020d */
[C---:B------:R-:W-:Y:S01]  /*1470*/  IADD3 R75, PT, PT, R0.reuse, R13, R68 ;  /* 0x0000000d004b7210 */ /* 0x040fe20007ffe044 */
[C---:B------:R-:W-:Y:S01]  /*1480*/  IMAD.IADD R13, R0.reuse, 0x1, R13 ;  /* 0x00000001000d7824 */ /* 0x040fe200078e020d */
[C---:B------:R-:W-:Y:S01]  /*1490*/  IADD3 R69, PT, PT, R0.reuse, R69, RZ ;  /* 0x0000004500457210 */ /* 0x040fe20007ffe0ff */
[C---:B------:R-:W-:Y:S01]  /*14a0*/  IMAD.IADD R71, R0.reuse, 0x1, R71 ;  /* 0x0000000100477824 */ /* 0x040fe200078e0247 */
[----:B------:R-:W-:Y:S01]  /*14b0*/  DMUL R6, R40, R6 ;  /* 0x0000000628067228 */ /* 0x000fe20000000000 */
[----:B------:R-:W-:Y:S01]  /*14c0*/  IMAD.IADD R73, R0, 0x1, R73 ;  /* 0x0000000100497824 */ /* 0x000fe200078e0249 */
[----:B------:R-:W-:Y:S01]  /*14d0*/  DMUL R98, R52, R98 ;  /* 0x0000006234627228 */ /* 0x000fe20000000000 */
[-CC-:B------:R-:W-:Y:S01]  /*14e0*/  IMAD R0, R13, R12.reuse, R12.reuse ;  /* 0x0000000c0d007224 */ /* 0x180fe200078e020c */
[----:B------:R-:W-:Y:S01]  /*14f0*/  DFMA R62, R56, R56, R62 ;  /* 0x00000038383e722b */ /* 0x000fe2000000003e */
[-CC-:B------:R-:W-:Y:S01]  /*1500*/  IMAD R2, R75, R12.reuse, R12.reuse ;  /* 0x0000000c4b027224 */ /* 0x180fe200078e020c */
[----:B------:R-:W-:Y:S01]  /*1510*/  DFMA R124, R88, R88, R124 ;  /* 0x00000058587c722b */ /* 0x000fe2000000007c */
[----:B------:R-:W-:Y:S01]  /*1520*/  IMAD R3, R69, R12, R12 ;  /* 0x0000000c45037224 */ /* 0x000fe200078e020c */
[----:B------:R-:W-:Y:S01]  /*1530*/  DMUL R92, R92, 0.5 ;  /* 0x3fe000005c5c7828 */ /* 0x000fe20000000000 */
[----:B------:R-:W3:Y:S01]  /*1540*/  LDCU.64 UR52, c[0x3][0x198] ;  /* 0x00c03300ff3477ac */ /* 0x000ee20008000a00 */
[----:B------:R-:W-:-:S02]  /*1550*/  DFMA R120, R100, R100, R120 ;  /* 0x000000646478722b */ /* 0x000fc40000000078 */
[----:B------:R-:W-:Y:S01]  /*1560*/  DMUL R84, R84, 0.5 ;  /* 0x3fe0000054547828 */ /* 0x000fe20000000000 */
[----:B------:R-:W0:Y:S01]  /*1570*/  LDCU.64 UR56, c[0x3][0x1e0] ;  /* 0x00c03c00ff3877ac */ /* 0x000e220008000a00 */
[----:B------:R-:W-:Y:S01]  /*1580*/  DMUL R66, R4, 0.5 ;  /* 0x3fe0000004427828 */ /* 0x000fe20000000000 */
[-CC-:B------:R-:W-:Y:S01]  /*1590*/  IMAD R4, R71, R12.reuse, R12.reuse ;  /* 0x0000000c47047224 */ /* 0x180fe200078e020c */
[----:B------:R-:W0:Y:S01]  /*15a0*/  LDCU.128 UR4, c[0x3][0x260] ;  /* 0x00c04c00ff0477ac */ /* 0x000e220008000c00 */
[----:B------:R-:W-:Y:S01]  /*15b0*/  IMAD R5, R73, R12, R12 ;  /* 0x0000000c49057224 */ /* 0x000fe200078e020c */
[----:B------:R-:W0:Y:S01]  /*15c0*/  LDCU.128 UR8, c[0x3][0x3d0] ;  /* 0x00c07a00ff0877ac */ /* 0x000e220008000c00 */
[----:B------:R-:W0:Y:S01]  /*15d0*/  LDCU.128 UR12, c[0x3][0x2e0] ;  /* 0x00c05c00ff0c77ac */ /* 0x000e220008000c00 */
[----:B------:R-:W0:Y:S01]  /*15e0*/  LDCU.128 UR16, c[0x3][0x270] ;  /* 0x00c04e00ff1077ac */ /* 0x000e220008000c00 */
[----:B------:R-:W0:Y:S01]  /*15f0*/  LDCU.128 UR20, c[0x3][0x3e0] ;  /* 0x00c07c00ff1477ac */ /* 0x000e220008000c00 */
[----:B------:R-:W0:Y:S01]  /*1600*/  LDCU.128 UR24, c[0x3][0x2f0] ;  /* 0x00c05e00ff1877ac */ /* 0x000e220008000c00 */
[----:B------:R-:W0:Y:S01]  /*1610*/  LDCU.128 UR28, c[0x3][0x1c0] ;  /* 0x00c03800ff1c77ac */ /* 0x000e220008000c00 */
[----:B------:R-:W0:Y:S01]  /*1620*/  LDCU.128 UR32, c[0x3][0x1d0] ;  /* 0x00c03a00ff2077ac */ /* 0x000e220008000c00 */
[----:B------:R-:W0:Y:S01]  /*1630*/  LDCU.128 UR36, c[0x3][0x1b0] ;  /* 0x00c03600ff2477ac */ /* 0x000e220008000c00 */
[----:B------:R-:W0:Y:S01]  /*1640*/  LDCU.64 UR44, c[0x0][0x380] ;  /* 0x00007000ff2c77ac */ /* 0x000e220008000a00 */
[----:B-1234-:R-:W-:-:S05]  /*1650*/  UMOV UR40, 0x2 ;  /* 0x0000000200287882 */ /* 0x01efca0000000000 */
.L_x_176:
[----:B------:R-:W-:Y:S01]  /*1660*/  UIADD3 UR58, UPT, UPT, UR40, -0x1, URZ ;  /* 0xffffffff283a7890 */ /* 0x000fe2000fffe0ff */
[----:B------:R-:W-:Y:S01]  /*1670*/  IMAD.MOV.U32 R68, RZ, RZ, R32 ;  /* 0x000000ffff447224 */ /* 0x000fe200078e0020 */
[----:B------:R-:W-:Y:S01]  /*1680*/  UIADD3 UR40, UPT, UPT, UR40, 0x1, URZ ;  /* 0x0000000128287890 */ /* 0x000fe2000fffe0ff */
[----:B------:R-:W-:Y:S01]  /*1690*/  IMAD.MOV.U32 R69, RZ, RZ, R33 ;  /* 0x000000ffff457224 */ /* 0x000fe200078e0021 */
[----:B------:R-:W-:Y:S01]  /*16a0*/  MOV R70, R24 ;  /* 0x0000001800467202 */ /* 0x000fe20000000f00 */
[----:B------:R-:W-:Y:S01]  /*16b0*/  IMAD.MOV.U32 R71, RZ, RZ, R25 ;  /* 0x000000ffff477224 */ /* 0x000fe200078e0019 */
[----:B------:R-:W-:Y:S01]  /*16c0*/  UISETP.GE.AND UP0, UPT, UR40, UR59, UPT ;  /* 0x0000003b2800728c */ /* 0x000fe2000bf06270 */
        /* <DEDUP_REMOVED lines=16> */
[----:B------:R-:W-:-:S02]  /*17d0*/  IMAD.MOV.U32 R28, RZ, RZ, R38 ;  /* 0x000000ffff1c7224 */ /* 0x000fc400078e0026 */
[----:B------:R-:W-:Y:S01]  /*17e0*/  IMAD.MOV.U32 R29, RZ, RZ, R39 ;  /* 0x000000ffff1d7224 */ /* 0x000fe200078e0027 */
[----:B------:R-:W-:Y:S01]  /*17f0*/  MOV R39, R51 ;  /* 0x0000003300277202 */ /* 0x000fe20000000f00 */
[----:B------:R-:W-:Y:S02]  /*1800*/  IMAD.MOV.U32 R31, RZ, RZ, R41 ;  /* 0x000000ffff1f7224 */ /* 0x000fe400078e0029 */
[----:B------:R-:W-:Y:S02]  /*1810*/  IMAD.MOV.U32 R78, RZ, RZ, R54 ;  /* 0x000000ffff4e7224 */ /* 0x000fe400078e0036 */
[----:B------:R-:W-:Y:S02]  /*1820*/  IMAD.MOV.U32 R42, RZ, RZ, R58 ;  /* 0x000000ffff2a7224 */ /* 0x000fe400078e003a */
[----:B------:R-:W-:Y:S02]  /*1830*/  IMAD.MOV.U32 R34, RZ, RZ, R46 ;  /* 0x000000ffff227224 */ /* 0x000fe400078e002e */
[----:B------:R-:W-:-:S02]  /*1840*/  IMAD.MOV.U32 R35, RZ, RZ, R47 ;  /* 0x000000ffff237224 */ /* 0x000fc400078e002f */
[----:B------:R-:W-:Y:S02]  /*1850*/  IMAD.MOV.U32 R37, RZ, RZ, R49 ;  /* 0x000000ffff257224 */ /* 0x000fe400078e0031 */
[----:B------:R-:W-:Y:S02]  /*1860*/  IMAD.MOV.U32 R38, RZ, RZ, R50 ;  /* 0x000000ffff267224 */ /* 0x000fe400078e0032 */
[----:B------:R-:W-:Y:S02]  /*1870*/  IMAD.MOV.U32 R40, RZ, RZ, R52 ;  /* 0x000000ffff287224 */ /* 0x000fe400078e0034 */
[----:B------:R-:W-:Y:S01]  /*1880*/  IMAD.MOV.U32 R41, RZ, RZ, R53 ;  /* 0x000000ffff297224 */ /* 0x000fe200078e0035 */
[----:B------:R-:W-:Y:S06]  /*1890*/  BRA.U UP0, `(.L_x_167) ;  /* 0x00000001006c7547 */ /* 0x000fec000b800000 */
[----:B------:R-:W1:Y:S01]  /*18a0*/  LDC.64 R58, c[0x3][0x350] ;  /* 0x00c0d400ff3a7b82 */ /* 0x000e620000000a00 */
[----:B------:R-:W2:Y:S07]  /*18b0*/  I2F.F64.U32 R52, UR40 ;  /* 0x0000002800347d12 */ /* 0x000eae0008201800 */
[----:B------:R-:W0:Y:S08]  /*18c0*/  LDC.64 R46, c[0x3][0x358] ;  /* 0x00c0d600ff2e7b82 */ /* 0x000e300000000a00 */
[----:B------:R-:W3:Y:S01]  /*18d0*/  LDC.64 R48, c[0x3][0x360] ;  /* 0x00c0d800ff307b82 */ /* 0x000ee20000000a00 */
[----:B--2---:R-:W-:-:S07]  /*18e0*/  DMUL R52, R52, UR60 ;  /* 0x0000003c34347c28 */ /* 0x004fce0008000000 */
[----:B------:R-:W2:Y:S01]  /*18f0*/  LDC.64 R50, c[0x3][0x368] ;  /* 0x00c0da00ff327b82 */ /* 0x000ea20000000a00 */
[----:B-1----:R-:W-:-:S07]  /*1900*/  DFMA R58, R52, UR62, R58 ;  /* 0x0000003e343a7c2b */ /* 0x002fce000800003a */
[----:B------:R-:W1:Y:S01]  /*1910*/  LDC.64 R12, c[0x3][0x370] ;  /* 0x00c0dc00ff0c7b82 */ /* 0x000e620000000a00 */
[C---:B0-----:R-:W-:Y:S02]  /*1920*/  DFMA R46, R52.reuse, UR8, R46 ;  /* 0x00000008342e7c2b */ /* 0x041fe4000800002e */
[C---:B------:R-:W-:Y:S02]  /*1930*/  DFMA R58, R52.reuse, R58, UR64 ;  /* 0x00000040343a7e2b */ /* 0x040fe4000800003a */
[----:B---3--:R-:W-:-:S04]  /*1940*/  DFMA R48, R52, UR10, R48 ;  /* 0x0000000a34307c2b */ /* 0x008fc80008000030 */
[C---:B------:R-:W-:Y:S02]  /*1950*/  DFMA R46, R52.reuse, R46, UR12 ;  /* 0x0000000c342e7e2b */ /* 0x040fe4000800002e */
[C---:B------:R-:W-:Y:S02]  /*1960*/  DFMA R58, R52.reuse, R58, UR4 ;  /* 0x00000004343a7e2b */ /* 0x040fe4000800003a */
[C---:B--2---:R-:W-:Y:S02]  /*1970*/  DFMA R50, R52.reuse, UR20, R50 ;  /* 0x0000001434327c2b */ /* 0x044fe40008000032 */
[C---:B------:R-:W-:Y:S02]  /*1980*/  DFMA R48, R52.reuse, R48, UR14 ;  /* 0x0000000e34307e2b */ /* 0x040fe40008000030 */
[C---:B------:R-:W-:Y:S02]  /*1990*/  DFMA R46, R52.reuse, R46, UR6 ;  /* 0x00000006342e7e2b */ /* 0x040fe4000800002e */
[----:B------:R-:W-:-:S02]  /*19a0*/  DFMA R58, R52, R58, R14 ;  /* 0x0000003a343a722b */ /* 0x000fc4000000000e */
[C---:B-1----:R-:W-:Y:S02]  /*19b0*/  DFMA R12, R52.reuse, UR22, R12 ;  /* 0x00000016340c7c2b */ /* 0x042fe4000800000c */
[C---:B------:R-:W-:Y:S02]  /*19c0*/  DFMA R50, R52.reuse, R50, UR24 ;  /* 0x0000001834327e2b */ /* 0x040fe40008000032 */
[C---:B------:R-:W-:Y:S02]  /*19d0*/  DFMA R48, R52.reuse, R48, UR16 ;  /* 0x0000001034307e2b */ /* 0x040fe40008000030 */
[C---:B------:R-:W-:Y:S02]  /*19e0*/  DFMA R46, R52.reuse, R46, R16 ;  /* 0x0000002e342e722b */ /* 0x040fe40000000010 */
[C---:B------:R-:W-:Y:S02]  /*19f0*/  DFMA R12, R52.reuse, R12, UR26 ;  /* 0x0000001a340c7e2b */ /* 0x040fe4000800000c */
[----:B------:R-:W-:-:S02]  /*1a00*/  DFMA R50, R52, R50, UR18 ;  /* 0x0000001234327e2b */ /* 0x000fc40008000032 */
[----:B------:R-:W-:-:S04]  /*1a10*/  DFMA R48, R52, R48, R18 ;  /* 0x000000303430722b */ /* 0x000fc80000000012 */
[C---:B------:R-:W-:Y:S02]  /*1a20*/  DFMA R12, R52.reuse, R12, UR66 ;  /* 0x00000042340c7e2b */ /* 0x040fe4000800000c */
[----:B------:R-:W-:-:S06]  /*1a30*/  DFMA R50, R52, R50, R20 ;  /* 0x000000323432722b */ /* 0x000fcc0000000014 */
[----:B------:R-:W-:-:S11]  /*1a40*/  DFMA R52, R52, R12, R22 ;  /* 0x0000000c3434722b */ /* 0x000fd60000000016 */
.L_x_167:
[----:B------:R-:W-:Y:S01]  /*1a50*/  DADD R12, R78, R78 ;  /* 0x000000004e0c7229 */ /* 0x000fe2000000004e */
[----:B------:R-:W-:Y:S01]  /*1a60*/  MOV R54, R104 ;  /* 0x0000006800367202 */ /* 0x000fe20000000f00 */
[----:B------:R-:W-:Y:S01]  /*1a70*/  IMAD.MOV.U32 R55, RZ, RZ, R105 ;  /* 0x000000ffff377224 */ /* 0x000fe200078e0069 */
[----:B------:R-:W1:Y:S01]  /*1a80*/  S2R R123, SR_TID.Y ;  /* 0x00000000007b7919 */ /* 0x000e620000002200 */
[----:B------:R-:W1:Y:S01]  /*1a90*/  S2UR UR41, SR_CTAID.Y ;  /* 0x00000000002979c3 */ /* 0x000e620000002600 */
[----:B------:R-:W-:Y:S01]  /*1aa0*/  UMOV UR50, 0x9999999a ;  /* 0x9999999a00327882 */ /* 0x000fe20000000000 */
[----:B------:R-:W-:Y:S01]  /*1ab0*/  UMOV UR51, 0x3fd99999 ;  /* 0x3fd9999900337882 */ /* 0x000fe20000000000 */
[----:B------:R-:W-:Y:S01]  /*1ac0*/  IMAD.MOV.U32 R80, RZ, RZ, R66 ;  /* 0x000000ffff507224 */ /* 0x000fe200078e0042 */
[----:B------:R-:W-:Y:S01]  /*1ad0*/  DADD R12, R54, -R12 ;  /* 0x00000000360c7229 */ /* 0x000fe2000000080c */
[----:B------:R-:W-:Y:S01]  /*1ae0*/  MOV R81, R67 ;  /* 0x0000004300517202 */ /* 0x000fe20000000f00 */
[----:B------:R-:W-:Y:S01]  /*1af0*/  IMAD.MOV.U32 R66, RZ, RZ, R84 ;  /* 0x000000ffff427224 */ /* 0x000fe200078e0054 */
[----:B------:R-:W-:Y:S01]  /*1b00*/  UMOV UR54, 0x66666666 ;  /* 0x6666666600367882 */ /* 0x000fe20000000000 */
[----:B------:R-:W1:Y:S01]  /*1b10*/  LDC R86, c[0x0][0x364] ;  /* 0x0000d900ff567b82 */ /* 0x000e620000000800 */
[----:B------:R-:W-:Y:S01]  /*1b20*/  IMAD.MOV.U32 R67, RZ, RZ, R85 ;  /* 0x000000ffff437224 */ /* 0x000fe200078e0055 */
[----:B------:R-:W-:Y:S01]  /*1b30*/  UMOV UR55, 0x3ff66666 ;  /* 0x3ff6666600377882 */ /* 0x000fe20000000000 */
[----:B------:R-:W-:Y:S01]  /*1b40*/  IMAD.MOV.U32 R87, RZ, RZ, R57 ;  /* 0x000000ffff577224 */ /* 0x000fe200078e0039 */
[----:B------:R-:W-:-:S02]  /*1b50*/  DADD R104, R12, R82 ;  /* 0x000000000c687229 */ /* 0x000fc40000000052 */
[C---:B------:R-:W-:Y:S01]  /*1b60*/  DMUL R12, R92.reuse, UR50 ;  /* 0x000000325c0c7c28 */ /* 0x040fe20008000000 */
[----:B------:R-:W-:Y:S01]  /*1b70*/  MOV R82, R44 ;  /* 0x0000002c00527202 */ /* 0x000fe20000000f00 */
[----:B------:R-:W-:Y:S01]  /*1b80*/  IMAD.MOV.U32 R83, RZ, RZ, R45 ;  /* 0x000000ffff537224 */ /* 0x000fe200078e002d */
[----:B------:R-:W-:Y:S01]  /*1b90*/  MOV R45, R103 ;  /* 0x00000067002d7202 */ /* 0x000fe20000000f00 */
[----:B------:R-:W-:Y:S01]  /*1ba0*/  IMAD.MOV.U32 R44, RZ, RZ, R102 ;  /* 0x000000ffff2c7224 */ /* 0x000fe200078e0066 */
[----:B------:R-:W-:-:S03]  /*1bb0*/  DADD R102, -R92, R76 ;  /* 0x000000005c667229 */ /* 0x000fc6000000014c */
[----:B------:R-:W-:Y:S02]  /*1bc0*/  DFMA R118, R76, UR54, -R12 ;  /* 0x000000364c767c2b */ /* 0x000fe4000800080c */
[----:B------:R-:W-:-:S06]  /*1bd0*/  DMUL R12, R66, UR50 ;  /* 0x00000032420c7c28 */ /* 0x000fcc0008000000 */
[----:B------:R-:W-:Y:S02]  /*1be0*/  DMUL R118, R118, R90 ;  /* 0x0000005a76767228 */ /* 0x000fe40000000000 */
[----:B------:R-:W-:Y:S01]  /*1bf0*/  DFMA R12, R40, UR54, -R12 ;  /* 0x00000036280c7c2b */ /* 0x000fe2000800080c */
[----:B-1----:R-:W-:Y:S01]  /*1c00*/  IMAD R123, R86, UR41, R123 ;  /* 0x00000029567b7c24 */ /* 0x002fe2000f8e027b */
[----:B------:R-:W-:Y:S01]  /*1c10*/  DMUL R102, R102, UR50 ;  /* 0x0000003266667c28 */ /* 0x000fe20008000000 */
[----:B------:R-:W-:-:S05]  /*1c20*/  IMAD.MOV.U32 R86, RZ, RZ, R56 ;  /* 0x000000ffff567224 */ /* 0x000fca00078e0038 */
[----:B------:R-:W-:Y:S01]  /*1c30*/  DFMA R118, R44, R12, -R118 ;  /* 0x0000000c2c76722b */ /* 0x000fe20000000876 */
[----:B------:R-:W-:-:S04]  /*1c40*/  IADD3 R12, P0, PT, R123, R2, RZ ;  /* 0x000000027b0c7210 */ /* 0x000fc80007f1e0ff */
[----:B------:R-:W-:Y:S02]  /*1c50*/  LEA.HI.X.SX32 R13, R2, RZ, 0x1, P0 ;  /* 0x000000ff020d7211 */ /* 0x000fe400000f0eff */
[----:B0-----:R-:W-:-:S04]  /*1c60*/  LEA R84, P0, R12, UR44, 0x3 ;  /* 0x0000002c0c547c11 */ /* 0x001fc8000f8018ff */
[----:B------:R-:W-:Y:S01]  /*1c70*/  LEA.HI.X R85, R12, UR45, R13, 0x3, P0 ;  /* 0x0000002d0c557c11 */ /* 0x000fe200080f1c0d */
[----:B------:R-:W-:Y:S01]  /*1c80*/  DADD R12, R40, -R66 ;  /* 0x00000000280c7229 */ /* 0x000fe20000000842 */
[----:B------:R-:W-:Y:S01]  /*1c90*/  MOV R56, R100 ;  /* 0x0000006400387202 */ /* 0x000fe20000000f00 */
[----:B------:R-:W-:Y:S01]  /*1ca0*/  IMAD.MOV.U32 R57, RZ, RZ, R101 ;  /* 0x000000ffff397224 */ /* 0x000fe200078e0065 */
[----:B------:R-:W-:Y:S01]  /*1cb0*/  DADD R100, R86, R86 ;  /* 0x0000000056647229 */ /* 0x000fe20000000056 */
[----:B------:R-:W2:Y:S01]  /*1cc0*/  LDG.E.64 R92, desc[UR42][R84.64+0x8] ;  /* 0x0000082a545c7981 */ /* 0x000ea2000c1e1b00 */
[----:B------:R-:W-:-:S03]  /*1cd0*/  DFMA R102, R90, R74, R102 ;  /* 0x0000004a5a66722b */ /* 0x000fc60000000066 */
[----:B------:R-:W-:-:S03]  /*1ce0*/  DMUL R12, R12, UR50 ;  /* 0x000000320c0c7c28 */ /* 0x000fc60008000000 */
[----:B------:R-:W-:-:S05]  /*1cf0*/  DADD R100, R56, -R100 ;  /* 0x0000000038647229 */ /* 0x000fca0000000864 */
[----:B------:R-:W-:-:S03]  /*1d00*/  DFMA R12, R38, R44, R12 ;  /* 0x0000002c260c722b */ /* 0x000fc6000000000c */
[----:B------:R-:W-:-:S05]  /*1d10*/  DADD R100, R100, R88 ;  /* 0x0000000064647229 */ /* 0x000fca0000000058 */
[----:B------:R-:W-:Y:S01]  /*1d20*/  DADD R102, R12, -R102 ;  /* 0x000000000c667229 */ /* 0x000fe20000000866 */
[----:B------:R-:W-:-:S04]  /*1d30*/  IADD3 R12, P0, PT, R123, R3, RZ ;  /* 0x000000037b0c7210 */ /* 0x000fc80007f1e0ff */
[----:B------:R-:W-:Y:S02]  /*1d40*/  LEA.HI.X.SX32 R13, R3, RZ, 0x1, P0 ;  /* 0x000000ff030d7211 */ /* 0x000fe400000f0eff */
[----:B------:R-:W-:-:S04]  /*1d50*/  LEA R88, P0, R12, UR44, 0x3 ;  /* 0x0000002c0c587c11 */ /* 0x000fc8000f8018ff */
[----:B------:R-:W-:-:S05]  /*1d60*/  LEA.HI.X R89, R12, UR45, R13, 0x3, P0 ;  /* 0x0000002d0c597c11 */ /* 0x000fca00080f1c0d */
[----:B------:R-:W3:Y:S01]  /*1d70*/  LDG.E.64 R12, desc[UR42][R88.64+0x8] ;  /* 0x0000082a580c7981 */ /* 0x000ee2000c1e1b00 */
[----:B------:R-:W-:Y:S02]  /*1d80*/  DMUL R94, R90, R70 ;  /* 0x000000465a5e7228 */ /* 0x000fe40000000000 */
[----:B------:R-:W-:-:S06]  /*1d90*/  DADD R116, R82, R82 ;  /* 0x0000000052747229 */ /* 0x000fcc0000000052 */
[----:B------:R-:W-:Y:S02]  /*1da0*/  DFMA R94, R34, R44, -R94 ;  /* 0x0000002c225e722b */ /* 0x000fe4000000085e */
[----:B------:R-:W-:-:S08]  /*1db0*/  DADD R116, R44, -R116 ;  /* 0x000000002c747229 */ /* 0x000fd00000000874 */
[----:B------:R-:W-:Y:S02]  /*1dc0*/  DADD R116, R116, R90 ;  /* 0x0000000074747229 */ /* 0x000fe4000000005a */
[----:B--2---:R-:W-:-:S08]  /*1dd0*/  DFMA R92, -R94, UR46, R92 ;  /* 0x0000002e5e5c7c2b */ /* 0x004fd0000800015c */
[----:B------:R-:W-:Y:S02]  /*1de0*/  DFMA R104, R104, UR48, R92 ;  /* 0x0000003068687c2b */ /* 0x000fe4000800005c */
[----:B------:R-:W-:-:S08]  /*1df0*/  DMUL R92, R90, R72 ;  /* 0x000000485a5c7228 */ /* 0x000fd00000000000 */
[----:B------:R-:W-:-:S08]  /*1e00*/  DFMA R92, R36, R44, -R92 ;  /* 0x0000002c245c722b */ /* 0x000fd0000000085c */
[----:B---3--:R-:W-:Y:S01]  /*1e10*/  DFMA R92, -R92, UR46, R12 ;  /* 0x0000002e5c5c7c2b */ /* 0x008fe2000800010c */
[----:B------:R-:W-:-:S04]  /*1e20*/  IADD3 R12, P0, PT, R123, R4, RZ ;  /* 0x000000047b0c7210 */ /* 0x000fc80007f1e0ff */
[----:B------:R-:W-:Y:S02]  /*1e30*/  LEA.HI.X.SX32 R13, R4, RZ, 0x1, P0 ;  /* 0x000000ff040d7211 */ /* 0x000fe400000f0eff */
[----:B------:R-:W-:-:S04]  /*1e40*/  LEA R90, P0, R12, UR44, 0x3 ;  /* 0x0000002c0c5a7c11 */ /* 0x000fc8000f8018ff */
[----:B------:R-:W-:-:S05]  /*1e50*/  LEA.HI.X R91, R12, UR45, R13, 0x3, P0 ;  /* 0x0000002d0c5b7c11 */ /* 0x000fca00080f1c0d */
[----:B------:R-:W2:Y:S01]  /*1e60*/  LDG.E.64 R12, desc[UR42][R90.64+0x8] ;  /* 0x0000082a5a0c7981 */ /* 0x000ea2000c1e1b00 */
[----:B------:R-:W-:Y:S01]  /*1e70*/  DFMA R100, R100, UR48, R92 ;  /* 0x0000003064647c2b */ /* 0x000fe2000800005c */
[----:B------:R-:W-:Y:S01]  /*1e80*/  IMAD.MOV.U32 R92, RZ, RZ, R62 ;  /* 0x000000ffff5c7224 */ /* 0x000fe200078e003e */
[----:B------:R-:W-:Y:S01]  /*1e90*/  MOV R93, R63 ;  /* 0x0000003f005d7202 */ /* 0x000fe20000000f00 */
[----:B------:R-:W-:Y:S02]  /*1ea0*/  IMAD.MOV.U32 R62, RZ, RZ, R120 ;  /* 0x000000ffff3e7224 */ /* 0x000fe400078e0078 */
[----:B------:R-:W-:-:S03]  /*1eb0*/  IMAD.MOV.U32 R63, RZ, RZ, R121 ;  /* 0x000000ffff3f7224 */ /* 0x000fc600078e0079 */
[----:B------:R-:W-:-:S08]  /*1ec0*/  DADD R120, R92, R92 ;  /* 0x000000005c787229 */ /* 0x000fd0000000005c */
[----:B------:R-:W-:-:S08]  /*1ed0*/  DADD R120, R62, -R120 ;  /* 0x000000003e787229 */ /* 0x000fd00000000878 */
[----:B------:R-:W-:Y:S02]  /*1ee0*/  DADD R120, R120, R124 ;  /* 0x0000000078787229 */ /* 0x000fe4000000007c */
[----:B--2---:R-:W-:Y:S01]  /*1ef0*/  DFMA R102, -R102, UR46, R12 ;  /* 0x0000002e66667c2b */ /* 0x004fe2000800010c */
[----:B------:R-:W-:-:S04]  /*1f00*/  IADD3 R12, P0, PT, R123, R5, RZ ;  /* 0x000000057b0c7210 */ /* 0x000fc80007f1e0ff */
[----:B------:R-:W-:Y:S02]  /*1f10*/  LEA.HI.X.SX32 R13, R5, RZ, 0x1, P0 ;  /* 0x000000ff050d7211 */ /* 0x000fe400000f0eff */
[----:B------:R-:W-:-:S04]  /*1f20*/  LEA R94, P0, R12, UR44, 0x3 ;  /* 0x0000002c0c5e7c11 */ /* 0x000fc8000f8018ff */
[----:B------:R-:W-:Y:S01]  /*1f30*/  LEA.HI.X R95, R12, UR45, R13, 0x3, P0 ;  /* 0x0000002d0c5f7c11 */ /* 0x000fe200080f1c0d */
[----:B------:R-:W-:Y:S01]  /*1f40*/  IMAD.MOV.U32 R13, RZ, RZ, R11 ;  /* 0x000000ffff0d7224 */ /* 0x000fe200078e000b */
[----:B------:R-:W-:Y:S01]  /*1f50*/  MOV R12, R10 ;  /* 0x0000000a000c7202 */ /* 0x000fe20000000f00 */
[----:B------:R-:W-:Y:S01]  /*1f60*/  IMAD.MOV.U32 R10, RZ, RZ, R96 ;  /* 0x000000ffff0a7224 */ /* 0x000fe200078e0060 */
[----:B------:R-:W-:-:S04]  /*1f70*/  MOV R11, R97 ;  /* 0x00000061000b7202 */ /* 0x000fc80000000f00 */
[----:B------:R-:W-:-:S08]  /*1f80*/  DADD R96, R12, R12 ;  /* 0x000000000c607229 */ /* 0x000fd0000000000c */
[----:B------:R-:W-:-:S08]  /*1f90*/  DADD R96, R10, -R96 ;  /* 0x000000000a607229 */ /* 0x000fd00000000860 */
[----:B------:R-:W-:Y:S01]  /*1fa0*/  DADD R96, R96, R8 ;  /* 0x0000000060607229 */ /* 0x000fe20000000008 */
[----:B------:R-:W-:Y:S01]  /*1fb0*/  IMAD.MOV.U32 R8, RZ, RZ, R6 ;  /* 0x000000ffff087224 */ /* 0x000fe200078e0006 */
[----:B------:R-:W-:Y:S01]  /*1fc0*/  MOV R9, R7 ;  /* 0x0000000700097202 */ /* 0x000fe20000000f00 */
[----:B------:R-:W-:Y:S01]  /*1fd0*/  IMAD.MOV.U32 R6, RZ, RZ, R98 ;  /* 0x000000ffff067224 */ /* 0x000fe200078e0062 */
[----:B------:R-:W-:-:S04]  /*1fe0*/  MOV R7, R99 ;  /* 0x0000006300077202 */ /* 0x000fc80000000f00 */
[----:B------:R-:W-:-:S08]  /*1ff0*/  DADD R98, R8, R8 ;  /* 0x0000000008627229 */ /* 0x000fd00000000008 */
[----:B------:R-:W-:-:S08]  /*2000*/  DADD R98, R6, -R98 ;  /* 0x0000000006627229 */ /* 0x000fd00000000862 */
[----:B------:R-:W-:Y:S01]  /*2010*/  DADD R98, R98, R60 ;  /* 0x0000000062627229 */ /* 0x000fe2000000003c */
[----:B------:R-:W2:Y:S01]  /*2020*/  LDG.E.64 R60, desc[UR42][R94.64+0x8] ;  /* 0x0000082a5e3c7981 */ /* 0x000ea2000c1e1b00 */
[----:B------:R-:W-:Y:S01]  /*2030*/  IADD3 R123, P0, PT, R123, R0, RZ ;  /* 0x000000007b7b7210 */ /* 0x000fe20007f1e0ff */
[----:B------:R-:W-:Y:S02]  /*2040*/  DFMA R102, R116, UR52, R102 ;  /* 0x0000003474667c2b */ /* 0x000fe40008000066 */
[----:B--2---:R-:W-:Y:S01]  /*2050*/  DFMA R60, -R118, UR46, R60 ;  /* 0x0000002e763c7c2b */ /* 0x004fe2000800013c */
[----:B------:R-:W-:Y:S02]  /*2060*/  LEA.HI.X.SX32 R118, R0, RZ, 0x1, P0 ;  /* 0x000000ff00767211 */ /* 0x000fe400000f0eff */
[----:B------:R-:W-:-:S04]  /*2070*/  LEA R116, P0, R123, UR44, 0x3 ;  /* 0x0000002c7b747c11 */ /* 0x000fc8000f8018ff */
[----:B------:R-:W-:-:S05]  /*2080*/  LEA.HI.X R117, R123, UR45, R118, 0x3, P0 ;  /* 0x0000002d7b757c11 */ /* 0x000fca00080f1c76 */
[----:B------:R-:W2:Y:S01]  /*2090*/  LDG.E.64 R118, desc[UR42][R116.64+0x8] ;  /* 0x0000082a74767981 */ /* 0x000ea2000c1e1b00 */
[----:B------:R-:W-:Y:S01]  /*20a0*/  DFMA R60, R64, R120, R60 ;  /* 0x00000078403c722b */ /* 0x000fe2000000003c */
[----:B------:R-:W-:-:S07]  /*20b0*/  UISETP.NE.AND UP0, UPT, UR58, 0x2, UPT ;  /* 0x000000023a00788c */ /* 0x000fce000bf05270 */
[----:B------:R-:W-:Y:S02]  /*20c0*/  DFMA R96, R96, UR36, R60 ;  /* 0x0000002460607c2b */ /* 0x000fe4000800003c */
[----:B------:R-:W-:-:S06]  /*20d0*/  DADD R60, R24, R24 ;  /* 0x00000000183c7229 */ /* 0x000fcc0000000018 */
[----:B------:R-:W-:Y:S02]  /*20e0*/  DFMA R96, R98, UR38, R96 ;  /* 0x0000002662607c2b */ /* 0x000fe40008000060 */
[----:B------:R-:W-:Y:S02]  /*20f0*/  DADD R60, R34, -R60 ;  /* 0x00000000223c7229 */ /* 0x000fe4000000083c */
[----:B------:R-:W-:-:S06]  /*2100*/  DADD R98, R30, R30 ;  /* 0x000000001e627229 */ /* 0x000fcc000000001e */
[----:B------:R-:W-:Y:S02]  /*2110*/  DADD R60, R60, R70 ;  /* 0x000000003c3c7229 */ /* 0x000fe40000000046 */
[----:B------:R-:W-:-:S06]  /*2120*/  DADD R98, R40, -R98 ;  /* 0x0000000028627229 */ /* 0x000fcc0000000862 */
[----:B------:R-:W-:Y:S02]  /*2130*/  DFMA R104, R60, UR30, R104 ;  /* 0x0000001e3c687c2b */ /* 0x000fe40008000068 */
[----:B------:R-:W-:Y:S02]  /*2140*/  DADD R60, R26, R26 ;  /* 0x000000001a3c7229 */ /* 0x000fe4000000001a */
[----:B------:R-:W-:-:S06]  /*2150*/  DADD R98, R98, R76 ;  /* 0x0000000062627229 */ /* 0x000fcc000000004c */
[----:B------:R-:W-:Y:S02]  /*2160*/  DADD R60, R36, -R60 ;  /* 0x00000000243c7229 */ /* 0x000fe4000000083c */
[----:B------:R-:W-:-:S06]  /*2170*/  DFMA R96, R98, UR56, R96 ;  /* 0x0000003862607c2b */ /* 0x000fcc0008000060 */
[----:B------:R-:W-:-:S08]  /*2180*/  DADD R60, R60, R72 ;  /* 0x000000003c3c7229 */ /* 0x000fd00000000048 */
[----:B------:R-:W-:Y:S02]  /*2190*/  DFMA R100, R60, UR32, R100 ;  /* 0x000000203c647c2b */ /* 0x000fe40008000064 */
[----:B------:R-:W-:-:S08]  /*21a0*/  DADD R60, R28, R28 ;  /* 0x000000001c3c7229 */ /* 0x000fd0000000001c */
[----:B------:R-:W-:-:S08]  /*21b0*/  DADD R60, R38, -R60 ;  /* 0x00000000263c7229 */ /* 0x000fd0000000083c */
[----:B------:R-:W-:-:S08]  /*21c0*/  DADD R60, R60, R74 ;  /* 0x000000003c3c7229 */ /* 0x000fd0000000004a */
[----:B------:R-:W-:Y:S02]  /*21d0*/  DFMA R102, R60, UR34, R102 ;  /* 0x000000223c667c2b */ /* 0x000fe40008000066 */
[----:B------:R-:W-:-:S08]  /*21e0*/  DADD R60, R38, -R74 ;  /* 0x00000000263c7229 */ /* 0x000fd0000000084a */
[----:B--2---:R-:W-:Y:S02]  /*21f0*/  DFMA R118, -R60, UR46, R118 ;  /* 0x0000002e3c767c2b */ /* 0x004fe40008000176 */
[----:B------:R-:W-:-:S08]  /*2200*/  DADD R60, R32, R32 ;  /* 0x00000000203c7229 */ /* 0x000fd00000000020 */
[----:B------:R-:W-:-:S08]  /*2210*/  DADD R60, R42, -R60 ;  /* 0x000000002a3c7229 */ /* 0x000fd0000000083c */
[----:B------:R-:W-:-:S08]  /*2220*/  DADD R60, R60, R68 ;  /* 0x000000003c3c7229 */ /* 0x000fd00000000044 */
[----:B------:R-:W-:Y:S01]  /*2230*/  DFMA R60, R60, UR28, R118 ;  /* 0x0000001c3c3c7c2b */ /* 0x000fe20008000076 */
[----:B------:R-:W-:Y:S10]  /*2240*/  BRA.U !UP0, `(.L_x_168) ;  /* 0x0000000508787547 */ /* 0x000ff4000b800000 */
[----:B------:R-:W-:-:S09]  /*2250*/  UISETP.NE.AND UP0, UPT, UR58, 0x1, UPT ;  /* 0x000000013a00788c */ /* 0x000fd2000bf05270 */
[----:B------:R-:W-:Y:S05]  /*2260*/  BRA.U UP0, `(.L_x_169) ;  /* 0x0000000100547547 */ /* 0x000fea000b800000 */
[----:B------:R-:W-:Y:S02]  /*2270*/  DMUL R98, R42, 4 ;  /* 0x401000002a627828 */ /* 0x000fe40000000000 */
[----:B------:R-:W-:Y:S02]  /*2280*/  DMUL R108, R34, 4 ;  /* 0x40100000226c7828 */ /* 0x000fe40000000000 */
[----:B------:R-:W-:Y:S02]  /*2290*/  DMUL R110, R36, 4 ;  /* 0x40100000246e7828 */ /* 0x000fe40000000000 */
[----:B------:R-:W-:Y:S02]  /*22a0*/  DMUL R106, R40, 4 ;  /* 0x40100000286a7828 */ /* 0x000fe40000000000 */
[----:B------:R-:W-:Y:S02]  /*22b0*/  DFMA R98, R32, 5, -R98 ;  /* 0x401400002062782b */ /* 0x000fe40000000862 */
[----:B------:R-:W-:-:S02]  /*22c0*/  DFMA R108, R24, 5, -R108 ;  /* 0x40140000186c782b */ /* 0x000fc4000000086c */
[----:B------:R-:W-:Y:S02]  /*22d0*/  DFMA R110, R26, 5, -R110 ;  /* 0x401400001a6e782b */ /* 0x000fe4000000086e */
[----:B------:R-:W-:Y:S02]  /*22e0*/  DFMA R106, R30, 5, -R106 ;  /* 0x401400001e6a782b */ /* 0x000fe4000000086a */
[----:B------:R-:W-:Y:S02]  /*22f0*/  DADD R98, R58, R98 ;  /* 0x000000003a627229 */ /* 0x000fe40000000062 */
[----:B------:R-:W-:Y:S02]  /*2300*/  DADD R108, R46, R108 ;  /* 0x000000002e6c7229 */ /* 0x000fe4000000006c */
[----:B------:R-:W-:Y:S02]  /*2310*/  DADD R110, R48, R110 ;  /* 0x00000000306e7229 */ /* 0x000fe4000000006e */
[----:B------:R-:W-:-:S02]  /*2320*/  DADD R106, R52, R106 ;  /* 0x00000000346a7229 */ /* 0x000fc4000000006a */
[----:B------:R-:W-:Y:S02]  /*2330*/  DFMA R60, R98, -0.25, R60 ;  /* 0xbfd00000623c782b */ /* 0x000fe4000000003c */
[----:B------:R-:W-:Y:S02]  /*2340*/  DMUL R98, R38, 4 ;  /* 0x4010000026627828 */ /* 0x000fe40000000000 */
[----:B------:R-:W-:Y:S02]  /*2350*/  DFMA R104, R108, -0.25, R104 ;  /* 0xbfd000006c68782b */ /* 0x000fe40000000068 */
[----:B------:R-:W-:Y:S02]  /*2360*/  DFMA R100, R110, -0.25, R100 ;  /* 0xbfd000006e64782b */ /* 0x000fe40000000064 */
[----:B------:R-:W-:Y:S02]  /*2370*/  DFMA R96, R106, -0.25, R96 ;  /* 0xbfd000006a60782b */ /* 0x000fe40000000060 */
[----:B------:R-:W-:-:S08]  /*2380*/  DFMA R98, R28, 5, -R98 ;  /* 0x401400001c62782b */ /* 0x000fd00000000862 */
[----:B------:R-:W-:-:S08]  /*2390*/  DADD R98, R50, R98 ;  /* 0x0000000032627229 */ /* 0x000fd00000000062 */
[----:B------:R-:W-:Y:S01]  /*23a0*/  DFMA R102, R98, -0.25, R102 ;  /* 0xbfd000006266782b */ /* 0x000fe20000000066 */
[----:B------:R-:W-:Y:S10]  /*23b0*/  BRA `(.L_x_170) ;  /* 0x0000000400807947 */ /* 0x000ff40003800000 */
.L_x_169:
[----:B------:R-:W-:-:S04]  /*23c0*/  UIADD3 UR41, UPT, UPT, UR59, -0x3, URZ ;  /* 0xfffffffd3b297890 */ /* 0x000fc8000fffe0ff */
[----:B------:R-:W-:-:S04]  /*23d0*/  UISETP.GE.AND UP0, UPT, UR58, UR41, UPT ;  /* 0x000000293a00728c */ /* 0x000fc8000bf06270 */
[----:B------:R-:W-:-:S09]  /*23e0*/  UISETP.LT.U32.OR UP0, UPT, UR58, 0x3, UP0 ;  /* 0x000000033a00788c */ /* 0x000fd20008701470 */
[----:B------:R-:W-:Y:S05]  /*23f0*/  BRA.U UP0, `(.L_x_171) ;  /* 0x0000000100687547 */ /* 0x000fea000b800000 */
[----:B------:R-:W-:Y:S02]  /*2400*/  DFMA R98, R68, -4, R108 ;  /* 0xc01000004462782b */ /* 0x000fe4000000006c */
[----:B------:R-:W-:Y:S02]  /*2410*/  DFMA R108, R72, -4, R112 ;  /* 0xc0100000486c782b */ /* 0x000fe40000000070 */
[----:B------:R-:W-:-:S04]  /*2420*/  DFMA R106, R76, -4, R106 ;  /* 0xc01000004c6a782b */ /* 0x000fc8000000006a */
[----:B------:R-:W-:Y:S02]  /*2430*/  DFMA R98, R32, 6, R98 ;  /* 0x401800002062782b */ /* 0x000fe40000000062 */
[----:B------:R-:W-:Y:S02]  /*2440*/  DFMA R108, R26, 6, R108 ;  /* 0x401800001a6c782b */ /* 0x000fe4000000006c */
[----:B------:R-:W-:-:S04]  /*2450*/  DFMA R106, R30, 6, R106 ;  /* 0x401800001e6a782b */ /* 0x000fc8000000006a */
[----:B------:R-:W-:Y:S02]  /*2460*/  DFMA R98, R42, -4, R98 ;  /* 0xc01000002a62782b */ /* 0x000fe40000000062 */
[----:B------:R-:W-:Y:S02]  /*2470*/  DFMA R108, R36, -4, R108 ;  /* 0xc0100000246c782b */ /* 0x000fe4000000006c */
[----:B------:R-:W-:-:S04]  /*2480*/  DFMA R106, R40, -4, R106 ;  /* 0xc0100000286a782b */ /* 0x000fc8000000006a */
[----:B------:R-:W-:Y:S02]  /*2490*/  DADD R98, R58, R98 ;  /* 0x000000003a627229 */ /* 0x000fe40000000062 */
[----:B------:R-:W-:Y:S02]  /*24a0*/  DADD R108, R48, R108 ;  /* 0x00000000306c7229 */ /* 0x000fe4000000006c */
[----:B------:R-:W-:-:S04]  /*24b0*/  DADD R106, R52, R106 ;  /* 0x00000000346a7229 */ /* 0x000fc8000000006a */
[----:B------:R-:W-:Y:S02]  /*24c0*/  DFMA R60, R98, -0.25, R60 ;  /* 0xbfd00000623c782b */ /* 0x000fe4000000003c */
[----:B------:R-:W-:Y:S02]  /*24d0*/  DFMA R98, R70, -4, R110 ;  /* 0xc01000004662782b */ /* 0x000fe4000000006e */
[----:B------:R-:W-:Y:S02]  /*24e0*/  DFMA R110, R74, -4, R114 ;  /* 0xc01000004a6e782b */ /* 0x000fe40000000072 */
[----:B------:R-:W-:Y:S02]  /*24f0*/  DFMA R100, R108, -0.25, R100 ;  /* 0xbfd000006c64782b */ /* 0x000fe40000000064 */
[----:B------:R-:W-:Y:S02]  /*2500*/  DFMA R96, R106, -0.25, R96 ;  /* 0xbfd000006a60782b */ /* 0x000fe40000000060 */
[----:B------:R-:W-:-:S02]  /*2510*/  DFMA R98, R24, 6, R98 ;  /* 0x401800001862782b */ /* 0x000fc40000000062 */
[----:B------:R-:W-:-:S06]  /*2520*/  DFMA R110, R28, 6, R110 ;  /* 0x401800001c6e782b */ /* 0x000fcc000000006e */
[----:B------:R-:W-:Y:S02]  /*2530*/  DFMA R98, R34, -4, R98 ;  /* 0xc01000002262782b */ /* 0x000fe40000000062 */
[----:B------:R-:W-:-:S06]  /*2540*/  DFMA R110, R38, -4, R110 ;  /* 0xc0100000266e782b */ /* 0x000fcc000000006e */
[----:B------:R-:W-:Y:S02]  /*2550*/  DADD R98, R46, R98 ;  /* 0x000000002e627229 */ /* 0x000fe40000000062 */
[----:B------:R-:W-:-:S06]  /*2560*/  DADD R110, R50, R110 ;  /* 0x00000000326e7229 */ /* 0x000fcc000000006e */
[----:B------:R-:W-:Y:S02]  /*2570*/  DFMA R104, R98, -0.25, R104 ;  /* 0xbfd000006268782b */ /* 0x000fe40000000068 */
[----:B------:R-:W-:Y:S01]  /*2580*/  DFMA R102, R110, -0.25, R102 ;  /* 0xbfd000006e66782b */ /* 0x000fe20000000066 */
[----:B------:R-:W-:Y:S10]  /*2590*/  BRA `(.L_x_170) ;  /* 0x0000000400087947 */ /* 0x000ff40003800000 */
.L_x_171:
[----:B------:R-:W-:-:S13]  /*25a0*/  ISETP.NE.AND P0, PT, R122, RZ, PT ;  /* 0x000000ff7a00720c */ /* 0x000fda0003f05270 */
[----:B------:R-:W-:Y:S05]  /*25b0*/  @P0 BRA `(.L_x_172) ;  /* 0x0000000000540947 */ /* 0x000fea0003800000 */
        /* <DEDUP_REMOVED lines=18> */
[----:B------:R-:W-:Y:S02]  /*26e0*/  DFMA R104, R98, -0.25, R104 ;  /* 0xbfd000006268782b */ /* 0x000fe40000000068 */
[----:B------:R-:W-:Y:S01]  /*26f0*/  DFMA R102, R110, -0.25, R102 ;  /* 0xbfd000006e66782b */ /* 0x000fe20000000066 */
[----:B------:R-:W-:Y:S10]  /*2700*/  BRA `(.L_x_170) ;  /* 0x0000000000ac7947 */ /* 0x000ff40003800000 */
.L_x_172:
[----:B------:R-:W-:-:S13]  /*2710*/  ISETP.NE.AND P0, PT, R122, -0x1, PT ;  /* 0xffffffff7a00780c */ /* 0x000fda0003f05270 */
[----:B------:R-:W-:Y:S05]  /*2720*/  @P0 BRA `(.L_x_170) ;  /* 0x0000000000a40947 */ /* 0x000fea0003800000 */
[----:B------:R-:W-:Y:S02]  /*2730*/  DFMA R98, R68, -4, R108 ;  /* 0xc01000004462782b */ /* 0x000fe4000000006c */
[----:B------:R-:W-:Y:S02]  /*2740*/  DFMA R108, R72, -4, R112 ;  /* 0xc0100000486c782b */ /* 0x000fe40000000070 */
[----:B------:R-:W-:-:S04]  /*2750*/  DFMA R106, R76, -4, R106 ;  /* 0xc01000004c6a782b */ /* 0x000fc8000000006a */
[----:B------:R-:W-:Y:S02]  /*2760*/  DFMA R98, R32, 5, R98 ;  /* 0x401400002062782b */ /* 0x000fe40000000062 */
[----:B------:R-:W-:Y:S02]  /*2770*/  DFMA R108, R26, 5, R108 ;  /* 0x401400001a6c782b */ /* 0x000fe4000000006c */
[----:B------:R-:W-:-:S04]  /*2780*/  DFMA R106, R30, 5, R106 ;  /* 0x401400001e6a782b */ /* 0x000fc8000000006a */
[----:B------:R-:W-:Y:S02]  /*2790*/  DFMA R60, R98, -0.25, R60 ;  /* 0xbfd00000623c782b */ /* 0x000fe4000000003c */
[----:B------:R-:W-:Y:S02]  /*27a0*/  DFMA R98, R70, -4, R110 ;  /* 0xc01000004662782b */ /* 0x000fe4000000006e */
[----:B------:R-:W-:Y:S02]  /*27b0*/  DFMA R110, R74, -4, R114 ;  /* 0xc01000004a6e782b */ /* 0x000fe40000000072 */
[----:B------:R-:W-:Y:S02]  /*27c0*/  DFMA R100, R108, -0.25, R100 ;  /* 0xbfd000006c64782b */ /* 0x000fe40000000064 */
[----:B------:R-:W-:Y:S02]  /*27d0*/  DFMA R96, R106, -0.25, R96 ;  /* 0xbfd000006a60782b */ /* 0x000fe40000000060 */
[----:B------:R-:W-:-:S02]  /*27e0*/  DFMA R98, R24, 5, R98 ;  /* 0x401400001862782b */ /* 0x000fc40000000062 */
[----:B------:R-:W-:-:S06]  /*27f0*/  DFMA R110, R28, 5, R110 ;  /* 0x401400001c6e782b */ /* 0x000fcc000000006e */
[----:B------:R-:W-:Y:S02]  /*2800*/  DFMA R104, R98, -0.25, R104 ;  /* 0xbfd000006268782b */ /* 0x000fe40000000068 */
[----:B------:R-:W-:Y:S01]  /*2810*/  DFMA R102, R110, -0.25, R102 ;  /* 0xbfd000006e66782b */ /* 0x000fe20000000066 */
[----:B------:R-:W-:Y:S10]  /*2820*/  BRA `(.L_x_170) ;  /* 0x0000000000647947 */ /* 0x000ff40003800000 */
.L_x_168:
        /* <DEDUP_REMOVED lines=16> */
[----:B------:R-:W-:Y:S02]  /*2930*/  DFMA R60, R98, -0.25, R60 ;  /* 0xbfd00000623c782b */ /* 0x000fe4000000003c */
[----:B------:R-:W-:-:S02]  /*2940*/  DMUL R98, R74, 4 ;  /* 0x401000004a627828 */ /* 0x000fc40000000000 */
[----:B------:R-:W-:Y:S02]  /*2950*/  DFMA R104, R108, -0.25, R104 ;  /* 0xbfd000006c68782b */ /* 0x000fe40000000068 */
[----:B------:R-:W-:Y:S02]  /*2960*/  DFMA R100, R110, -0.25, R100 ;  /* 0xbfd000006e64782b */ /* 0x000fe40000000064 */
[----:B------:R-:W-:Y:S02]  /*2970*/  DFMA R96, R106, -0.25, R96 ;  /* 0xbfd000006a60782b */ /* 0x000fe40000000060 */
[----:B------:R-:W-:-:S08]  /*2980*/  DFMA R98, R28, 6, -R98 ;  /* 0x401800001c62782b */ /* 0x000fd00000000862 */
[----:B------:R-:W-:-:S08]  /*2990*/  DFMA R98, R38, -4, R98 ;  /* 0xc01000002662782b */ /* 0x000fd00000000062 */
[----:B------:R-:W-:-:S08]  /*29a0*/  DADD R98, R50, R98 ;  /* 0x0000000032627229 */ /* 0x000fd00000000062 */
[----:B------:R-:W-:-:S11]  /*29b0*/  DFMA R102, R98, -0.25, R102 ;  /* 0xbfd000006266782b */ /* 0x000fd60000000066 */
.L_x_170:
[----:B------:R-:W-:Y:S01]  /*29c0*/  DADD R60, -RZ, -R60 ;  /* 0x00000000ff3c7229 */ /* 0x000fe2000000093c */
[----:B------:R-:W-:Y:S01]  /*29d0*/  UIADD3 UR41, UPT, UPT, UR59, -0x2, URZ ;  /* 0xfffffffe3b297890 */ /* 0x000fe2000fffe0ff */
[----:B------:R-:W-:Y:S01]  /*29e0*/  DADD R106, -RZ, -R104 ;  /* 0x00000000ff6a7229 */ /* 0x000fe20000000968 */
[----:B------:R-:W-:Y:S01]  /*29f0*/  IMAD.MOV.U32 R98, RZ, RZ, R6 ;  /* 0x000000ffff627224 */ /* 0x000fe200078e0006 */
[----:B------:R-:W-:Y:S01]  /*2a00*/  DADD R108, -RZ, -R100 ;  /* 0x00000000ff6c7229 */ /* 0x000fe20000000964 */
[----:B------:R-:W-:Y:S01]  /*2a10*/  UISETP.GE.AND UP0, UPT, UR58, UR41, UPT ;  /* 0x000000293a00728c */ /* 0x000fe2000bf06270 */
[----:B------:R-:W-:Y:S01]  /*2a20*/  DADD R110, -RZ, -R102 ;  /* 0x00000000ff6e7229 */ /* 0x000fe20000000966 */
[----:B------:R-:W-:Y:S01]  /*2a30*/  STG.E.64 desc[UR42][R116.64+0x8], R60 ;  /* 0x0000083c74007986 */ /* 0x000fe2000c101b2a */
[----:B------:R-:W-:Y:S01]  /*2a40*/  DADD R112, -RZ, -R96 ;  /* 0x00000000ff707229 */ /* 0x000fe20000000960 */
[----:B------:R-:W-:Y:S01]  /*2a50*/  MOV R99, R7 ;  /* 0x0000000700637202 */ /* 0x000fe20000000f00 */
[----:B------:R-:W-:Y:S01]  /*2a60*/  IMAD.MOV.U32 R102, RZ, RZ, R44 ;  /* 0x000000ffff667224 */ /* 0x000fe200078e002c */
[----:B------:R0:W-:Y:S01]  /*2a70*/  STG.E.64 desc[UR42][R84.64+0x8], R106 ;  /* 0x0000086a54007986 */ /* 0x0001e2000c101b2a */
[----:B------:R-:W-:Y:S01]  /*2a80*/  MOV R103, R45 ;  /* 0x0000002d00677202 */ /* 0x000fe20000000f00 */
[----:B------:R-:W-:Y:S01]  /*2a90*/  IMAD.MOV.U32 R100, RZ, RZ, R56 ;  /* 0x000000ffff647224 */ /* 0x000fe200078e0038 */
[----:B------:R-:W-:Y:S01]  /*2aa0*/  MOV R101, R57 ;  /* 0x0000003900657202 */ /* 0x000fe20000000f00 */
[----:B------:R1:W-:Y:S01]  /*2ab0*/  STG.E.64 desc[UR42][R88.64+0x8], R108 ;  /* 0x0000086c58007986 */ /* 0x0003e2000c101b2a */
[----:B------:R-:W-:Y:S01]  /*2ac0*/  IMAD.MOV.U32 R104, RZ, RZ, R54 ;  /* 0x000000ffff687224 */ /* 0x000fe200078e0036 */
[----:B------:R-:W-:Y:S01]  /*2ad0*/  MOV R105, R55 ;  /* 0x0000003700697202 */ /* 0x000fe20000000f00 */
[----:B------:R-:W-:Y:S01]  /*2ae0*/  IMAD.MOV.U32 R120, RZ, RZ, R62 ;  /* 0x000000ffff787224 */ /* 0x000fe200078e003e */
[----:B------:R1:W-:Y:S01]  /*2af0*/  STG.E.64 desc[UR42][R90.64+0x8], R110 ;  /* 0x0000086e5a007986 */ /* 0x0003e2000c101b2a */
[----:B------:R-:W-:Y:S01]  /*2b00*/  MOV R121, R63 ;  /* 0x0000003f00797202 */ /* 0x000fe20000000f00 */
[----:B------:R-:W-:Y:S01]  /*2b10*/  IMAD.MOV.U32 R96, RZ, RZ, R10 ;  /* 0x000000ffff607224 */ /* 0x000fe200078e000a */
[----:B------:R-:W-:Y:S01]  /*2b20*/  MOV R97, R11 ;  /* 0x0000000b00617202 */ /* 0x000fe20000000f00 */
[----:B------:R1:W-:Y:S01]  /*2b30*/  STG.E.64 desc[UR42][R94.64+0x8], R112 ;  /* 0x000008705e007986 */ /* 0x0003e2000c101b2a */
[----:B0-----:R-:W-:Y:S01]  /*2b40*/  IMAD.MOV.U32 R84, RZ, RZ, R66 ;  /* 0x000000ffff547224 */ /* 0x001fe200078e0042 */
[----:B------:R-:W-:Y:S01]  /*2b50*/  MOV R85, R67 ;  /* 0x0000004300557202 */ /* 0x000fe20000000f00 */
[----:B------:R-:W-:Y:S06]  /*2b60*/  BRA.U UP0, `(.L_x_173) ;  /* 0x0000000100707547 */ /* 0x000fec000b800000 */
[----:B------:R-:W0:Y:S01]  /*2b70*/  MUFU.RCP64H R61, R59 ;  /* 0x0000003b003d7308 */ /* 0x000e220000001800 */
[----:B------:R-:W-:Y:S01]  /*2b80*/  VIADD R60, R59, 0x300402 ;  /* 0x003004023b3c7836 */ /* 0x000fe20000000000 */
[----:B------:R-:W-:Y:S04]  /*2b90*/  BSSY.RECONVERGENT B0, `(.L_x_174) ;  /* 0x000000e000007945 */ /* 0x000fe80003800200 */
[----:B------:R-:W-:Y:S01]  /*2ba0*/  FSETP.GEU.AND P0, PT, |R60|, 5.8789094863358348022e-39, PT ;  /* 0x004004023c00780b */ /* 0x000fe20003f0e200 */
[----:B0-----:R-:W-:-:S08]  /*2bb0*/  DFMA R84, -R58, R60, 1 ;  /* 0x3ff000003a54742b */ /* 0x001fd0000000013c */
[----:B------:R-:W-:-:S08]  /*2bc0*/  DFMA R84, R84, R84, R84 ;  /* 0x000000545454722b */ /* 0x000fd00000000054 */
[----:B------:R-:W-:-:S08]  /*2bd0*/  DFMA R84, R60, R84, R60 ;  /* 0x000000543c54722b */ /* 0x000fd0000000003c */
[----:B-1----:R-:W-:-:S08]  /*2be0*/  DFMA R88, -R58, R84, 1 ;  /* 0x3ff000003a58742b */ /* 0x002fd00000000154 */
[----:B------:R-:W-:Y:S01]  /*2bf0*/  DFMA R84, R84, R88, R84 ;  /* 0x000000585454722b */ /* 0x000fe20000000054 */
[----:B------:R-:W-:Y:S10]  /*2c00*/  @P0 BRA `(.L_x_175) ;  /* 0x0000000000180947 */ /* 0x000ff40003800000 */
[----:B------:R-:W-:Y:S01]  /*2c10*/  LOP3.LUT R60, R59, 0x7fffffff, RZ, 0xc0, !PT ;  /* 0x7fffffff3b3c7812 */ /* 0x000fe200078ec0ff */
[----:B------:R-:W-:Y:S01]  /*2c20*/  IMAD.MOV.U32 R61, RZ, RZ, R59 ;  /* 0x000000ffff3d7224 */ /* 0x000fe200078e003b */
[----:B------:R-:W-:Y:S02]  /*2c30*/  MOV R84, R58 ;  /* 0x0000003a00547202 */ /* 0x000fe40000000f00 */
[----:B------:R-:W-:Y:S02]  /*2c40*/  IADD3 R97, PT, PT, R60, -0x100000, RZ ;  /* 0xfff000003c617810 */ /* 0x000fe40007ffe0ff */
[----:B------:R-:W-:-:S07]  /*2c50*/  MOV R98, 0x2c70 ;  /* 0x00002c7000627802 */ /* 0x000fce0000000f00 */
[----:B------:R-:W-:Y:S05]  /*2c60*/  CALL.REL.NOINC `($__internal_9_$__cuda_sm20_dblrcp_rn_slowpath_v3) ;  /* 0x0000000000b87944 */ /* 0x000fea0003c00000 */
.L_x_175:
[----:B------:R-:W-:Y:S05]  /*2c70*/  BSYNC.RECONVERGENT B0 ;  /* 0x0000000000007941 */ /* 0x000fea0003800200 */
.L_x_174:
[-C--:B------:R-:W-:Y:S02]  /*2c80*/  DMUL R100, R48, R84.reuse ;  /* 0x0000005430647228 */ /* 0x080fe40000000000 */
[-C--:B------:R-:W-:Y:S02]  /*2c90*/  DMUL R104, R46, R84.reuse ;  /* 0x000000542e687228 */ /* 0x080fe40000000000 */
[-C--:B------:R-:W-:Y:S02]  /*2ca0*/  DMUL R102, R50, R84.reuse ;  /* 0x0000005432667228 */ /* 0x080fe40000000000 */
[----:B------:R-:W-:Y:S02]  /*2cb0*/  DMUL R98, R52, R84 ;  /* 0x0000005434627228 */ /* 0x000fe40000000000 */
[----:B------:R-:W-:-:S04]  /*2cc0*/  DMUL R60, R48, R100 ;  /* 0x00000064303c7228 */ /* 0x000fc80000000000 */
[----:B------:R-:W-:-:S04]  /*2cd0*/  DMUL R96, R102, R102 ;  /* 0x0000006666607228 */ /* 0x000fc80000000000 */
[----:B------:R-:W-:-:S04]  /*2ce0*/  DFMA R60, R46, R104, R60 ;  /* 0x000000682e3c722b */ /* 0x000fc8000000003c */
[----:B------:R-:W-:-:S04]  /*2cf0*/  DFMA R120, R104, R104, R96 ;  /* 0x000000686878722b */ /* 0x000fc80000000060 */
[----:B------:R-:W-:-:S04]  /*2d00*/  DFMA R60, R50, R102, R60 ;  /* 0x00000066323c722b */ /* 0x000fc8000000003c */
[----:B------:R-:W-:-:S04]  /*2d10*/  DFMA R120, R100, R100, R120 ;  /* 0x000000646478722b */ /* 0x000fc80000000078 */
[----:B------:R-:W-:-:S11]  /*2d20*/  DMUL R84, R60, 0.5 ;  /* 0x3fe000003c547828 */ /* 0x000fd60000000000 */
.L_x_173:
[----:B------:R-:W0:Y:S01]  /*2d30*/  LDC.64 R60, c[0x0][0x388] ;  /* 0x0000e200ff3c7b82 */ /* 0x000e220000000a00 */
[----:B------:R-:W-:Y:S01]  /*2d40*/  VIADD R122, R122, 0xffffffff ;  /* 0xffffffff7a7a7836 */ /* 0x000fe20000000000 */
[----:B-1----:R-:W-:Y:S01]  /*2d50*/  MOV R90, R82 ;  /* 0x00000052005a7202 */ /* 0x002fe20000000f00 */
[----:B------:R-:W-:Y:S01]  /*2d60*/  IMAD.MOV.U32 R91, RZ, RZ, R83 ;  /* 0x000000ffff5b7224 */ /* 0x000fe200078e0053 */
[----:B------:R-:W-:Y:S01]  /*2d70*/  MOV R124, R92 ;  /* 0x0000005c007c7202 */ /* 0x000fe20000000f00 */
[----:B------:R-:W-:Y:S01]  /*2d80*/  IMAD.MOV.U32 R125, RZ, RZ, R93 ;  /* 0x000000ffff7d7224 */ /* 0x000fe200078e005d */
[----:B------:R-:W-:Y:S01]  /*2d90*/  ISETP.NE.AND P0, PT, R122, -0x2, PT ;  /* 0xfffffffe7a00780c */ /* 0x000fe20003f05270 */
        /* <DEDUP_REMOVED lines=16> */
[----:B0-----:R-:W-:-:S02]  /*2ea0*/  IMAD R3, R61, R60, R3 ;  /* 0x0000003c3d037224 */ /* 0x001fc400078e0203 */
[CC--:B------:R-:W-:Y:S02]  /*2eb0*/  IMAD R4, R61.reuse, R60.reuse, R4 ;  /* 0x0000003c3d047224 */ /* 0x0c0fe400078e0204 */
[CC--:B------:R-:W-:Y:S02]  /*2ec0*/  IMAD R5, R61.reuse, R60.reuse, R5 ;  /* 0x0000003c3d057224 */ /* 0x0c0fe400078e0205 */
[CC--:B------:R-:W-:Y:S02]  /*2ed0*/  IMAD R2, R61.reuse, R60.reuse, R2 ;  /* 0x0000003c3d027224 */ /* 0x0c0fe400078e0202 */
[----:B------:R-:W-:Y:S01]  /*2ee0*/  IMAD R0, R61, R60, R0 ;  /* 0x0000003c3d007224 */ /* 0x000fe200078e0200 */
[----:B------:R-:W-:Y:S01]  /*2ef0*/  MOV R60, R8 ;  /* 0x00000008003c7202 */ /* 0x000fe20000000f00 */
[----:B------:R-:W-:Y:S01]  /*2f00*/  IMAD.MOV.U32 R61, RZ, RZ, R9 ;  /* 0x000000ffff3d7224 */ /* 0x000fe200078e0009 */
[----:B------:R-:W-:Y:S01]  /*2f10*/  MOV R8, R12 ;  /* 0x0000000c00087202 */ /* 0x000fe20000000f00 */
[----:B------:R-:W-:Y:S01]  /*2f20*/  IMAD.MOV.U32 R9, RZ, RZ, R13 ;  /* 0x000000ffff097224 */ /* 0x000fe200078e000d */
[----:B------:R-:W-:Y:S06]  /*2f30*/  @P0 BRA `(.L_x_176) ;  /* 0xffffffe400c80947 */ /* 0x000fec000383ffff */
[----:B------:R-:W-:Y:S05]  /*2f40*/  EXIT ;  /* 0x000000000000794d */ /* 0x000fea0003800000 */
        .weak           $__internal_9_$__cuda_sm20_dblrcp_rn_slowpath_v3
        .type           $__internal_9_$__cuda_sm20_dblrcp_rn_slowpath_v3,@function
        .size           $__internal_9_$__cuda_sm20_dblrcp_rn_slowpath_v3,(.L_x_242 - $__internal_9_$__cuda_sm20_dblrcp_rn_slowpath_v3)
$__internal_9_$__cuda_sm20_dblrcp_rn_slowpath_v3:
[----:B------:R-:W-:Y:S01]  /*2f50*/  MOV R60, R84 ;  /* 0x00000054003c7202 */ /* 0x000fe20000000f00 */
[----:B------:R-:W-:Y:S05]  /*2f60*/  BSSY.RECONVERGENT B1, `(.L_x_177) ;  /* 0x0000025000017945 */ /* 0x000fea0003800200 */
[----:B------:R-:W-:-:S14]  /*2f70*/  DSETP.GTU.AND P0, PT, |R60|, +INF , PT ;  /* 0x7ff000003c00742a */ /* 0x000fdc0003f0c200 */
        /* <DEDUP_REMOVED lines=10> */
[----:B------:R-:W-:Y:S01]  /*3020*/  MOV R84, R60 ;  /* 0x0000003c00547202 */ /* 0x000fe20000000f00 */
[----:B------:R-:W-:Y:S02]  /*3030*/  IMAD.MOV.U32 R94, RZ, RZ, R97 ;  /* 0x000000ffff5e7224 */ /* 0x000fe400078e0061 */
[----:B------:R-:W0:Y:S04]  /*3040*/  MUFU.RCP64H R95, R85 ;  /* 0x00000055005f7308 */ /* 0x000e280000001800 */
        /* <DEDUP_REMOVED lines=10> */
.L_x_180:
[----:B------:R-:W-:Y:S01]  /*30f0*/  DMUL R60, R60, 8.11296384146066816958e+31 ;  /* 0x469000003c3c7828 */ /* 0x000fe20000000000 */
[----:B------:R-:W-:-:S05]  /*3100*/  MOV R84, R97 ;  /* 0x0000006100547202 */ /* 0x000fca0000000f00 */
        /* <DEDUP_REMOVED lines=8> */
.L_x_178:
[----:B------:R-:W-:Y:S01]  /*3190*/  LOP3.LUT R95, R61, 0x80000, RZ, 0xfc, !PT ;  /* 0x000800003d5f7812 */ /* 0x000fe200078efcff */
[----:B------:R-:W-:-:S07]  /*31a0*/  IMAD.MOV.U32 R94, RZ, RZ, R60 ;  /* 0x000000ffff5e7224 */ /* 0x000fce00078e003c */
.L_x_179:
[----:B------:R-:W-:Y:S05]  /*31b0*/  BSYNC.RECONVERGENT B1 ;  /* 0x0000000000017941 */ /* 0x000fea0003800200 */
.L_x_177:
[----:B------:R-:W-:Y:S01]  /*31c0*/  HFMA2 R99, -RZ, RZ, 0, 0 ;  /* 0x00000000ff637431 */ /* 0x000fe200000001ff */
[----:B------:R-:W-:Y:S01]  /*31d0*/  MOV R84, R94 ;  /* 0x0000005e00547202 */ /* 0x000fe20000000f00 */
[----:B------:R-:W-:Y:S02]  /*31e0*/  IMAD.MOV.U32 R85, RZ, RZ, R95 ;  /* 0x000000ffff557224 */ /* 0x000fe400078e005f */
[----:B------:R-:W-:Y:S05]  /*31f0*/  RET.REL.NODEC R98 `(_Z18exact_rhs_kernel_zPdiii) ;  /* 0xffffffcc62807950 */ /* 0x000fea0003c3ffff */
.L_x_181:
        /* <DEDUP_REMOVED lines=16> */
.L_x_242:


//--------------------- .text._Z18exact_rhs_kernel_yPdiii --------------------------
	.section	.text._Z18exact_rhs_kernel_yPdiii,"ax",@progbits
	.align	128
.text._Z18exact_rhs_kernel_yPdiii:
        .type           _Z18exact_rhs_kernel_yPdiii,@function
        .size           _Z18exact_rhs_kernel_yPdiii,(.L_x_244 - _Z18exact_rhs_kernel_yPdiii)
        .other          _Z18exact_rhs_kernel_yPdiii,@"STO_CUDA_ENTRY STV_DEFAULT"
_Z18exact_rhs_kernel_yPdiii:
[----:B------:R-:W-:Y:S01]  /*0000*/  LDC R1, c[0x0][0x37c] ;  /* 0x0000df00ff017b82 */ /* 0x000fe20000000800 */
[----:B------:R-:W0:Y:S07]  /*0010*/  S2R R5, SR_TID.Y ;  /* 0x0000000000057919 */ /* 0x000e2e0000002200 */
[----:B------:R-:W1:Y:S01]  /*0020*/  LDC R0, c[0x0][0x360] ;  /* 0x0000d800ff007b82 */ /* 0x000e620000000800 */
[----:B------:R-:W2:Y:S01]  /*0030*/  LDCU UR5, c[0x0][0x388] ;  /* 0x00007100ff0577ac */ /* 0x000ea20008000800 */
[----:B------:R-:W1:Y:S01]  /*0040*/  S2R R3, SR_TID.X ;  /* 0x0000000000037919 */ /* 0x000e620000002100 */
[----:B------:R-:W3:Y:S05]  /*0050*/  LDCU UR4, c[0x0][0x390] ;  /* 0x00007200ff0477ac */ /* 0x000eea0008000800 */
[----:B------:R-:W0:Y:S08]  /*0060*/  S2UR UR7, SR_CTAID.Y ;  /* 0x00000000000779c3 */ /* 0x000e300000002600 */
[----:B------:R-:W0:Y:S01]  /*0070*/  LDC R2, c[0x0][0x364] ;  /* 0x0000d900ff027b82 */ /* 0x000e220000000800 */
[----:B--2---:R-:W-:-:S02]  /*0080*/  UIADD3 UR5, UPT, UPT, UR5, -0x1, URZ ;  /* 0xffffffff05057890 */ /* 0x004fc4000fffe0ff */
[----:B---3--:R-:W-:-:S05]  /*0090*/  UIADD3 UR4, UPT, UPT, UR4, -0x1, URZ ;  /* 0xffffffff04047890 */ /* 0x008fca000fffe0ff */
[----:B------:R-:W1:Y:S01]  /*00a0*/  S2UR UR6, SR_CTAID.X ;  /* 0x00000000000679c3 */ /* 0x000e620000002500 */
[----:B0-----:R-:W-:-:S04]  /*00b0*/  IMAD R2, R2, UR7, R5 ;  /* 0x0000000702027c24 */ /* 0x001fc8000f8e0205 */
[----:B------:R-:W-:Y:S02]  /*00c0*/  VIADD R4, R2, 0x1 ;  /* 0x0000000102047836 */ /* 0x000fe40000000000 */
[----:B-1----:R-:W-:-:S03]  /*00d0*/  IMAD R0, R0, UR6, R3 ;  /* 0x0000000600007c24 */ /* 0x002fc6000f8e0203 */
        /* <DEDUP_REMOVED lines=8> */
[----:B------:R-:W2:Y:S01]  /*0160*/  LDCU.64 UR62, c[0x3][0x70] ;  /* 0x00c00e00ff3e77ac */ /* 0x000ea20008000a00 */
[----:B------:R-:W1:Y:S04]  /*0170*/  LDCU.64 UR64, c[0x3][0x378] ;  /* 0x00c06f00ff4077ac */ /* 0x000e680008000a00 */
[----:B------:R-:W3:Y:S01]  /*0180*/  LDC.64 R8, c[0x3][0x308] ;  /* 0x00c0c200ff087b82 */ /* 0x000ee20000000a00 */
[----:B------:R-:W2:Y:S01]  /*0190*/  I2F.F64 R2, R0 ;  /* 0x0000000000027312 */ /* 0x000ea20000201c00 */
[----:B------:R-:W4:Y:S01]  /*01a0*/  LDCU.64 UR52, c[0x3][0x3a0] ;  /* 0x00c07400ff3477ac */ /* 0x000f220008000a00 */
[----:B------:R-:W3:Y:S05]  /*01b0*/  LDCU.64 UR66, c[0x3][0x380] ;  /* 0x00c07000ff4277ac */ /* 0x000eea0008000a00 */
[----:B------:R-:W4:Y:S01]  /*01c0*/  LDC.64 R10, c[0x3][0x328] ;  /* 0x00c0ca00ff0a7b82 */ /* 0x000f220000000a00 */
[----:B0-----:R-:W-:Y:S01]  /*01d0*/  DMUL R12, R4, UR4 ;  /* 0x00000004040c7c28 */ /* 0x001fe20008000000 */
[----:B------:R-:W0:Y:S01]  /*01e0*/  LDCU.64 UR44, c[0x3][0x288] ;  /* 0x00c05100ff2c77ac */ /* 0x000e220008000a00 */
[----:B------:R-:W-:Y:S01]  /*01f0*/  DMUL R14, RZ, UR6 ;  /* 0x00000006ff0e7c28 */ /* 0x000fe20008000000 */
[----:B------:R-:W5:Y:S04]  /*0200*/  LDCU.64 UR54, c[0x3][0x3c8] ;  /* 0x00c07900ff3677ac */ /* 0x000f680008000a00 */
[----:B------:R-:W5:Y:S01]  /*0210*/  LDC.64 R32, c[0x3][0x350] ;  /* 0x00c0d400ff207b82 */ /* 0x000f620000000a00 */
[----:B--2---:R-:W-:Y:S01]  /*0220*/  DMUL R20, R2, UR62 ;  /* 0x0000003e02147c28 */ /* 0x004fe20008000000 */
[----:B------:R-:W2:Y:S01]  /*0230*/  LDCU.64 UR70, c[0x3][0x390] ;  /* 0x00c07200ff4677ac */ /* 0x000ea20008000a00 */
[C---:B-1----:R-:W-:Y:S01]  /*0240*/  DFMA R2, R12.reuse, UR64, R6 ;  /* 0x000000400c027c2b */ /* 0x042fe20008000006 */
[----:B------:R-:W1:Y:S04]  /*0250*/  LDCU.64 UR42, c[0x3][0x2b0] ;  /* 0x00c05600ff2a77ac */ /* 0x000e680008000a00 */
[----:B------:R-:W2:Y:S01]  /*0260*/  LDC.64 R24, c[0x3][0x318] ;  /* 0x00c0c600ff187b82 */ /* 0x000ea20000000a00 */
[C---:B---3--:R-:W-:Y:S01]  /*0270*/  DFMA R8, R12.reuse, UR66, R8 ;  /* 0x000000420c087c2b */ /* 0x048fe20008000008 */
[----:B------:R-:W3:Y:S01]  /*0280*/  LDCU.64 UR48, c[0x3][0x290] ;  /* 0x00c05200ff3077ac */ /* 0x000ee20008000a00 */
[----:B0-----:R-:W-:Y:S01]  /*0290*/  DFMA R2, R12, R2, UR44 ;  /* 0x0000002c0c027e2b */ /* 0x001fe20008000002 */
[----:B------:R-:W0:Y:S04]  /*02a0*/  LDCU.64 UR20, c[0x3][0x210] ;  /* 0x00c04200ff1477ac */ /* 0x000e280008000a00 */
[----:B------:R-:W0:Y:S01]  /*02b0*/  LDC.64 R18, c[0x3][0x310] ;  /* 0x00c0c400ff127b82 */ /* 0x000e220000000a00 */
[----:B----4-:R-:W-:Y:S01]  /*02c0*/  DFMA R4, R14, UR52, R10 ;  /* 0x000000340e047c2b */ /* 0x010fe2000800000a */
[----:B------:R-:W4:Y:S01]  /*02d0*/  LDCU.64 UR36, c[0x3][0x2d8] ;  /* 0x00c05b00ff2477ac */ /* 0x000f220008000a00 */
[----:B------:R-:W4:Y:S05]  /*02e0*/  LDCU.64 UR68, c[0x3][0x388] ;  /* 0x00c07100ff4477ac */ /* 0x000f2a0008000a00 */
[----:B------:R-:W4:Y:S01]  /*02f0*/  LDC.64 R28, c[0x3][0x320] ;  /* 0x00c0c800ff1c7b82 */ /* 0x000f220000000a00 */
[----:B-----5:R-:W-:Y:S01]  /*0300*/  DFMA R6, R20, UR54, R32 ;  /* 0x0000003614067c2b */ /* 0x020fe20008000020 */
[----:B------:R-:W5:Y:S01]  /*0310*/  LDCU.64 UR4, c[0x3][0x2a0] ;  /* 0x00c05400ff0477ac */ /* 0x000f620008000a00 */
[----:B-1----:R-:W-:-:S02]  /*0320*/  DFMA R4, R14, R4, UR42 ;  /* 0x0000002a0e047e2b */ /* 0x002fc40008000004 */
[C---:B---3--:R-:W-:Y:S01]  /*0330*/  DFMA R10, R12.reuse, R8, UR48 ;  /* 0x000000300c0a7e2b */ /* 0x048fe20008000008 */
[----:B------:R-:W1:Y:S02]  /*0340*/  LDCU.64 UR34, c[0x3][0x238] ;  /* 0x00c04700ff2277ac */ /* 0x000e640008000a00 */
[----:B------:R-:W3:Y:S01]  /*0350*/  LDC.64 R30, c[0x3][0x348] ;  /* 0x00c0d200ff1e7b82 */ /* 0x000ee20000000a00 */
[C---:B--2---:R-:W-:Y:S01]  /*0360*/  DFMA R24, R12.reuse, UR70, R24 ;  /* 0x000000460c187c2b */ /* 0x044fe20008000018 */
[----:B------:R-:W2:Y:S01]  /*0370*/  LDCU.64 UR16, c[0x3][0x1e8] ;  /* 0x00c03d00ff1077ac */ /* 0x000ea20008000a00 */
[----:B0-----:R-:W-:Y:S02]  /*0380*/  DFMA R2, R12, R2, UR20 ;  /* 0x000000140c027e2b */ /* 0x001fe40008000002 */
[----:B----4-:R-:W-:Y:S01]  /*0390*/  DFMA R8, R20, R6, UR36 ;  /* 0x0000002414087e2b */ /* 0x010fe20008000006 */
[----:B------:R-:W0:Y:S02]  /*03a0*/  LDCU.64 UR32, c[0x3][0x260] ;  /* 0x00c04c00ff2077ac */ /* 0x000e240008000a00 */
[----:B------:R-:W4:Y:S01]  /*03b0*/  LDC.64 R16, c[0x3][0x330] ;  /* 0x00c0cc00ff107b82 */ /* 0x000f220000000a00 */
[C---:B------:R-:W-:Y:S01]  /*03c0*/  DFMA R18, R12.reuse, UR68, R18 ;  /* 0x000000440c127c2b */ /* 0x040fe20008000012 */
[----:B------:R-:W3:Y:S01]  /*03d0*/  LDCU.64 UR46, c[0x3][0x298] ;  /* 0x00c05300ff2e77ac */ /* 0x000ee20008000a00 */
[----:B-----5:R-:W-:Y:S01]  /*03e0*/  DFMA R24, R12, R24, UR4 ;  /* 0x000000040c187e2b */ /* 0x020fe20008000018 */
[----:B------:R-:W5:Y:S04]  /*03f0*/  LDCU.64 UR72, c[0x3][0x398] ;  /* 0x00c07300ff4877ac */ /* 0x000f680008000a00 */
[----:B------:R-:W4:Y:S01]  /*0400*/  LDC.64 R22, c[0x3][0x338] ;  /* 0x00c0ce00ff167b82 */ /* 0x000f220000000a00 */
[----:B-1----:R-:W-:Y:S01]  /*0410*/  DFMA R6, R14, R4, UR34 ;  /* 0x000000220e067e2b */ /* 0x002fe20008000004 */
[----:B------:R-:W1:Y:S01]  /*0420*/  LDCU.64 UR60, c[0x3][0x3c0] ;  /* 0x00c07800ff3c77ac */ /* 0x000e620008000a00 */
[----:B--2---:R-:W-:Y:S01]  /*0430*/  DFMA R2, R12, R2, UR16 ;  /* 0x000000100c027e2b */ /* 0x004fe20008000002 */
[----:B------:R-:W2:Y:S04]  /*0440*/  LDCU.64 UR22, c[0x3][0x220] ;  /* 0x00c04400ff1677ac */ /* 0x000ea80008000a00 */
[----:B------:R-:W4:Y:S01]  /*0450*/  LDC.64 R26, c[0x3][0x340] ;  /* 0x00c0d000ff1a7b82 */ /* 0x000f220000000a00 */
[----:B0-----:R-:W-:Y:S01]  /*0460*/  DFMA R4, R20, R8, UR32 ;  /* 0x0000002014047e2b */ /* 0x001fe20008000008 */
[----:B------:R-:W0:Y:S01]  /*0470*/  LDCU.64 UR30, c[0x3][0x218] ;  /* 0x00c04300ff1e77ac */ /* 0x000e220008000a00 */
[----:B---3--:R-:W-:Y:S01]  /*0480*/  DFMA R18, R12, R18, UR46 ;  /* 0x0000002e0c127e2b */ /* 0x008fe20008000012 */
[----:B------:R-:W4:Y:S01]  /*0490*/  LDCU.64 UR58, c[0x3][0x3a8] ;  /* 0x00c07500ff3a77ac */ /* 0x000f220008000a00 */
[----:B------:R-:W-:-:S03]  /*04a0*/  DFMA R6, R14, R6, R2 ;  /* 0x000000060e06722b */ /* 0x000fc60000000002 */
[----:B------:R-:W3:Y:S01]  /*04b0*/  LDC.64 R36, c[0x3][0x358] ;  /* 0x00c0d600ff247b82 */ /* 0x000ee20000000a00 */
[----:B-----5:R-:W-:Y:S01]  /*04c0*/  DFMA R28, R12, UR72, R28 ;  /* 0x000000480c1c7c2b */ /* 0x020fe2000800001c */
[----:B------:R-:W5:Y:S01]  /*04d0*/  LDCU.64 UR56, c[0x3][0x3b0] ;  /* 0x00c07600ff3877ac */ /* 0x000f620008000a00 */
[----:B------:R-:W-:Y:S02]  /*04e0*/  DMUL R4, R20, R4 ;  /* 0x0000000414047228 */ /* 0x000fe40000000000 */
[----:B-1----:R-:W-:Y:S01]  /*04f0*/  DFMA R30, R14, UR60, R30 ;  /* 0x0000003c0e1e7c2b */ /* 0x002fe2000800001e */
[----:B------:R-:W1:Y:S01]  /*0500*/  LDCU.64 UR50, c[0x3][0x3b8] ;  /* 0x00c07700ff3277ac */ /* 0x000e620008000a00 */
[C---:B--2---:R-:W-:Y:S01]  /*0510*/  DFMA R8, R12.reuse, R18, UR22 ;  /* 0x000000160c087e2b */ /* 0x044fe20008000012 */
[----:B------:R-:W2:Y:S01]  /*0520*/  LDC.64 R38, c[0x3][0x360] ;  /* 0x00c0d800ff267b82 */ /* 0x000ea20000000a00 */
[----:B------:R-:W1:Y:S01]  /*0530*/  LDCU.64 UR64, c[0x3][0x2a8] ;  /* 0x00c05500ff4077ac */ /* 0x000e620008000a00 */
[----:B0-----:R-:W-:Y:S01]  /*0540*/  DFMA R10, R12, R10, UR30 ;  /* 0x0000001e0c0a7e2b */ /* 0x001fe2000800000a */
[----:B------:R-:W0:Y:S01]  /*0550*/  LDCU.64 UR4, c[0x3][0x228] ;  /* 0x00c04500ff0477ac */ /* 0x000e220008000a00 */
[----:B----4-:R-:W-:-:S04]  /*0560*/  DFMA R16, R14, UR58, R16 ;  /* 0x0000003a0e107c2b */ /* 0x010fc80008000010 */
[----:B------:R-:W4:Y:S01]  /*0570*/  LDC.64 R40, c[0x3][0x368] ;  /* 0x00c0da00ff287b82 */ /* 0x000f220000000a00 */
[----:B------:R-:W0:Y:S01]  /*0580*/  LDCU.64 UR52, c[0x3][0x2d0] ;  /* 0x00c05a00ff3477ac */ /* 0x000e220008000a00 */
[C---:B-----5:R-:W-:Y:S01]  /*0590*/  DFMA R22, R14.reuse, UR56, R22 ;  /* 0x000000380e167c2b */ /* 0x060fe20008000016 */
[----:B------:R-:W5:Y:S01]  /*05a0*/  LDCU.64 UR26, c[0x3][0x1f0] ;  /* 0x00c03e00ff1a77ac */ /* 0x000f620008000a00 */
[----:B-1----:R-:W-:-:S04]  /*05b0*/  DFMA R26, R14, UR50, R26 ;  /* 0x000000320e1a7c2b */ /* 0x002fc8000800001a */
[----:B------:R-:W1:Y:S01]  /*05c0*/  LDC.64 R42, c[0x3][0x370] ;  /* 0x00c0dc00ff2a7b82 */ /* 0x000e620000000a00 */
[----:B------:R-:W3:Y:S01]  /*05d0*/  LDCU.64 UR40, c[0x3][0x2b8] ;  /* 0x00c05700ff2877ac */ /* 0x000ee20008000a00 */
[C---:B------:R-:W-:Y:S01]  /*05e0*/  DFMA R28, R12.reuse, R28, UR64 ;  /* 0x000000400c1c7e2b */ /* 0x040fe2000800001c */
[----:B------:R-:W2:Y:S01]  /*05f0*/  LDCU.64 UR38, c[0x3][0x2c0] ;  /* 0x00c05800ff2677ac */ /* 0x000ea20008000a00 */
[----:B0-----:R-:W-:Y:S01]  /*0600*/  DFMA R24, R12, R24, UR4 ;  /* 0x000000040c187e2b */ /* 0x001fe20008000018 */
[----:B------:R-:W0:Y:S01]  /*0610*/  LDCU.64 UR62, c[0x3][0x2c8] ;  /* 0x00c05900ff3e77ac */ /* 0x000e220008000a00 */
[----:B------:R-:W-:Y:S01]  /*0620*/  DFMA R32, R14, R30, UR52 ;  /* 0x000000340e207e2b */ /* 0x000fe2000800001e */
[----:B------:R-:W0:Y:S01]  /*0630*/  LDCU.64 UR36, c[0x3][0x230] ;  /* 0x00c04600ff2477ac */ /* 0x000e220008000a00 */
[----:B------:R-:W-:Y:S02]  /*0640*/  DADD R30, R6, R4 ;  /* 0x00000000061e7229 */ /* 0x000fe40000000004 */
[----:B-----5:R-:W-:Y:S01]  /*0650*/  DFMA R6, R12, R10, UR26 ;  /* 0x0000001a0c067e2b */ /* 0x020fe2000800000a */
[----:B------:R-:W5:Y:S01]  /*0660*/  LDCU.64 UR20, c[0x3][0x200] ;  /* 0x00c04000ff1477ac */ /* 0x000f620008000a00 */
[----:B---3--:R-:W-:-:S02]  /*0670*/  DFMA R16, R14, R16, UR40 ;  /* 0x000000280e107e2b */ /* 0x008fc40008000010 */
[----:B------:R-:W3:Y:S01]  /*0680*/  MUFU.RCP64H R35, R31 ;  /* 0x0000001f00237308 */ /* 0x000ee20000001800 */
[----:B------:R-:W4:Y:S01]  /*0690*/  LDCU.64 UR24, c[0x3][0x1f8] ;  /* 0x00c03f00ff1877ac */ /* 0x000f220008000a00 */
[C---:B--2---:R-:W-:Y:S02]  /*06a0*/  DFMA R22, R14.reuse, R22, UR38 ;  /* 0x000000260e167e2b */ /* 0x044fe40008000016 */
[----:B------:R-:W-:Y:S01]  /*06b0*/  VIADD R34, R31, 0x300402 ;  /* 0x003004021f227836 */ /* 0x000fe20000000000 */
[----:B------:R-:W2:Y:S01]  /*06c0*/  LDCU.64 UR8, c[0x3][0x240] ;  /* 0x00c04800ff0877ac */ /* 0x000ea20008000a00 */
[----:B0-----:R-:W-:Y:S01]  /*06d0*/  DFMA R26, R14, R26, UR62 ;  /* 0x0000003e0e1a7e2b */ /* 0x001fe2000800001a */
[----:B------:R-:W0:Y:S02]  /*06e0*/  LDCU.64 UR28, c[0x3][0x248] ;  /* 0x00c04900ff1c77ac */ /* 0x000e240008000a00 */
[----:B------:R-:W-:Y:S01]  /*06f0*/  FSETP.GEU.AND P0, PT, |R34|, 5.8789094863358348022e-39, PT ;  /* 0x004004022200780b */ /* 0x000fe20003f0e200 */
[C---:B------:R-:W-:Y:S01]  /*0700*/  DFMA R28, R12.reuse, R28, UR36 ;  /* 0x000000240c1c7e2b */ /* 0x040fe2000800001c */
[----:B------:R-:W3:Y:S01]  /*0710*/  LDCU.64 UR32, c[0x3][0x250] ;  /* 0x00c04a00ff2077ac */ /* 0x000ee20008000a00 */
[C---:B-----5:R-:W-:Y:S01]  /*0720*/  DFMA R10, R12.reuse, R24, UR20 ;  /* 0x000000140c0a7e2b */ /* 0x060fe20008000018 */
[----:B------:R-:W5:Y:S01]  /*0730*/  LDCU.64 UR16, c[0x3][0x208] ;  /* 0x00c04100ff1077ac */ /* 0x000f620008000a00 */
[----:B----4-:R-:W-:Y:S01]  /*0740*/  DFMA R8, R12, R8, UR24 ;  /* 0x000000180c087e2b */ /* 0x010fe20008000008 */
[----:B------:R-:W4:Y:S01]  /*0750*/  LDCU.64 UR22, c[0x3][0x258] ;  /* 0x00c04b00ff1677ac */ /* 0x000f220008000a00 */
[C---:B--2---:R-:W-:Y:S01]  /*0760*/  DFMA R16, R14.reuse, R16, UR8 ;  /* 0x000000080e107e2b */ /* 0x044fe20008000010 */
[----:B------:R-:W2:Y:S01]  /*0770*/  LDCU.64 UR10, c[0x3][0x3d0] ;  /* 0x00c07a00ff0a77ac */ /* 0x000ea20008000a00 */
[C---:B0-----:R-:W-:Y:S01]  /*0780*/  DFMA R18, R14.reuse, R22, UR28 ;  /* 0x0000001c0e127e2b */ /* 0x041fe20008000016 */
[----:B------:R-:W0:Y:S01]  /*0790*/  LDCU.64 UR14, c[0x3][0x3d8] ;  /* 0x00c07b00ff0e77ac */ /* 0x000e220008000a00 */
[C---:B---3--:R-:W-:Y:S01]  /*07a0*/  DFMA R26, R14.reuse, R26, UR32 ;  /* 0x000000200e1a7e2b */ /* 0x048fe2000800001a */
[----:B------:R-:W3:Y:S03]  /*07b0*/  LDCU.64 UR4, c[0x3][0x3e0] ;  /* 0x00c07c00ff0477ac */ /* 0x000ee60008000a00 */
[----:B------:R-:W-:-:S02]  /*07c0*/  DFMA R22, R14, R16, R6 ;  /* 0x000000100e16722b */ /* 0x000fc40000000006 */
[----:B-----5:R-:W-:Y:S01]  /*07d0*/  DFMA R12, R12, R28, UR16 ;  /* 0x000000100c0c7e2b */ /* 0x020fe2000800001c */
[----:B------:R-:W1:Y:S01]  /*07e0*/  LDCU.64 UR20, c[0x3][0x3e8] ;  /* 0x00c07d00ff1477ac */ /* 0x000e620008000a00 */
[C---:B------:R-:W-:Y:S02]  /*07f0*/  DFMA R24, R14.reuse, R18, R8 ;  /* 0x000000120e18722b */ /* 0x040fe40000000008 */
[C---:B----4-:R-:W-:Y:S01]  /*0800*/  DFMA R32, R14.reuse, R32, UR22 ;  /* 0x000000160e207e2b */ /* 0x050fe20008000020 */
[----:B------:R-:W4:Y:S01]  /*0810*/  LDCU.64 UR18, c[0x3][0x2e0] ;  /* 0x00c05c00ff1277ac */ /* 0x000f220008000a00 */
[----:B------:R-:W-:Y:S01]  /*0820*/  DFMA R26, R14, R26, R10 ;  /* 0x0000001a0e1a722b */ /* 0x000fe2000000000a */
[----:B------:R-:W5:Y:S01]  /*0830*/  LDCU.64 UR6, c[0x3][0x2e8] ;  /* 0x00c05d00ff0677ac */ /* 0x000f620008000a00 */
[----:B0-----:R-:W-:Y:S01]  /*0840*/  DFMA R16, R20, UR14, R38 ;  /* 0x0000000e14107c2b */ /* 0x001fe20008000026 */
[----:B------:R-:W0:Y:S03]  /*0850*/  LDCU.64 UR8, c[0x3][0x2f0] ;  /* 0x00c05e00ff0877ac */ /* 0x000e260008000a00 */
[----:B------:R-:W-:-:S02]  /*0860*/  DFMA R32, R14, R32, R12 ;  /* 0x000000200e20722b */ /* 0x000fc4000000000c */
[C---:B--2---:R-:W-:Y:S01]  /*0870*/  DFMA R14, R20.reuse, UR10, R36 ;  /* 0x0000000a140e7c2b */ /* 0x044fe20008000024 */
[----:B------:R-:W2:Y:S01]  /*0880*/  LDCU.64 UR22, c[0x3][0x2f8] ;  /* 0x00c05f00ff1677ac */ /* 0x000ea20008000a00 */
[----:B---3--:R-:W-:Y:S02]  /*0890*/  DFMA R18, R20, UR4, R40 ;  /* 0x0000000414127c2b */ /* 0x008fe40008000028 */
[----:B------:R-:W-:Y:S01]  /*08a0*/  DFMA R36, -R30, R34, 1 ;  /* 0x3ff000001e24742b */ /* 0x000fe20000000122 */
[----:B------:R-:W3:Y:S01]  /*08b0*/  LDCU.64 UR12, c[0x3][0x268] ;  /* 0x00c04d00ff0c77ac */ /* 0x000ee20008000a00 */
[C---:B-1----:R-:W-:Y:S02]  /*08c0*/  DFMA R28, R20.reuse, UR20, R42 ;  /* 0x00000014141c7c2b */ /* 0x042fe4000800002a */
[C---:B----4-:R-:W-:Y:S01]  /*08d0*/  DFMA R14, R20.reuse, R14, UR18 ;  /* 0x00000012140e7e2b */ /* 0x050fe2000800000e */
[----:B------:R-:W1:Y:S01]  /*08e0*/  LDCU.64 UR44, c[0x3][0x270] ;  /* 0x00c04e00ff2c77ac */ /* 0x000e620008000a00 */
[----:B-----5:R-:W-:Y:S01]  /*08f0*/  DFMA R16, R20, R16, UR6 ;  /* 0x0000000614107e2b */ /* 0x020fe20008000010 */
[----:B------:R-:W4:Y:S01]  /*0900*/  LDCU.64 UR16, c[0x3][0x278] ;  /* 0x00c04f00ff1077ac */ /* 0x000f220008000a00 */
[----:B------:R-:W-:-:S02]  /*0910*/  DFMA R36, R36, R36, R36 ;  /* 0x000000242424722b */ /* 0x000fc40000000024 */
[C---:B0-----:R-:W-:Y:S01]  /*0920*/  DFMA R18, R20.reuse, R18, UR8 ;  /* 0x0000000814127e2b */ /* 0x041fe20008000012 */
[----:B------:R-:W0:Y:S01]  /*0930*/  LDCU.64 UR10, c[0x3][0x280] ;  /* 0x00c05000ff0a77ac */ /* 0x000e220008000a00 */
[----:B--2---:R-:W-:-:S04]  /*0940*/  DFMA R28, R20, R28, UR22 ;  /* 0x00000016141c7e2b */ /* 0x004fc8000800001c */
[----:B------:R-:W-:Y:S02]  /*0950*/  DFMA R36, R34, R36, R34 ;  /* 0x000000242224722b */ /* 0x000fe40000000022 */
[C---:B---3--:R-:W-:Y:S02]  /*0960*/  DFMA R14, R20.reuse, R14, UR12 ;  /* 0x0000000c140e7e2b */ /* 0x048fe4000800000e */
[----:B-1----:R-:W-:-:S04]  /*0970*/  DFMA R16, R20, R16, UR44 ;  /* 0x0000002c14107e2b */ /* 0x002fc80008000010 */
[----:B------:R-:W-:Y:S02]  /*0980*/  DFMA R152, -R30, R36, 1 ;  /* 0x3ff000001e98742b */ /* 0x000fe40000000124 */
[C---:B----4-:R-:W-:Y:S02]  /*0990*/  DFMA R18, R20.reuse, R18, UR16 ;  /* 0x0000001014127e2b */ /* 0x050fe40008000012 */
[C---:B------:R-:W-:Y:S02]  /*09a0*/  DMUL R14, R20.reuse, R14 ;  /* 0x0000000e140e7228 */ /* 0x040fe40000000000 */
[C---:B0-----:R-:W-:Y:S02]  /*09b0*/  DFMA R28, R20.reuse, R28, UR10 ;  /* 0x0000000a141c7e2b */ /* 0x041fe4000800001c */
[C---:B------:R-:W-:Y:S02]  /*09c0*/  DMUL R16, R20.reuse, R16 ;  /* 0x0000001014107228 */ /* 0x040fe40000000000 */
[----:B------:R-:W-:-:S02]  /*09d0*/  DMUL R18, R20, R18 ;  /* 0x0000001214127228 */ /* 0x000fc40000000000 */
[----:B------:R-:W-:Y:S02]  /*09e0*/  DFMA R152, R36, R152, R36 ;  /* 0x000000982498722b */ /* 0x000fe40000000024 */
[----:B------:R-:W-:Y:S02]  /*09f0*/  DMUL R20, R20, R28 ;  /* 0x0000001c14147228 */ /* 0x000fe40000000000 */
[----:B------:R-:W-:Y:S02]  /*0a00*/  DADD R22, R22, R14 ;  /* 0x0000000016167229 */ /* 0x000fe4000000000e */
[----:B------:R-:W-:Y:S02]  /*0a10*/  DADD R24, R24, R16 ;  /* 0x0000000018187229 */ /* 0x000fe40000000010 */
[----:B------:R-:W-:Y:S02]  /*0a20*/  DADD R26, R26, R18 ;  /* 0x000000001a1a7229 */ /* 0x000fe40000000012 */
[----:B------:R-:W-:Y:S01]  /*0a30*/  DADD R28, R32, R20 ;  /* 0x00000000201c7229 */ /* 0x000fe20000000014 */
[----:B------:R-:W-:Y:S10]  /*0a40*/  @P0 BRA `(.L_x_183) ;  /* 0x0000000000200947 */ /* 0x000ff40003800000 */
[----:B------:R-:W-:Y:S01]  /*0a50*/  LOP3.LUT R0, R31, 0x7fffffff, RZ, 0xc0, !PT ;  /* 0x7fffffff1f007812 */ /* 0x000fe200078ec0ff */
[----:B------:R-:W-:Y:S01]  /*0a60*/  IMAD.MOV.U32 R154, RZ, RZ, R30 ;  /* 0x000000ffff9a7224 */ /* 0x000fe200078e001e */
[----:B------:R-:W-:Y:S01]  /*0a70*/  MOV R110, 0xab0 ;  /* 0x00000ab0006e7802 */ /* 0x000fe20000000f00 */
[----:B------:R-:W-:Y:S01]  /*0a80*/  IMAD.MOV.U32 R155, RZ, RZ, R31 ;  /* 0x000000ffff9b7224 */ /* 0x000fe200078e001f */
[----:B------:R-:W-:-:S07]  /*0a90*/  IADD3 R111, PT, PT, R0, -0x100000, RZ ;  /* 0xfff00000006f7810 */ /* 0x000fce0007ffe0ff */
[----:B------:R-:W-:Y:S05]  /*0aa0*/  CALL.REL.NOINC `($__internal_10_$__cuda_sm20_dblrcp_rn_slowpath_v3) ;  /* 0x00000030001c7944 */ /* 0x000fea0003c00000 */
[----:B------:R-:W-:Y:S02]  /*0ab0*/  IMAD.MOV.U32 R152, RZ, RZ, R154 ;  /* 0x000000ffff987224 */ /* 0x000fe400078e009a */
[----:B------:R-:W-:-:S07]  /*0ac0*/  IMAD.MOV.U32 R153, RZ, RZ, R155 ;  /* 0x000000ffff997224 */ /* 0x000fce00078e009b */
.L_x_183:
[----:B------:R-:W-:Y:S05]  /*0ad0*/  BSYNC.RECONVERGENT B0 ;  /* 0x0000000000007941 */ /* 0x000fea0003800200 */
.L_x_182:
[----:B------:R-:W0:Y:S01]  /*0ae0*/  LDC.64 R32, c[0x3][0x3a0] ;  /* 0x00c0e800ff207b82 */ /* 0x000e220000000a00 */
[----:B------:R-:W0:Y:S01]  /*0af0*/  LDCU.64 UR4, c[0x3][0x68] ;  /* 0x00c00d00ff0477ac */ /* 0x000e220008000a00 */
[----:B------:R-:W-:Y:S06]  /*0b00*/  BSSY.RECONVERGENT B0, `(.L_x_184) ;  /* 0x000003e000007945 */ /* 0x000fec0003800200 */
[----:B------:R-:W0:Y:S08]  /*0b10*/  LDC.64 R34, c[0x3][0x328] ;  /* 0x00c0ca00ff227b82 */ /* 0x000e300000000a00 */
[----:B------:R-:W1:Y:S08]  /*0b20*/  LDC.64 R36, c[0x3][0x2b0] ;  /* 0x00c0ac00ff247b82 */ /* 0x000e700000000a00 */
[----:B------:R-:W2:Y:S01]  /*0b30*/  LDC.64 R38, c[0x3][0x238] ;  /* 0x00c08e00ff267b82 */ /* 0x000ea20000000a00 */
[----:B0-----:R-:W-:-:S07]  /*0b40*/  DFMA R32, R32, UR4, R34 ;  /* 0x0000000420207c2b */ /* 0x001fce0008000022 */
[----:B------:R-:W0:Y:S01]  /*0b50*/  LDC.64 R50, c[0x3][0x338] ;  /* 0x00c0ce00ff327b82 */ /* 0x000e220000000a00 */
[----:B-1----:R-:W-:-:S07]  /*0b60*/  DFMA R32, R32, UR4, R36 ;  /* 0x0000000420207c2b */ /* 0x002fce0008000024 */
[----:B------:R-:W1:Y:S01]  /*0b70*/  LDC.64 R34, c[0x3][0x3a8] ;  /* 0x00c0ea00ff227b82 */ /* 0x000e620000000a00 */
[----:B--2---:R-:W-:-:S07]  /*0b80*/  DFMA R32, R32, UR4, R38 ;  /* 0x0000000420207c2b */ /* 0x004fce0008000026 */
[----:B------:R-:W1:Y:S01]  /*0b90*/  LDC.64 R36, c[0x3][0x330] ;  /* 0x00c0cc00ff247b82 */ /* 0x000e620000000a00 */
[----:B------:R-:W-:-:S07]  /*0ba0*/  DFMA R32, R32, UR4, R2 ;  /* 0x0000000420207c2b */ /* 0x000fce0008000002 */
[----:B------:R-:W0:Y:S01]  /*0bb0*/  LDC.64 R38, c[0x3][0x3b0] ;  /* 0x00c0ec00ff267b82 */ /* 0x000e220000000a00 */
[----:B------:R-:W-:-:S07]  /*0bc0*/  DADD R40, R4, R32 ;  /* 0x0000000004287229 */ /* 0x000fce0000000020 */
[----:B------:R-:W2:Y:S01]  /*0bd0*/  LDC.64 R56, c[0x3][0x3b8] ;  /* 0x00c0ee00ff387b82 */ /* 0x000ea20000000a00 */
[----:B------:R-:W3:Y:S07]  /*0be0*/  MUFU.RCP64H R43, R41 ;  /* 0x00000029002b7308 */ /* 0x000eee0000001800 */
[----:B------:R-:W2:Y:S01]  /*0bf0*/  LDC.64 R58, c[0x3][0x340] ;  /* 0x00c0d000ff3a7b82 */ /* 0x000ea20000000a00 */
[----:B------:R-:W-:Y:S01]  /*0c00*/  VIADD R42, R41, 0x300402 ;  /* 0x00300402292a7836 */ /* 0x000fe20000000000 */
[----:B-1----:R-:W-:-:S04]  /*0c10*/  DFMA R32, R34, UR4, R36 ;  /* 0x0000000422207c2b */ /* 0x002fc80008000024 */
[----:B------:R-:W-:Y:S02]  /*0c20*/  FSETP.GEU.AND P0, PT, |R42|, 5.8789094863358348022e-39, PT ;  /* 0x004004022a00780b */ /* 0x000fe40003f0e200 */
[----:B------:R-:W1:Y:S01]  /*0c30*/  LDC.64 R66, c[0x3][0x348] ;  /* 0x00c0d200ff427b82 */ /* 0x000e620000000a00 */
[----:B0-----:R-:W-:Y:S02]  /*0c40*/  DFMA R34, R38, UR4, R50 ;  /* 0x0000000426227c2b */ /* 0x001fe40008000032 */
[----:B---3--:R-:W-:-:S05]  /*0c50*/  DFMA R44, -R40, R42, 1 ;  /* 0x3ff00000282c742b */ /* 0x008fca000000012a */
[----:B------:R-:W1:Y:S03]  /*0c60*/  LDC.64 R64, c[0x3][0x3c0] ;  /* 0x00c0f000ff407b82 */ /* 0x000e660000000a00 */
[----:B------:R-:W-:-:S05]  /*0c70*/  DFMA R44, R44, R44, R44 ;  /* 0x0000002c2c2c722b */ /* 0x000fca000000002c */
[----:B------:R-:W0:Y:S01]  /*0c80*/  LDC.64 R46, c[0x3][0x2b8] ;  /* 0x00c0ae00ff2e7b82 */ /* 0x000e220000000a00 */
[----:B--2---:R-:W-:Y:S02]  /*0c90*/  DFMA R36, R56, UR4, R58 ;  /* 0x0000000438247c2b */ /* 0x004fe4000800003a */
[----:B------:R-:W-:-:S05]  /*0ca0*/  DFMA R44, R42, R44, R42 ;  /* 0x0000002c2a2c722b */ /* 0x000fca000000002a */
[----:B------:R-:W2:Y:S03]  /*0cb0*/  LDC.64 R52, c[0x3][0x2c0] ;  /* 0x00c0b000ff347b82 */ /* 0x000ea60000000a00 */
[----:B------:R-:W-:-:S05]  /*0cc0*/  DFMA R78, -R40, R44, 1 ;  /* 0x3ff00000284e742b */ /* 0x000fca000000012c */
[----:B------:R-:W3:Y:S01]  /*0cd0*/  LDC.64 R60, c[0x3][0x2c8] ;  /* 0x00c0b200ff3c7b82 */ /* 0x000ee20000000a00 */
[----:B-1----:R-:W-:Y:S02]  /*0ce0*/  DFMA R38, R64, UR4, R66 ;  /* 0x0000000440267c2b */ /* 0x002fe40008000042 */
[----:B------:R-:W-:-:S05]  /*0cf0*/  DFMA R78, R44, R78, R44 ;  /* 0x0000004e2c4e722b */ /* 0x000fca000000002c */
[----:B------:R-:W1:Y:S01]  /*0d00*/  LDC.64 R68, c[0x3][0x2d0] ;  /* 0x00c0b400ff447b82 */ /* 0x000e620000000a00 */
[----:B0-----:R-:W-:-:S07]  /*0d10*/  DFMA R32, R32, UR4, R46 ;  /* 0x0000000420207c2b */ /* 0x001fce000800002e */
[----:B------:R-:W0:Y:S01]  /*0d20*/  LDC.64 R48, c[0x3][0x240] ;  /* 0x00c09000ff307b82 */ /* 0x000e220000000a00 */
[----:B--2---:R-:W-:-:S07]  /*0d30*/  DFMA R34, R34, UR4, R52 ;  /* 0x0000000422227c2b */ /* 0x004fce0008000034 */
[----:B------:R-:W2:Y:S01]  /*0d40*/  LDC.64 R54, c[0x3][0x248] ;  /* 0x00c09200ff367b82 */ /* 0x000ea20000000a00 */
[----:B---3--:R-:W-:-:S07]  /*0d50*/  DFMA R36, R36, UR4, R60 ;  /* 0x0000000424247c2b */ /* 0x008fce000800003c */
[----:B------:R-:W3:Y:S01]  /*0d60*/  LDC.64 R62, c[0x3][0x250] ;  /* 0x00c09400ff3e7b82 */ /* 0x000ee20000000a00 */
[----:B-1----:R-:W-:-:S07]  /*0d70*/  DFMA R38, R38, UR4, R68 ;  /* 0x0000000426267c2b */ /* 0x002fce0008000044 */
[----:B------:R-:W1:Y:S01]  /*0d80*/  LDC.64 R70, c[0x3][0x258] ;  /* 0x00c09600ff467b82 */ /* 0x000e620000000a00 */
[----:B0-----:R-:W-:Y:S02]  /*0d90*/  DFMA R32, R32, UR4, R48 ;  /* 0x0000000420207c2b */ /* 0x001fe40008000030 */
[----:B--2---:R-:W-:-:S06]  /*0da0*/  DFMA R34, R34, UR4, R54 ;  /* 0x0000000422227c2b */ /* 0x004fcc0008000036 */
[----:B------:R-:W-:Y:S02]  /*0db0*/  DFMA R32, R32, UR4, R6 ;  /* 0x0000000420207c2b */ /* 0x000fe40008000006 */
[----:B---3--:R-:W-:Y:S02]  /*0dc0*/  DFMA R36, R36, UR4, R62 ;  /* 0x0000000424247c2b */ /* 0x008fe4000800003e */
[----:B------:R-:W-:-:S04]  /*0dd0*/  DFMA R34, R34, UR4, R8 ;  /* 0x0000000422227c2b */ /* 0x000fc80008000008 */
[----:B------:R-:W-:Y:S02]  /*0de0*/  DADD R32, R14, R32 ;  /* 0x000000000e207229 */ /* 0x000fe40000000020 */
[----:B-1----:R-:W-:Y:S02]  /*0df0*/  DFMA R38, R38, UR4, R70 ;  /* 0x0000000426267c2b */ /* 0x002fe40008000046 */
[----:B------:R-:W-:Y:S02]  /*0e00*/  DFMA R36, R36, UR4, R10 ;  /* 0x0000000424247c2b */ /* 0x000fe4000800000a */
[----:B------:R-:W-:-:S04]  /*0e10*/  DADD R34, R16, R34 ;  /* 0x0000000010227229 */ /* 0x000fc80000000022 */
[----:B------:R-:W-:Y:S02]  /*0e20*/  DFMA R38, R38, UR4, R12 ;  /* 0x0000000426267c2b */ /* 0x000fe4000800000c */
[----:B------:R-:W-:-:S06]  /*0e30*/  DADD R36, R18, R36 ;  /* 0x0000000012247229 */ /* 0x000fcc0000000024 */
        /* <DEDUP_REMOVED lines=10> */
.L_x_185:
[----:B------:R-:W-:Y:S05]  /*0ee0*/  BSYNC.RECONVERGENT B0 ;  /* 0x0000000000007941 */ /* 0x000fea0003800200 */
.L_x_184:
[----:B------:R-:W0:Y:S01]  /*0ef0*/  LDC.64 R42, c[0x3][0x68] ;  /* 0x00c01a00ff2a7b82 */ /* 0x000e220000000a00 */
[----:B------:R-:W1:Y:S01]  /*0f00*/  LDCU.128 UR4, c[0x3][0x3a0] ;  /* 0x00c07400ff0477ac */ /* 0x000e620008000c00 */
[----:B------:R-:W-:Y:S01]  /*0f10*/  BSSY.RECONVERGENT B0, `(.L_x_186) ;  /* 0x0000037000007945 */ /* 0x000fe20003800200 */
[----:B------:R-:W2:Y:S05]  /*0f20*/  LDCU.128 UR8, c[0x3][0x2b0] ;  /* 0x00c05600ff0877ac */ /* 0x000eaa0008000c00 */
[----:B------:R-:W1:Y:S01]  /*0f30*/  LDC.64 R44, c[0x3][0x328] ;  /* 0x00c0ca00ff2c7b82 */ /* 0x000e620000000a00 */
[----:B------:R-:W3:Y:S01]  /*0f40*/  LDCU.64 UR12, c[0x3][0x238] ;  /* 0x00c04700ff0c77ac */ /* 0x000ee20008000a00 */
[----:B------:R-:W4:Y:S06]  /*0f50*/  LDCU.128 UR16, c[0x3][0x3b0] ;  /* 0x00c07600ff1077ac */ /* 0x000f2c0008000c00 */
[----:B------:R-:W5:Y:S01]  /*0f60*/  LDC.64 R46, c[0x3][0x330] ;  /* 0x00c0cc00ff2e7b82 */ /* 0x000f620000000a00 */
[----:B------:R-:W4:Y:S01]  /*0f70*/  LDCU.128 UR20, c[0x3][0x2c0] ;  /* 0x00c05800ff1477ac */ /* 0x000f220008000c00 */
[----:B------:R-:W4:Y:S01]  /*0f80*/  LDCU.64 UR24, c[0x3][0x2d0] ;  /* 0x00c05a00ff1877ac */ /* 0x000f220008000a00 */
[----:B0-----:R-:W-:-:S05]  /*0f90*/  DADD R42, R42, R42 ;  /* 0x000000002a2a7229 */ /* 0x001fca000000002a */
[----:B------:R-:W4:Y:S03]  /*0fa0*/  LDC.64 R48, c[0x3][0x338] ;  /* 0x00c0ce00ff307b82 */ /* 0x000f260000000a00 */
[----:B-1----:R-:W-:-:S05]  /*0fb0*/  DFMA R44, R42, UR4, R44 ;  /* 0x000000042a2c7c2b */ /* 0x002fca000800002c */
[----:B------:R-:W0:Y:S03]  /*0fc0*/  LDC.64 R50, c[0x3][0x340] ;  /* 0x00c0d000ff327b82 */ /* 0x000e260000000a00 */
[----:B--2---:R-:W-:-:S05]  /*0fd0*/  DFMA R44, R42, R44, UR8 ;  /* 0x000000082a2c7e2b */ /* 0x004fca000800002c */
[----:B------:R-:W1:Y:S01]  /*0fe0*/  LDC.64 R56, c[0x3][0x348] ;  /* 0x00c0d200ff387b82 */ /* 0x000e620000000a00 */
[----:B------:R-:W1:Y:S02]  /*0ff0*/  LDCU.64 UR8, c[0x3][0x3c0] ;  /* 0x00c07800ff0877ac */ /* 0x000e640008000a00 */
[C---:B---3--:R-:W-:Y:S01]  /*1000*/  DFMA R44, R42.reuse, R44, UR12 ;  /* 0x0000000c2a2c7e2b */ /* 0x048fe2000800002c */
[----:B------:R-:W2:Y:S07]  /*1010*/  LDCU.128 UR12, c[0x3][0x240] ;  /* 0x00c04800ff0c77ac */ /* 0x000eae0008000c00 */
[----:B------:R-:W-:-:S08]  /*1020*/  DFMA R44, R42, R44, R2 ;  /* 0x0000002c2a2c722b */ /* 0x000fd00000000002 */
[----:B------:R-:W-:Y:S02]  /*1030*/  DADD R100, R4, R44 ;  /* 0x0000000004647229 */ /* 0x000fe4000000002c */
[C---:B-----5:R-:W-:Y:S01]  /*1040*/  DFMA R44, R42.reuse, UR6, R46 ;  /* 0x000000062a2c7c2b */ /* 0x060fe2000800002e */
[----:B------:R-:W3:Y:S01]  /*1050*/  LDCU.128 UR4, c[0x3][0x250] ;  /* 0x00c04a00ff0477ac */ /* 0x000ee20008000c00 */
[C---:B----4-:R-:W-:Y:S02]  /*1060*/  DFMA R46, R42.reuse, UR16, R48 ;  /* 0x000000102a2e7c2b */ /* 0x050fe40008000030 */
[----:B------:R-:W4:Y:S01]  /*1070*/  MUFU.RCP64H R53, R101 ;  /* 0x0000006500357308 */ /* 0x000f220000001800 */
[C---:B0-----:R-:W-:Y:S02]  /*1080*/  DFMA R48, R42.reuse, UR18, R50 ;  /* 0x000000122a307c2b */ /* 0x041fe40008000032 */
[C---:B-1----:R-:W-:Y:S01]  /*1090*/  DFMA R50, R42.reuse, UR8, R56 ;  /* 0x000000082a327c2b */ /* 0x042fe20008000038 */
[----:B------:R-:W-:Y:S01]  /*10a0*/  VIADD R52, R101, 0x300402 ;  /* 0x0030040265347836 */ /* 0x000fe20000000000 */
[----:B------:R-:W-:-:S02]  /*10b0*/  DFMA R44, R42, R44, UR10 ;  /* 0x0000000a2a2c7e2b */ /* 0x000fc4000800002c */
[C---:B------:R-:W-:Y:S02]  /*10c0*/  DFMA R46, R42.reuse, R46, UR20 ;  /* 0x000000142a2e7e2b */ /* 0x040fe4000800002e */
[C---:B------:R-:W-:Y:S01]  /*10d0*/  DFMA R48, R42.reuse, R48, UR22 ;  /* 0x000000162a307e2b */ /* 0x040fe20008000030 */
[----:B------:R-:W-:Y:S01]  /*10e0*/  FSETP.GEU.AND P0, PT, |R52|, 5.8789094863358348022e-39, PT ;  /* 0x004004023400780b */ /* 0x000fe20003f0e200 */
[C---:B------:R-:W-:Y:S02]  /*10f0*/  DFMA R50, R42.reuse, R50, UR24 ;  /* 0x000000182a327e2b */ /* 0x040fe40008000032 */
[C---:B--2---:R-:W-:Y:S02]  /*1100*/  DFMA R44, R42.reuse, R44, UR12 ;  /* 0x0000000c2a2c7e2b */ /* 0x044fe4000800002c */
[----:B------:R-:W-:Y:S02]  /*1110*/  DFMA R46, R42, R46, UR14 ;  /* 0x0000000e2a2e7e2b */ /* 0x000fe4000800002e */
[----:B----4-:R-:W-:-:S02]  /*1120*/  DFMA R54, -R100, R52, 1 ;  /* 0x3ff000006436742b */ /* 0x010fc40000000134 */
[C---:B---3--:R-:W-:Y:S02]  /*1130*/  DFMA R48, R42.reuse, R48, UR4 ;  /* 0x000000042a307e2b */ /* 0x048fe40008000030 */
[C---:B------:R-:W-:Y:S02]  /*1140*/  DFMA R50, R42.reuse, R50, UR6 ;  /* 0x000000062a327e2b */ /* 0x040fe40008000032 */
[----:B------:R-:W-:Y:S02]  /*1150*/  DFMA R44, R42, R44, R6 ;  /* 0x0000002c2a2c722b */ /* 0x000fe40000000006 */
[----:B------:R-:W-:Y:S02]  /*1160*/  DFMA R54, R54, R54, R54 ;  /* 0x000000363636722b */ /* 0x000fe40000000036 */
[C---:B------:R-:W-:Y:S02]  /*1170*/  DFMA R46, R42.reuse, R46, R8 ;  /* 0x0000002e2a2e722b */ /* 0x040fe40000000008 */
[----:B------:R-:W-:-:S02]  /*1180*/  DFMA R48, R42, R48, R10 ;  /* 0x000000302a30722b */ /* 0x000fc4000000000a */
[----:B------:R-:W-:Y:S02]  /*1190*/  DFMA R50, R42, R50, R12 ;  /* 0x000000322a32722b */ /* 0x000fe4000000000c */
[----:B------:R-:W-:Y:S02]  /*11a0*/  DFMA R54, R52, R54, R52 ;  /* 0x000000363436722b */ /* 0x000fe40000000034 */
[----:B------:R-:W-:Y:S02]  /*11b0*/  DADD R42, R14, R44 ;  /* 0x000000000e2a7229 */ /* 0x000fe4000000002c */
[----:B------:R-:W-:Y:S02]  /*11c0*/  DADD R44, R16, R46 ;  /* 0x00000000102c7229 */ /* 0x000fe4000000002e */
[----:B------:R-:W-:Y:S02]  /*11d0*/  DADD R46, R18, R48 ;  /* 0x00000000122e7229 */ /* 0x000fe40000000030 */
[----:B------:R-:W-:-:S02]  /*11e0*/  DFMA R56, -R100, R54, 1 ;  /* 0x3ff000006438742b */ /* 0x000fc40000000136 */
[----:B------:R-:W-:-:S06]  /*11f0*/  DADD R136, R20, R50 ;  /* 0x0000000014887229 */ /* 0x000fcc0000000032 */
[----:B------:R-:W-:Y:S01]  /*1200*/  DFMA R154, R54, R56, R54 ;  /* 0x00000038369a722b */ /* 0x000fe20000000036 */
[----:B------:R-:W-:Y:S10]  /*1210*/  @P0 BRA `(.L_x_187) ;  /* 0x0000000000180947 */ /* 0x000ff40003800000 */
[----:B------:R-:W-:Y:S01]  /*1220*/  LOP3.LUT R0, R101, 0x7fffffff, RZ, 0xc0, !PT ;  /* 0x7fffffff65007812 */ /* 0x000fe200078ec0ff */
[----:B------:R-:W-:Y:S01]  /*1230*/  IMAD.MOV.U32 R154, RZ, RZ, R100 ;  /* 0x000000ffff9a7224 */ /* 0x000fe200078e0064 */
[----:B------:R-:W-:Y:S01]  /*1240*/  MOV R110, 0x1280 ;  /* 0x00001280006e7802 */ /* 0x000fe20000000f00 */
[----:B------:R-:W-:Y:S01]  /*1250*/  IMAD.MOV.U32 R155, RZ, RZ, R101 ;  /* 0x000000ffff9b7224 */ /* 0x000fe200078e0065 */
[----:B------:R-:W-:-:S07]  /*1260*/  IADD3 R111, PT, PT, R0, -0x100000, RZ ;  /* 0xfff00000006f7810 */ /* 0x000fce0007ffe0ff */
[----:B------:R-:W-:Y:S05]  /*1270*/  CALL.REL.NOINC `($__internal_10_$__cuda_sm20_dblrcp_rn_slowpath_v3) ;  /* 0x0000002800287944 */ /* 0x000fea0003c00000 */
.L_x_187:
[----:B------:R-:W-:Y:S05]  /*1280*/  BSYNC.RECONVERGENT B0 ;  /* 0x0000000000007941 */ /* 0x000fea0003800200 */
.L_x_186:
[----:B------:R-:W0:Y:S02]  /*1290*/  LDC R144, c[0x0][0x38c] ;  /* 0x0000e300ff907b82 */ /* 0x000e240000000800 */
[----:B0-----:R-:W-:-:S13]  /*12a0*/  ISETP.GE.AND P0, PT, R144, 0x3, PT ;  /* 0x000000039000780c */ /* 0x001fda0003f06270 */
[----:B------:R-:W-:Y:S05]  /*12b0*/  @!P0 EXIT ;  /* 0x000000000000894d */ /* 0x000fea0003800000 */
[----:B------:R-:W0:Y:S01]  /*12c0*/  S2R R0, SR_TID.X ;  /* 0x0000000000007919 */ /* 0x000e220000002100 */
[----:B------:R-:W0:Y:S01]  /*12d0*/  S2UR UR4, SR_CTAID.X ;  /* 0x00000000000479c3 */ /* 0x000e220000002500 */
[----:B------:R-:W1:Y:S01]  /*12e0*/  LDCU UR5, c[0x0][0x390] ;  /* 0x00007200ff0577ac */ /* 0x000e620008000800 */
[----:B------:R-:W-:Y:S01]  /*12f0*/  VIADD R95, R144, 0xfffffffe ;  /* 0xfffffffe905f7836 */ /* 0x000fe20000000000 */
[----:B------:R-:W2:Y:S01]  /*1300*/  S2R R50, SR_TID.Y ;  /* 0x0000000000327919 */ /* 0x000ea20000002200 */
[-C--:B------:R-:W-:Y:S01]  /*1310*/  DMUL R168, R44, R154.reuse ;  /* 0x0000009a2ca87228 */ /* 0x080fe20000000000 */
[----:B------:R-:W3:Y:S01]  /*1320*/  LDCU.64 UR60, c[0x0][0x380] ;  /* 0x00007000ff3c77ac */ /* 0x000ee20008000a00 */
[----:B------:R-:W-:Y:S02]  /*1330*/  DMUL R170, R42, R154 ;  /* 0x0000009a2aaa7228 */ /* 0x000fe40000000000 */
[----:B------:R-:W0:Y:S01]  /*1340*/  LDC R49, c[0x0][0x360] ;  /* 0x0000d800ff317b82 */ /* 0x000e220000000800 */
[----:B------:R-:W-:Y:S01]  /*1350*/  DMUL R156, R24, R152 ;  /* 0x00000098189c7228 */ /* 0x000fe20000000000 */
[----:B------:R-:W4:Y:S01]  /*1360*/  LDCU.64 UR40, c[0x0][0x358] ;  /* 0x00006b00ff2877ac */ /* 0x000f220008000a00 */
[----:B------:R-:W-:-:S02]  /*1370*/  DMUL R164, R46, R154 ;  /* 0x0000009a2ea47228 */ /* 0x000fc40000000000 */
[----:B------:R-:W-:Y:S01]  /*1380*/  DMUL R90, R44, R168 ;  /* 0x000000a82c5a7228 */ /* 0x000fe20000000000 */
[----:B------:R-:W0:Y:S01]  /*1390*/  LDCU.64 UR42, c[0x3][0x238] ;  /* 0x00c04700ff2a77ac */ /* 0x000e220008000a00 */
[----:B------:R-:W-:Y:S01]  /*13a0*/  DMUL R130, R22, R152 ;  /* 0x0000009816827228 */ /* 0x000fe20000000000 */
[----:B------:R-:W2:Y:S01]  /*13b0*/  S2UR UR6, SR_CTAID.Y ;  /* 0x00000000000679c3 */ /* 0x000ea20000002600 */
[----:B------:R-:W-:Y:S01]  /*13c0*/  DMUL R104, R24, R156 ;  /* 0x0000009c18687228 */ /* 0x000fe20000000000 */
[----:B------:R-:W0:Y:S01]  /*13d0*/  LDCU.64 UR44, c[0x3][0x3c0] ;  /* 0x00c07800ff2c77ac */ /* 0x000e220008000a00 */
[----:B------:R-:W-:Y:S02]  /*13e0*/  DMUL R132, R26, R152 ;  /* 0x000000981a847228 */ /* 0x000fe40000000000 */
[----:B------:R-:W-:Y:S01]  /*13f0*/  DMUL R172, R168, R168 ;  /* 0x000000a8a8ac7228 */ /* 0x000fe20000000000 */
[----:B------:R-:W0:Y:S01]  /*1400*/  LDCU.64 UR46, c[0x3][0x2d0] ;  /* 0x00c05a00ff2e77ac */ /* 0x000e220008000a00 */
[----:B------:R-:W-:Y:S01]  /*1410*/  DMUL R138, R156, R156 ;  /* 0x0000009c9c8a7228 */ /* 0x000fe20000000000 */
[----:B------:R-:W2:Y:S01]  /*1420*/  LDC R107, c[0x0][0x364] ;  /* 0x0000d900ff6b7b82 */ /* 0x000ea20000000800 */
[----:B------:R-:W-:Y:S01]  /*1430*/  DFMA R104, R22, R130, R104 ;  /* 0x000000821668722b */ /* 0x000fe20000000068 */
[----:B------:R-:W0:Y:S01]  /*1440*/  LDCU.64 UR48, c[0x3][0x68] ;  /* 0x00c00d00ff3077ac */ /* 0x000e220008000a00 */
[----:B------:R-:W-:-:S02]  /*1450*/  DMUL R154, R136, R154 ;  /* 0x0000009a889a7228 */ /* 0x000fc40000000000 */
[----:B------:R-:W-:Y:S01]  /*1460*/  DFMA R174, R170, R170, R172 ;  /* 0x000000aaaaae722b */ /* 0x000fe200000000ac */
[----:B------:R-:W0:Y:S01]  /*1470*/  LDCU UR68, c[0x0][0x388] ;  /* 0x00007100ff4477ac */ /* 0x000e220008000800 */
[----:B------:R-:W-:Y:S01]  /*1480*/  DFMA R140, R130, R130, R138 ;  /* 0x00000082828c722b */ /* 0x000fe2000000008a */
[----:B------:R-:W5:Y:S01]  /*1490*/  LDC R103, c[0x0][0x388] ;  /* 0x0000e200ff677b82 */ /* 0x000f620000000800 */
[----:B0-----:R-:W-:Y:S01]  /*14a0*/  IMAD R49, R49, UR4, R0 ;  /* 0x0000000431317c24 */ /* 0x001fe2000f8e0200 */
[----:B------:R-:W-:Y:S01]  /*14b0*/  DFMA R178, R26, R132, R104 ;  /* 0x000000841ab2722b */ /* 0x000fe20000000068 */
[----:B------:R-:W0:Y:S01]  /*14c0*/  LDCU UR66, c[0x0][0x38c] ;  /* 0x00007180ff4277ac */ /* 0x000e220008000800 */
[----:B------:R-:W-:Y:S01]  /*14d0*/  DMUL R152, R28, R152 ;  /* 0x000000981c987228 */ /* 0x000fe20000000000 */
[CCC-:B------:R-:W-:Y:S01]  /*14e0*/  IMAD R0, R49.reuse, R144.reuse, R144.reuse ;  /* 0x0000009031007224 */ /* 0x1c0fe200078e0290 */
[----:B------:R-:W-:Y:S01]  /*14f0*/  DFMA R174, R164, R164, R174 ;  /* 0x000000a4a4ae722b */ /* 0x000fe200000000ae */
[----:B-1----:R-:W-:Y:S01]  /*1500*/  VIADD R51, R49, UR5 ;  /* 0x0000000531337c36 */ /* 0x002fe20008000000 */
[----:B------:R-:W1:Y:S01]  /*1510*/  LDC.64 R88, c[0x3][0x158] ;  /* 0x00c05600ff587b82 */ /* 0x000e620000000a00 */
[C---:B------:R-:W-:Y:S01]  /*1520*/  VIADD R48, R0.reuse, 0x2 ;  /* 0x0000000200307836 */ /* 0x040fe20000000000 */
[----:B------:R-:W-:Y:S01]  /*1530*/  DFMA R140, R132, R132, R140 ;  /* 0x00000084848c722b */ /* 0x000fe2000000008c */
[----:B------:R-:W-:Y:S01]  /*1540*/  IMAD.IADD R53, R0, 0x1, R95 ;  /* 0x0000000100357824 */ /* 0x000fe200078e025f */
[C---:B------:R-:W-:Y:S01]  /*1550*/  IADD3.X R55, PT, PT, R51.reuse, UR5, RZ, PT, !PT ;  /* 0x0000000533377c10 */ /* 0x040fe2000bffe4ff */
[----:B------:R-:W-:Y:S01]  /*1560*/  IMAD R92, R51, R144, R144 ;  /* 0x00000090335c7224 */ /* 0x000fe200078e0290 */
[----:B------:R-:W-:Y:S01]  /*1570*/  DMUL R178, R178, 0.5 ;  /* 0x3fe00000b2b27828 */ /* 0x000fe20000000000 */
[----:B------:R-:W0:Y:S01]  /*1580*/  LDCU.64 UR50, c[0x3][0x20] ;  /* 0x00c00400ff3277ac */ /* 0x000e220008000a00 */
[----:B--2---:R-:W-:-:S02]  /*1590*/  IMAD R107, R107, UR6, R50 ;  /* 0x000000066b6b7c24 */ /* 0x004fc4000f8e0232 */
[----:B------:R-:W-:Y:S01]  /*15a0*/  IADD3 R61, PT, PT, R92, R95, RZ ;  /* 0x0000005f5c3d7210 */ /* 0x000fe20007ffe0ff */
[CC--:B------:R-:W-:Y:S01]  /*15b0*/  IMAD R93, R55.reuse, R144.reuse, RZ ;  /* 0x00000090375d7224 */ /* 0x0c0fe200078e02ff */
[----:B------:R-:W2:Y:S01]  /*15c0*/  LDCU.64 UR52, c[0x3][0x150] ;  /* 0x00c02a00ff3477ac */ /* 0x000ea20008000a00 */
[----:B------:R-:W-:Y:S02]  /*15d0*/  VIADD R85, R55, UR5 ;  /* 0x0000000537557c36 */ /* 0x000fe40008000000 */
[----:B------:R-:W-:Y:S01]  /*15e0*/  IMAD.IADD R80, R93, 0x1, R95 ;  /* 0x000000015d507824 */ /* 0x000fe200078e025f */
[----:B------:R-:W0:Y:S01]  /*15f0*/  LDCU.64 UR54, c[0x3][0x148] ;  /* 0x00c02900ff3677ac */ /* 0x000e220008000a00 */
[-C--:B-----5:R-:W-:Y:S02]  /*1600*/  IMAD R54, R48, R103.reuse, RZ ;  /* 0x0000006730367224 */ /* 0x0a0fe400078e02ff */
[----:B------:R-:W-:Y:S01]  /*1610*/  IMAD R50, R53, R103, RZ ;  /* 0x0000006735327224 */ /* 0x000fe200078e02ff */
[----:B------:R-:W0:Y:S01]  /*1620*/  LDCU.64 UR56, c[0x3][0x190] ;  /* 0x00c03200ff3877ac */ /* 0x000e220008000a00 */
[----:B------:R-:W-:Y:S01]  /*1630*/  VIADD R48, R92, 0x2 ;  /* 0x000000025c307836 */ /* 0x000fe20000000000 */
[----:B------:R-:W-:Y:S01]  /*1640*/  IADD3 R49, P0, PT, R54, R107, RZ ;  /* 0x0000006b36317210 */ /* 0x000fe20007f1e0ff */
[----:B------:R-:W-:Y:S01]  /*1650*/  IMAD R94, R85, R144, RZ ;  /* 0x00000090555e7224 */ /* 0x000fe200078e02ff */
[----:B------:R-:W-:Y:S01]  /*1660*/  IADD3 R52, P1, PT, R107, R50, RZ ;  /* 0x000000326b347210 */ /* 0x000fe20007f3e0ff */
[-C--:B------:R-:W-:Y:S01]  /*1670*/  IMAD R62, R48, R103.reuse, RZ ;  /* 0x00000067303e7224 */ /* 0x080fe200078e02ff */
[----:B------:R-:W-:Y:S01]  /*1680*/  LEA.HI.X.SX32 R58, R54, RZ, 0x1, P0 ;  /* 0x000000ff363a7211 */ /* 0x000fe200000f0eff */
[----:B------:R-:W-:Y:S01]  /*1690*/  VIADD R81, R80, 0xffffffff ;  /* 0xffffffff50517836 */ /* 0x000fe20000000000 */
[----:B------:R-:W-:Y:S01]  /*16a0*/  LEA.HI.X.SX32 R57, R50, RZ, 0x1, P1 ;  /* 0x000000ff32397211 */ /* 0x000fe200008f0eff */
[----:B------:R-:W-:Y:S01]  /*16b0*/  VIADD R87, R85, UR5 ;  /* 0x0000000555577c36 */ /* 0x000fe20008000000 */
[----:B---3--:R-:W-:Y:S01]  /*16c0*/  LEA R48, P0, R49, UR60, 0x3 ;  /* 0x0000003c31307c11 */ /* 0x008fe2000f8018ff */
[-CC-:B------:R-:W-:Y:S01]  /*16d0*/  IMAD R0, R0, R103.reuse, R103.reuse ;  /* 0x0000006700007224 */ /* 0x180fe200078e0267 */
[----:B------:R-:W-:Y:S01]  /*16e0*/  LEA R50, P2, R52, UR60, 0x3 ;  /* 0x0000003c34327c11 */ /* 0x000fe2000f8418ff */
[----:B------:R-:W-:Y:S01]  /*16f0*/  IMAD R87, R87, R144, RZ ;  /* 0x0000009057577224 */ /* 0x000fe200078e02ff */
[----:B------:R-:W-:Y:S01]  /*1700*/  IADD3 R56, P1, PT, R107, R62, RZ ;  /* 0x0000003e6b387210 */ /* 0x000fe20007f3e0ff */
[-C--:B------:R-:W-:Y:S01]  /*1710*/  IMAD R92, R92, R103.reuse, R103 ;  /* 0x000000675c5c7224 */ /* 0x080fe200078e0267 */
[----:B------:R-:W-:Y:S01]  /*1720*/  LEA.HI.X R49, R49, UR61, R58, 0x3, P0 ;  /* 0x0000003d31317c11 */ /* 0x000fe200080f1c3a */
[-C--:B------:R-:W-:Y:S01]  /*1730*/  IMAD R58, R61, R103.reuse, RZ ;  /* 0x000000673d3a7224 */ /* 0x080fe200078e02ff */
[----:B------:R-:W-:Y:S01]  /*1740*/  LEA.HI.X R51, R52, UR61, R57, 0x3, P2 ;  /* 0x0000003d34337c11 */ /* 0x000fe200090f1c39 */
[----:B------:R-:W-:Y:S01]  /*1750*/  VIADD R57, R53, 0xffffffff ;  /* 0xffffffff35397836 */ /* 0x000fe20000000000 */
[----:B------:R-:W-:Y:S01]  /*1760*/  LEA.HI.X.SX32 R59, R62, RZ, 0x1, P1 ;  /* 0x000000ff3e3b7211 */ /* 0x000fe200008f0eff */
[----:B------:R-:W-:Y:S01]  /*1770*/  VIADD R98, R87, 0x2 ;  /* 0x0000000257627836 */ /* 0x000fe20000000000 */
[----:B------:R-:W-:Y:S01]  /*1780*/  LEA R52, P0, R56, UR60, 0x3 ;  /* 0x0000003c38347c11 */ /* 0x000fe2000f8018ff */
[-C--:B------:R-:W-:Y:S01]  /*1790*/  IMAD R60, R57, R103.reuse, RZ ;  /* 0x00000067393c7224 */ /* 0x080fe200078e02ff */
[C---:B------:R-:W-:Y:S01]  /*17a0*/  IADD3 R57, P1, PT, R107.reuse, R58, RZ ;  /* 0x0000003a6b397210 */ /* 0x040fe20007f3e0ff */
[-C--:B------:R-:W-:Y:S01]  /*17b0*/  IMAD R98, R98, R103.reuse, RZ ;  /* 0x0000006762627224 */ /* 0x080fe200078e02ff */
[----:B------:R-:W-:Y:S01]  /*17c0*/  LEA.HI.X R53, R56, UR61, R59, 0x3, P0 ;  /* 0x0000003d38357c11 */ /* 0x000fe200080f1c3b */
[----:B------:R-:W-:Y:S01]  /*17d0*/  IMAD.IADD R56, R54, 0x1, -R103 ;  /* 0x0000000136387824 */ /* 0x000fe200078e0a67 */
[----:B------:R-:W-:Y:S01]  /*17e0*/  IADD3 R59, P2, PT, R107, R60, RZ ;  /* 0x0000003c6b3b7210 */ /* 0x000fe20007f5e0ff */
[----:B------:R-:W-:Y:S01]  /*17f0*/  VIADD R54, R93, 0x2 ;  /* 0x000000025d367836 */ /* 0x000fe20000000000 */
[----:B------:R-:W-:Y:S01]  /*1800*/  LEA.HI.X.SX32 R64, R58, RZ, 0x1, P1 ;  /* 0x000000ff3a407211 */ /* 0x000fe200008f0eff */
[----:B------:R-:W-:Y:S01]  /*1810*/  IMAD.IADD R102, R87, 0x1, R95 ;  /* 0x0000000157667824 */ /* 0x000fe200078e025f */
[----:B------:R-:W-:Y:S01]  /*1820*/  IADD3 R55, P0, PT, R107, R56, RZ ;  /* 0x000000386b377210 */ /* 0x000fe20007f1e0ff */
[-C--:B------:R-:W-:Y:S01]  /*1830*/  IMAD R70, R54, R103.reuse, RZ ;  /* 0x0000006736467224 */ /* 0x080fe200078e02ff */
[----:B------:R-:W-:Y:S01]  /*1840*/  LEA.HI.X.SX32 R60, R60, RZ, 0x1, P2 ;  /* 0x000000ff3c3c7211 */ /* 0x000fe200010f0eff */
[--C-:B------:R-:W-:Y:S01]  /*1850*/  IMAD.IADD R108, R98, 0x1, -R103.reuse ;  /* 0x00000001626c7824 */ /* 0x100fe200078e0a67 */
[----:B------:R-:W-:Y:S01]  /*1860*/  LEA.HI.X.SX32 R66, R56, RZ, 0x1, P0 ;  /* 0x000000ff38427211 */ /* 0x000fe200000f0eff */
[-C--:B------:R-:W-:Y:S01]  /*1870*/  IMAD R110, R102, R103.reuse, RZ ;  /* 0x00000067666e7224 */ /* 0x080fe200078e02ff */
[----:B------:R-:W-:Y:S01]  /*1880*/  LEA R54, P0, R55, UR60, 0x3 ;  /* 0x0000003c37367c11 */ /* 0x000fe2000f8018ff */
[----:B------:R-:W-:Y:S01]  /*1890*/  IMAD R93, R93, R103, R103 ;  /* 0x000000675d5d7224 */ /* 0x000fe200078e0267 */
[----:B------:R-:W-:Y:S01]  /*18a0*/  LEA R58, P2, R59, UR60, 0x3 ;  /* 0x0000003c3b3a7c11 */ /* 0x000fe2000f8418ff */
[----:B-1----:R-:W-:Y:S01]  /*18b0*/  DMUL R88, R88, 0.5 ;  /* 0x3fe0000058587828 */ /* 0x002fe20000000000 */
[----:B------:R-:W-:Y:S01]  /*18c0*/  LEA.HI.X R55, R55, UR61, R66, 0x3, P0 ;  /* 0x0000003d37377c11 */ /* 0x000fe200080f1c42 */
[----:B------:R-:W-:Y:S01]  /*18d0*/  VIADD R144, R144, 0xfffffffc ;  /* 0xfffffffc90907836 */ /* 0x000fe20000000000 */
[----:B------:R-:W-:Y:S01]  /*18e0*/  IADD3 R63, P0, PT, R107, R70, RZ ;  /* 0x000000466b3f7210 */ /* 0x000fe20007f1e0ff */
[----:B------:R-:W1:Y:S01]  /*18f0*/  LDCU.128 UR24, c[0x3][0x3a0] ;  /* 0x00c07400ff1877ac */ /* 0x000e620008000c00 */
[----:B------:R-:W-:-:S02]  /*1900*/  LEA R56, P1, R57, UR60, 0x3 ;  /* 0x0000003c39387c11 */ /* 0x000fc4000f8218ff */
[----:B------:R-:W-:Y:S01]  /*1910*/  LEA.HI.X R59, R59, UR61, R60, 0x3, P2 ;  /* 0x0000003d3b3b7c11 */ /* 0x000fe200090f1c3c */
[----:B------:R-:W3:Y:S01]  /*1920*/  LDCU.128 UR20, c[0x3][0x2b0] ;  /* 0x00c05600ff1477ac */ /* 0x000ee20008000c00 */
[----:B------:R-:W-:Y:S02]  /*1930*/  LEA.HI.X.SX32 R66, R70, RZ, 0x1, P0 ;  /* 0x000000ff46427211 */ /* 0x000fe400000f0eff */
[----:B------:R-:W-:Y:S01]  /*1940*/  LEA R60, P0, R63, UR60, 0x3 ;  /* 0x0000003c3f3c7c11 */ /* 0x000fe2000f8018ff */
[----:B------:R-:W0:Y:S01]  /*1950*/  LDCU.128 UR16, c[0x3][0x240] ;  /* 0x00c04800ff1077ac */ /* 0x000e220008000c00 */
[-C--:B------:R-:W-:Y:S02]  /*1960*/  IADD3 R62, PT, PT, R62, -R103.reuse, RZ ;  /* 0x800000673e3e7210 */ /* 0x080fe40007ffe0ff */
[----:B------:R-:W-:Y:S01]  /*1970*/  LEA.HI.X R57, R57, UR61, R64, 0x3, P1 ;  /* 0x0000003d39397c11 */ /* 0x000fe200088f1c40 */
[----:B------:R-:W-:Y:S01]  /*1980*/  VIADD R64, R61, 0xffffffff ;  /* 0xffffffff3d407836 */ /* 0x000fe20000000000 */
[----:B------:R-:W-:Y:S01]  /*1990*/  LEA.HI.X R61, R63, UR61, R66, 0x3, P0 ;  /* 0x0000003d3f3d7c11 */ /* 0x000fe200080f1c42 */
[----:B------:R-:W-:Y:S01]  /*19a0*/  VIADD R63, R94, 0x2 ;  /* 0x000000025e3f7836 */ /* 0x000fe20000000000 */
[----:B------:R-:W-:Y:S01]  /*19b0*/  IADD3 R67, P0, PT, R107, R62, RZ ;  /* 0x0000003e6b437210 */ /* 0x000fe20007f1e0ff */
[----:B------:R-:W-:Y:S01]  /*19c0*/  IMAD R66, R64, R103, RZ ;  /* 0x0000006740427224 */ /* 0x000fe200078e02ff */
[----:B------:R-:W-:Y:S01]  /*19d0*/  IADD3 R99, PT, PT, R94, R95, RZ ;  /* 0x0000005f5e637210 */ /* 0x000fe20007ffe0ff */
[-C--:B------:R-:W-:Y:S01]  /*19e0*/  IMAD R86, R63, R103.reuse, RZ ;  /* 0x000000673f567224 */ /* 0x080fe200078e02ff */
[----:B------:R-:W-:Y:S01]  /*19f0*/  LEA.HI.X.SX32 R68, R62, RZ, 0x1, P0 ;  /* 0x000000ff3e447211 */ /* 0x000fe200000f0eff */
[-C--:B------:R-:W-:Y:S01]  /*1a00*/  IMAD R64, R80, R103.reuse, RZ ;  /* 0x0000006750407224 */ /* 0x080fe200078e02ff */
[----:B------:R-:W-:Y:S01]  /*1a10*/  LEA R62, P0, R67, UR60, 0x3 ;  /* 0x0000003c433e7c11 */ /* 0x000fe2000f8018ff */
[CC--:B------:R-:W-:Y:S01]  /*1a20*/  IMAD R82, R99.reuse, R103.reuse, RZ ;  /* 0x0000006763527224 */ /* 0x0c0fe200078e02ff */
[----:B------:R-:W-:Y:S01]  /*1a30*/  IADD3 R99, PT, PT, R99, -0x1, RZ ;  /* 0xffffffff63637810 */ /* 0x000fe20007ffe0ff */
[-CC-:B------:R-:W-:Y:S01]  /*1a40*/  IMAD R95, R87, R103.reuse, R103.reuse ;  /* 0x00000067575f7224 */ /* 0x180fe200078e0267 */
[----:B------:R-:W-:Y:S01]  /*1a50*/  LEA.HI.X R63, R67, UR61, R68, 0x3, P0 ;  /* 0x0000003d433f7c11 */ /* 0x000fe200080f1c44 */
[----:B------:R-:W-:Y:S01]  /*1a60*/  VIADD R87, R102, 0xffffffff ;  /* 0xffffffff66577836 */ /* 0x000fe20000000000 */
[----:B------:R-:W-:Y:S01]  /*1a70*/  IADD3 R69, P0, PT, R107, R86, RZ ;  /* 0x000000566b457210 */ /* 0x000fe20007f1e0ff */
[-C--:B------:R-:W-:Y:S01]  /*1a80*/  IMAD R112, R99, R103.reuse, RZ ;  /* 0x0000006763707224 */ /* 0x080fe200078e02ff */
[----:B------:R-:W-:Y:S01]  /*1a90*/  IADD3 R67, P2, PT, R107, R66, RZ ;  /* 0x000000426b437210 */ /* 0x000fe20007f5e0ff */
[C-C-:B------:R-:W-:Y:S01]  /*1aa0*/  IMAD.IADD R106, R86.reuse, 0x1, -R103.reuse ;  /* 0x00000001566a7824 */ /* 0x140fe200078e0a67 */
[----:B------:R-:W-:Y:S01]  /*1ab0*/  LEA.HI.X.SX32 R76, R86, RZ, 0x1, P0 ;  /* 0x000000ff564c7211 */ /* 0x000fe200000f0eff */
[-C--:B------:R-:W-:Y:S01]  /*1ac0*/  IMAD R114, R87, R103.reuse, RZ ;  /* 0x0000006757727224 */ /* 0x080fe200078e02ff */
[C---:B------:R-:W-:Y:S01]  /*1ad0*/  LEA R68, P0, R69.reuse, UR60, 0x3 ;  /* 0x0000003c45447c11 */ /* 0x040fe2000f8018ff */
[--C-:B------:R-:W-:Y:S01]  /*1ae0*/  IMAD R94, R94, R103, R103.reuse ;  /* 0x000000675e5e7224 */ /* 0x100fe200078e0267 */
[----:B------:R-:W-:Y:S01]  /*1af0*/  LEA.HI.X.SX32 R72, R66, RZ, 0x1, P2 ;  /* 0x000000ff42487211 */ /* 0x000fe200010f0eff */
[----:B------:R-:W0:Y:S01]  /*1b00*/  LDCU.128 UR12, c[0x3][0x3b0] ;  /* 0x00c07600ff0c77ac */ /* 0x000e220008000c00 */
[----:B------:R-:W-:Y:S01]  /*1b10*/  LEA.HI.X R69, R69, UR61, R76, 0x3, P0 ;  /* 0x0000003d45457c11 */ /* 0x000fe200080f1c4c */
[----:B------:R-:W-:Y:S01]  /*1b20*/  IMAD.IADD R76, R70, 0x1, -R103 ;  /* 0x00000001464c7824 */ /* 0x000fe200078e0a67 */
[----:B------:R-:W-:Y:S01]  /*1b30*/  LEA R66, P2, R67, UR60, 0x3 ;  /* 0x0000003c43427c11 */ /* 0x000fe2000f8418ff */
[----:B------:R-:W-:Y:S01]  /*1b40*/  DMUL R70, R32, R78 ;  /* 0x0000004e20467228 */ /* 0x000fe20000000000 */
[C---:B------:R-:W-:Y:S01]  /*1b50*/  IADD3 R65, P1, PT, R107.reuse, R64, RZ ;  /* 0x000000406b417210 */ /* 0x040fe20007f3e0ff */
[----:B------:R-:W0:Y:S01]  /*1b60*/  LDCU.128 UR8, c[0x3][0x2c0] ;  /* 0x00c05800ff0877ac */ /* 0x000e220008000c00 */
[----:B------:R-:W-:-:S02]  /*1b70*/  IADD3 R77, P0, PT, R107, R76, RZ ;  /* 0x0000004c6b4d7210 */ /* 0x000fc40007f1e0ff */
[----:B------:R-:W-:Y:S01]  /*1b80*/  LEA.HI.X R67, R67, UR61, R72, 0x3, P2 ;  /* 0x0000003d43437c11 */ /* 0x000fe200090f1c48 */
[C---:B------:R-:W-:Y:S01]  /*1b90*/  DMUL R72, R34.reuse, R78 ;  /* 0x0000004e22487228 */ /* 0x040fe20000000000 */
[----:B------:R-:W-:Y:S01]  /*1ba0*/  LEA.HI.X.SX32 R84, R76, RZ, 0x1, P0 ;  /* 0x000000ff4c547211 */ /* 0x000fe200000f0eff */
[----:B------:R-:W0:Y:S01]  /*1bb0*/  LDCU.128 UR4, c[0x3][0x250] ;  /* 0x00c04a00ff0477ac */ /* 0x000e220008000c00 */
[C---:B------:R-:W-:Y:S02]  /*1bc0*/  LEA R76, P0, R77.reuse, UR60, 0x3 ;  /* 0x0000003c4d4c7c11 */ /* 0x040fe4000f8018ff */
[----:B------:R-:W-:Y:S01]  /*1bd0*/  LEA.HI.X.SX32 R74, R64, RZ, 0x1, P1 ;  /* 0x000000ff404a7211 */ /* 0x000fe200008f0eff */
[----:B------:R-:W0:Y:S01]  /*1be0*/  LDCU.64 UR58, c[0x0][0x380] ;  /* 0x00007000ff3a77ac */ /* 0x000e220008000a00 */
[----:B------:R-:W-:Y:S01]  /*1bf0*/  LEA.HI.X R77, R77, UR61, R84, 0x3, P0 ;  /* 0x0000003d4d4d7c11 */ /* 0x000fe200080f1c54 */
[----:B------:R-:W-:Y:S01]  /*1c00*/  DMUL R96, R34, R72 ;  /* 0x0000004822607228 */ /* 0x000fe20000000000 */
[----:B------:R-:W-:Y:S01]  /*1c10*/  IADD3 R83, P0, PT, R107, R82, RZ ;  /* 0x000000526b537210 */ /* 0x000fe20007f1e0ff */
[----:B------:R-:W0:Y:S01]  /*1c20*/  LDCU.128 UR28, c[0x3][0x170] ;  /* 0x00c02e00ff1c77ac */ /* 0x000e220008000c00 */
[----:B------:R-:W-:-:S02]  /*1c30*/  LEA R64, P1, R65, UR60, 0x3 ;  /* 0x0000003c41407c11 */ /* 0x000fc4000f8218ff */
[----:B------:R-:W-:Y:S01]  /*1c40*/  LEA.HI.X.SX32 R84, R82, RZ, 0x1, P0 ;  /* 0x000000ff52547211 */ /* 0x000fe200000f0eff */
[----:B------:R-:W-:Y:S01]  /*1c50*/  IMAD R82, R81, R103, RZ ;  /* 0x0000006751527224 */ /* 0x000fe200078e02ff */
[----:B------:R-:W-:Y:S01]  /*1c60*/  LEA R80, P0, R83, UR60, 0x3 ;  /* 0x0000003c53507c11 */ /* 0x000fe2000f8018ff */
[----:B------:R-:W-:Y:S01]  /*1c70*/  DFMA R102, R32, R70, R96 ;  /* 0x000000462066722b */ /* 0x000fe20000000060 */
[----:B------:R-:W-:Y:S01]  /*1c80*/  LEA.HI.X R65, R65, UR61, R74, 0x3, P1 ;  /* 0x0000003d41417c11 */ /* 0x000fe200088f1c4a */
[-C--:B------:R-:W-:Y:S01]  /*1c90*/  DMUL R74, R36, R78.reuse ;  /* 0x0000004e244a7228 */ /* 0x080fe20000000000 */
[----:B------:R-:W-:Y:S01]  /*1ca0*/  LEA.HI.X R81, R83, UR61, R84, 0x3, P0 ;  /* 0x0000003d53517c11 */ /* 0x000fe200080f1c54 */
[----:B------:R-:W-:Y:S01]  /*1cb0*/  DMUL R78, R38, R78 ;  /* 0x0000004e264e7228 */ /* 0x000fe20000000000 */
[C---:B------:R-:W-:Y:S01]  /*1cc0*/  IADD3 R83, P0, PT, R107.reuse, R82, RZ ;  /* 0x000000526b537210 */ /* 0x040fe20007f1e0ff */
[----:B------:R-:W0:Y:S01]  /*1cd0*/  LDCU.128 UR32, c[0x3][0x180] ;  /* 0x00c03000ff2077ac */ /* 0x000e220008000c00 */
[----:B------:R-:W-:-:S02]  /*1ce0*/  IADD3 R109, P1, PT, R107, R114, RZ ;  /* 0x000000726b6d7210 */ /* 0x000fc40007f3e0ff */
[----:B------:R-:W-:Y:S01]  /*1cf0*/  LEA.HI.X.SX32 R84, R82, RZ, 0x1, P0 ;  /* 0x000000ff52547211 */ /* 0x000fe200000f0eff */
[----:B------:R-:W-:Y:S01]  /*1d00*/  DFMA R102, R36, R74, R102 ;  /* 0x0000004a2466722b */ /* 0x000fe20000000066 */
[C---:B------:R-:W-:Y:S01]  /*1d10*/  LEA R82, P0, R83.reuse, UR60, 0x3 ;  /* 0x0000003c53527c11 */ /* 0x040fe2000f8018ff */
[----:B------:R-:W0:Y:S01]  /*1d20*/  LDCU.128 UR36, c[0x3][0x160] ;  /* 0x00c02c00ff2477ac */ /* 0x000e220008000c00 */
[----:B------:R-:W-:Y:S02]  /*1d30*/  LEA.HI.X.SX32 R114, R114, RZ, 0x1, P1 ;  /* 0x000000ff72727211 */ /* 0x000fe400008f0eff */
[----:B------:R-:W-:Y:S01]  /*1d40*/  LEA.HI.X R83, R83, UR61, R84, 0x3, P0 ;  /* 0x0000003d53537c11 */ /* 0x000fe200080f1c54 */
[----:B------:R-:W-:Y:S01]  /*1d50*/  DMUL R84, R72, R72 ;  /* 0x0000004848547228 */ /* 0x000fe20000000000 */
[----:B------:R-:W-:Y:S01]  /*1d60*/  IADD3 R99, P0, PT, R107, R98, RZ ;  /* 0x000000626b637210 */ /* 0x000fe20007f1e0ff */
[----:B------:R-:W-:-:S03]  /*1d70*/  DMUL R102, R102, 0.5 ;  /* 0x3fe0000066667828 */ /* 0x000fc60000000000 */
[----:B------:R-:W-:Y:S02]  /*1d80*/  LEA.HI.X.SX32 R98, R98, RZ, 0x1, P0 ;  /* 0x000000ff62627211 */ /* 0x000fe400000f0eff */
[----:B------:R-:W-:Y:S01]  /*1d90*/  LEA R86, P0, R99, UR60, 0x3 ;  /* 0x0000003c63567c11 */ /* 0x000fe2000f8018ff */
[----:B------:R-:W-:-:S03]  /*1da0*/  DFMA R96, R70, R70, R84 ;  /* 0x000000464660722b */ /* 0x000fc60000000054 */
[----:B------:R-:W-:Y:S01]  /*1db0*/  LEA.HI.X R87, R99, UR61, R98, 0x3, P0 ;  /* 0x0000003d63577c11 */ /* 0x000fe200080f1c62 */
[----:B------:R-:W-:Y:S01]  /*1dc0*/  DFMA R98, R42, R170, R90 ;  /* 0x000000aa2a62722b */ /* 0x000fe2000000005a */
[----:B------:R-:W-:-:S03]  /*1dd0*/  IADD3 R91, P0, PT, R107, R106, RZ ;  /* 0x0000006a6b5b7210 */ /* 0x000fc60007f1e0ff */
[----:B------:R-:W-:Y:S01]  /*1de0*/  DFMA R96, R74, R74, R96 ;  /* 0x0000004a4a60722b */ /* 0x000fe20000000060 */
[----:B------:R-:W-:Y:S02]  /*1df0*/  LEA.HI.X.SX32 R106, R106, RZ, 0x1, P0 ;  /* 0x000000ff6a6a7211 */ /* 0x000fe400000f0eff */
[----:B------:R-:W-:Y:S01]  /*1e00*/  LEA R90, P0, R91, UR60, 0x3 ;  /* 0x0000003c5b5a7c11 */ /* 0x000fe2000f8018ff */
[----:B------:R-:W-:-:S03]  /*1e10*/  DFMA R176, R46, R164, R98 ;  /* 0x000000a42eb0722b */ /* 0x000fc60000000062 */
[----:B------:R-:W-:Y:S02]  /*1e20*/  LEA.HI.X R91, R91, UR61, R106, 0x3, P0 ;  /* 0x0000003d5b5b7c11 */ /* 0x000fe400080f1c6a */
[----:B------:R-:W-:-:S03]  /*1e30*/  IADD3 R99, P0, PT, R107, R110, RZ ;  /* 0x0000006e6b637210 */ /* 0x000fc60007f1e0ff */
[----:B------:R-:W-:Y:S01]  /*1e40*/  DMUL R176, R176, 0.5 ;  /* 0x3fe00000b0b07828 */ /* 0x000fe20000000000 */
[----:B------:R-:W-:Y:S02]  /*1e50*/  LEA.HI.X.SX32 R110, R110, RZ, 0x1, P0 ;  /* 0x000000ff6e6e7211 */ /* 0x000fe400000f0eff */
[----:B------:R-:W-:-:S04]  /*1e60*/  LEA R98, P0, R99, UR60, 0x3 ;  /* 0x0000003c63627c11 */ /* 0x000fc8000f8018ff */
[----:B------:R-:W-:Y:S02]  /*1e70*/  LEA.HI.X R99, R99, UR61, R110, 0x3, P0 ;  /* 0x0000003d63637c11 */ /* 0x000fe400080f1c6e */
[C---:B------:R-:W-:Y:S02]  /*1e80*/  IADD3 R105, P0, PT, R107.reuse, R112, RZ ;  /* 0x000000706b697210 */ /* 0x040fe40007f1e0ff */
[----:B------:R-:W-:Y:S02]  /*1e90*/  IADD3 R110, P2, PT, R107, R108, RZ ;  /* 0x0000006c6b6e7210 */ /* 0x000fe40007f5e0ff */
[----:B------:R-:W-:Y:S02]  /*1ea0*/  LEA.HI.X.SX32 R112, R112, RZ, 0x1, P0 ;  /* 0x000000ff70707211 */ /* 0x000fe400000f0eff */
[----:B------:R-:W-:Y:S02]  /*1eb0*/  LEA.HI.X.SX32 R107, R108, RZ, 0x1, P2 ;  /* 0x000000ff6c6b7211 */ /* 0x000fe400010f0eff */
[----:B------:R-:W-:-:S02]  /*1ec0*/  LEA R104, P0, R105, UR60, 0x3 ;  /* 0x0000003c69687c11 */ /* 0x000fc4000f8018ff */
[C---:B------:R-:W-:Y:S02]  /*1ed0*/  LEA R106, P2, R110.reuse, UR60, 0x3 ;  /* 0x0000003c6e6a7c11 */ /* 0x040fe4000f8418ff */
[----:B------:R-:W-:Y:S01]  /*1ee0*/  LEA R108, P3, R109, UR60, 0x3 ;  /* 0x0000003c6d6c7c11 */ /* 0x000fe2000f8618ff */
[----:B------:R-:W-:Y:S01]  /*1ef0*/  UMOV UR60, 0x2 ;  /* 0x00000002003c7882 */ /* 0x000fe20000000000 */
[----:B------:R-:W-:Y:S02]  /*1f00*/  LEA.HI.X R105, R105, UR61, R112, 0x3, P0 ;  /* 0x0000003d69697c11 */ /* 0x000fe400080f1c70 */
[----:B------:R-:W-:Y:S02]  /*1f10*/  LEA.HI.X R107, R110, UR61, R107, 0x3, P2 ;  /* 0x0000003d6e6b7c11 */ /* 0x000fe400090f1c6b */
[----:B01234-:R-:W-:-:S07]  /*1f20*/  LEA.HI.X R109, R109, UR61, R114, 0x3, P3 ;  /* 0x0000003d6d6d7c11 */ /* 0x01ffce00098f1c72 */
.L_x_197:
[----:B------:R-:W0:Y:S01]  /*1f30*/  S2R R145, SR_TID.Y ;  /* 0x0000000000917919 */ /* 0x000e220000002200 */
[----:B------:R-:W0:Y:S01]  /*1f40*/  S2UR UR67, SR_CTAID.Y ;  /* 0x00000000004379c3 */ /* 0x000e220000002600 */
[----:B------:R-:W-:-:S07]  /*1f50*/  SHF.R.S32.HI R146, RZ, 0x1f, R92 ;  /* 0x0000001fff927819 */ /* 0x000fce000001145c */
[----:B------:R-:W0:Y:S01]  /*1f60*/  LDC R112, c[0x0][0x364] ;  /* 0x0000d900ff707b82 */ /* 0x000e220000000800 */
[----:B------:R-:W-:Y:S01]  /*1f70*/  SHF.R.S32.HI R147, RZ, 0x1f, R95 ;  /* 0x0000001fff937819 */ /* 0x000fe2000001145f */
[----:B0-----:R-:W-:-:S05]  /*1f80*/  IMAD R113, R112, UR67, R145 ;  /* 0x0000004370717c24 */ /* 0x001fca000f8e0291 */
[----:B------:R-:W-:-:S04]  /*1f90*/  IADD3 R112, P0, PT, R113, R92, RZ ;  /* 0x0000005c71707210 */ /* 0x000fc80007f1e0ff */
[----:B------:R-:W-:Y:S02]  /*1fa0*/  IADD3.X R115, PT, PT, RZ, R146, RZ, P0, !PT ;  /* 0x00000092ff737210 */ /* 0x000fe400007fe4ff */
[----:B------:R-:W-:-:S04]  /*1fb0*/  LEA R142, P0, R112, UR58, 0x3 ;  /* 0x0000003a708e7c11 */ /* 0x000fc8000f8018ff */
[----:B------:R-:W-:Y:S02]  /*1fc0*/  LEA.HI.X R143, R112, UR59, R115, 0x3, P0 ;  /* 0x0000003b708f7c11 */ /* 0x000fe400080f1c73 */
[----:B------:R-:W-:-:S04]  /*1fd0*/  IADD3 R112, P0, PT, R113, R95, RZ ;  /* 0x0000005f71707210 */ /* 0x000fc80007f1e0ff */
[----:B------:R-:W2:Y:S01]  /*1fe0*/  LDG.E.64 R142, desc[UR40][R142.64+0x8] ;  /* 0x000008288e8e7981 */ /* 0x000ea2000c1e1b00 */
[----:B------:R-:W-:Y:S01]  /*1ff0*/  IMAD.X R115, RZ, RZ, R147, P0 ;  /* 0x000000ffff737224 */ /* 0x000fe200000e0693 */
[C---:B------:R-:W-:Y:S02]  /*2000*/  LEA R166, P0, R112.reuse, UR58, 0x3 ;  /* 0x0000003a70a67c11 */ /* 0x040fe4000f8018ff */
[----:B------:R-:W-:Y:S02]  /*2010*/  SHF.R.S32.HI R148, RZ, 0x1f, R94 ;  /* 0x0000001fff947819 */ /* 0x000fe4000001145e */
[C---:B------:R-:W-:Y:S02]  /*2020*/  IADD3 R114, P1, PT, R113.reuse, R94, RZ ;  /* 0x0000005e71727210 */ /* 0x040fe40007f3e0ff */
[----:B------:R-:W-:Y:S02]  /*2030*/  LEA.HI.X R167, R112, UR59, R115, 0x3, P0 ;  /* 0x0000003b70a77c11 */ /* 0x000fe400080f1c73 */
[----:B------:R-:W-:Y:S01]  /*2040*/  SHF.R.S32.HI R149, RZ, 0x1f, R93 ;  /* 0x0000001fff957819 */ /* 0x000fe2000001145d */
[----:B------:R-:W-:Y:S01]  /*2050*/  IMAD.X R115, RZ, RZ, R148, P1 ;  /* 0x000000ffff737224 */ /* 0x000fe200008e0694 */
[----:B------:R-:W-:-:S02]  /*2060*/  IADD3 R112, P0, PT, R113, R93, RZ ;  /* 0x0000005d71707210 */ /* 0x000fc40007f1e0ff */
[C---:B------:R-:W-:Y:S01]  /*2070*/  LEA R162, P1, R114.reuse, UR58, 0x3 ;  /* 0x0000003a72a27c11 */ /* 0x040fe2000f8218ff */
[----:B------:R-:W3:Y:S01]  /*2080*/  LDG.E.64 R166, desc[UR40][R166.64+0x8] ;  /* 0x00000828a6a67981 */ /* 0x000ee2000c1e1b00 */
[----:B------:R-:W-:Y:S02]  /*2090*/  SHF.R.S32.HI R150, RZ, 0x1f, R0 ;  /* 0x0000001fff967819 */ /* 0x000fe40000011400 */
[----:B------:R-:W-:Y:S01]  /*20a0*/  LEA.HI.X R163, R114, UR59, R115, 0x3, P1 ;  /* 0x0000003b72a37c11 */ /* 0x000fe200088f1c73 */
[----:B------:R-:W-:Y:S01]  /*20b0*/  IMAD.X R115, RZ, RZ, R149, P0 ;  /* 0x000000ffff737224 */ /* 0x000fe200000e0695 */
[C---:B------:R-:W-:Y:S02]  /*20c0*/  LEA R160, P1, R112.reuse, UR58, 0x3 ;  /* 0x0000003a70a07c11 */ /* 0x040fe4000f8218ff */
[----:B------:R-:W-:Y:S02]  /*20d0*/  IADD3 R113, P0, PT, R113, R0, RZ ;  /* 0x0000000071717210 */ /* 0x000fe40007f1e0ff */
[----:B------:R-:W-:Y:S01]  /*20e0*/  LEA.HI.X R161, R112, UR59, R115, 0x3, P1 ;  /* 0x0000003b70a17c11 */ /* 0x000fe200088f1c73 */
[----:B------:R-:W4:Y:S02]  /*20f0*/  LDG.E.64 R162, desc[UR40][R162.64+0x8] ;  /* 0x00000828a2a27981 */ /* 0x000f24000c1e1b00 */
[----:B------:R-:W-:Y:S01]  /*2100*/  IMAD.X R112, RZ, RZ, R150, P0 ;  /* 0x000000ffff707224 */ /* 0x000fe200000e0696 */
[----:B------:R-:W-:-:S02]  /*2110*/  LEA R158, P0, R113, UR58, 0x3 ;  /* 0x0000003a719e7c11 */ /* 0x000fc4000f8018ff */
[----:B------:R-:W5:Y:S02]  /*2120*/  LDG.E.64 R160, desc[UR40][R160.64+0x8] ;  /* 0x00000828a0a07981 */ /* 0x000f64000c1e1b00 */
[----:B------:R-:W-:-:S06]  /*2130*/  LEA.HI.X R159, R113, UR59, R112, 0x3, P0 ;  /* 0x0000003b719f7c11 */ /* 0x000fcc00080f1c70 */
[----:B------:R-:W5:Y:S01]  /*2140*/  LDG.E.64 R158, desc[UR40][R158.64+0x8] ;  /* 0x000008289e9e7981 */ /* 0x000f62000c1e1b00 */
[----:B------:R-:W-:Y:S02]  /*2150*/  IMAD.MOV.U32 R114, RZ, RZ, R74 ;  /* 0x000000ffff727224 */ /* 0x000fe400078e004a */
[----:B------:R-:W-:Y:S01]  /*2160*/  IMAD.MOV.U32 R115, RZ, RZ, R75 ;  /* 0x000000ffff737224 */ /* 0x000fe200078e004b */
[----:B------:R-:W-:Y:S01]  /*2170*/  MOV R112, R70 ;  /* 0x0000004600707202 */ /* 0x000fe20000000f00 */
[----:B------:R-:W-:Y:S02]  /*2180*/  IMAD.MOV.U32 R113, RZ, RZ, R71 ;  /* 0x000000ffff717224 */ /* 0x000fe400078e0047 */
[----:B------:R-:W-:Y:S02]  /*2190*/  IMAD.MOV.U32 R74, RZ, RZ, R164 ;  /* 0x000000ffff4a7224 */ /* 0x000fe400078e00a4 */
[----:B------:R-:W-:Y:S01]  /*21a0*/  DADD R118, R114, R114 ;  /* 0x0000000072767229 */ /* 0x000fe20000000072 */
[----:B------:R-:W-:Y:S01]  /*21b0*/  IMAD.MOV.U32 R75, RZ, RZ, R165 ;  /* 0x000000ffff4b7224 */ /* 0x000fe200078e00a5 */
[----:B------:R-:W-:Y:S01]  /*21c0*/  DADD R116, R112, R112 ;  /* 0x0000000070747229 */ /* 0x000fe20000000070 */
[----:B------:R-:W-:Y:S01]  /*21d0*/  IMAD.MOV.U32 R70, RZ, RZ, R170 ;  /* 0x000000ffff467224 */ /* 0x000fe200078e00aa */
[----:B------:R-:W-:-:S04]  /*21e0*/  MOV R71, R171 ;  /* 0x000000ab00477202 */ /* 0x000fc80000000f00 */
[----:B------:R-:W-:Y:S01]  /*21f0*/  DADD R118, R74, -R118 ;  /* 0x000000004a767229 */ /* 0x000fe20000000876 */
[----:B------:R-:W-:Y:S01]  /*2200*/  UMOV UR62, 0x9999999a ;  /* 0x9999999a003e7882 */ /* 0x000fe20000000000 */
[----:B------:R-:W-:Y:S01]  /*2210*/  DADD R116, R70, -R116 ;  /* 0x0000000046747229 */ /* 0x000fe20000000874 */
[----:B------:R-:W-:Y:S01]  /*2220*/  UMOV UR63, 0x3fd99999 ;  /* 0x3fd99999003f7882 */ /* 0x000fe20000000000 */
[----:B------:R-:W-:-:S04]  /*2230*/  IMAD.MOV.U32 R120, RZ, RZ, R102 ;  /* 0x000000ffff787224 */ /* 0x000fc800078e0066 */
[----:B------:R-:W-:Y:S01]  /*2240*/  DADD R164, R118, R132 ;  /* 0x0000000076a47229 */ /* 0x000fe20000000084 */
[----:B------:R-:W-:Y:S02]  /*2250*/  IMAD.MOV.U32 R132, RZ, RZ, R22 ;  /* 0x000000ffff847224 */ /* 0x000fe400078e0016 */
[----:B------:R-:W-:Y:S01]  /*2260*/  IMAD.MOV.U32 R133, RZ, RZ, R23 ;  /* 0x000000ffff857224 */ /* 0x000fe200078e0017 */
[----:B------:R-:W-:Y:S01]  /*2270*/  DMUL R22, R178, UR62 ;  /* 0x0000003eb2167c28 */ /* 0x000fe20008000000 */
[----:B------:R-:W-:Y:S01]  /*2280*/  IMAD.MOV.U32 R118, RZ, RZ, R96 ;  /* 0x000000ffff767224 */ /* 0x000fe200078e0060 */
[----:B------:R-:W-:Y:S01]  /*2290*/  MOV R134, R28 ;  /* 0x0000001c00867202 */ /* 0x000fe20000000f00 */
[----:B------:R-:W-:Y:S01]  /*22a0*/  IMAD.MOV.U32 R119, RZ, RZ, R97 ;  /* 0x000000ffff777224 */ /* 0x000fe200078e0061 */
[----:B------:R-:W-:Y:S01]  /*22b0*/  MOV R102, R176 ;  /* 0x000000b000667202 */ /* 0x000fe20000000f00 */
[----:B------:R-:W-:Y:S02]  /*22c0*/  IMAD.MOV.U32 R121, RZ, RZ, R103 ;  /* 0x000000ffff797224 */ /* 0x000fe400078e0067 */
[----:B------:R-:W-:-:S02]  /*22d0*/  IMAD.MOV.U32 R135, RZ, RZ, R29 ;  /* 0x000000ffff877224 */ /* 0x000fc400078e001d */
[----:B------:R-:W-:Y:S01]  /*22e0*/  IMAD.MOV.U32 R103, RZ, RZ, R177 ;  /* 0x000000ffff677224 */ /* 0x000fe200078e00b1 */
[----:B------:R-:W-:Y:S01]  /*22f0*/  DADD R170, R116, R130 ;  /* 0x0000000074aa7229 */ /* 0x000fe20000000082 */
[----:B------:R-:W-:Y:S01]  /*2300*/  UMOV UR64, 0x66666666 ;  /* 0x6666666600407882 */ /* 0x000fe20000000000 */
[----:B------:R-:W-:Y:S01]  /*2310*/  IMAD.MOV.U32 R130, RZ, RZ, R72 ;  /* 0x000000ffff827224 */ /* 0x000fe200078e0048 */
[----:B------:R-:W-:Y:S01]  /*2320*/  MOV R117, R85 ;  /* 0x0000005500757202 */ /* 0x000fe20000000f00 */
[----:B------:R-:W-:Y:S01]  /*2330*/  IMAD.MOV.U32 R131, RZ, RZ, R73 ;  /* 0x000000ffff837224 */ /* 0x000fe200078e0049 */
[----:B------:R-:W-:Y:S01]  /*2340*/  UMOV UR65, 0x3ff66666 ;  /* 0x3ff6666600417882 */ /* 0x000fe20000000000 */
[----:B------:R-:W-:Y:S01]  /*2350*/  IMAD.MOV.U32 R116, RZ, RZ, R84 ;  /* 0x000000ffff747224 */ /* 0x000fe200078e0054 */
[----:B------:R-:W-:Y:S01]  /*2360*/  DADD R176, R118, R118 ;  /* 0x0000000076b07229 */ /* 0x000fe20000000076 */
[----:B------:R-:W-:Y:S01]  /*2370*/  IMAD.MOV.U32 R84, RZ, RZ, R172 ;  /* 0x000000ffff547224 */ /* 0x000fe200078e00ac */
[----:B------:R-:W-:Y:S01]  /*2380*/  MOV R85, R173 ;  /* 0x000000ad00557202 */ /* 0x000fe20000000f00 */
[----:B------:R-:W-:Y:S01]  /*2390*/  IMAD.MOV.U32 R72, RZ, RZ, R168 ;  /* 0x000000ffff487224 */ /* 0x000fe200078e00a8 */
[----:B------:R-:W-:Y:S01]  /*23a0*/  DFMA R172, R134, UR64, -R22 ;  /* 0x0000004086ac7c2b */ /* 0x000fe20008000816 */
[----:B------:R-:W-:Y:S01]  /*23b0*/  IMAD.MOV.U32 R73, RZ, RZ, R169 ;  /* 0x000000ffff497224 */ /* 0x000fe200078e00a9 */
[----:B------:R-:W-:Y:S01]  /*23c0*/  DMUL R168, R102, UR62 ;  /* 0x0000003e66a87c28 */ /* 0x000fe20008000000 */
[----:B------:R-:W-:-:S02]  /*23d0*/  IMAD.MOV.U32 R96, RZ, RZ, R174 ;  /* 0x000000ffff607224 */ /* 0x000fc400078e00ae */
[----:B------:R-:W-:Y:S02]  /*23e0*/  IMAD.MOV.U32 R97, RZ, RZ, R175 ;  /* 0x000000ffff617224 */ /* 0x000fe400078e00af */
[----:B------:R-:W-:Y:S01]  /*23f0*/  IMAD.MOV.U32 R28, RZ, RZ, R38 ;  /* 0x000000ffff1c7224 */ /* 0x000fe200078e0026 */
[----:B------:R-:W-:Y:S01]  /*2400*/  MOV R38, R136 ;  /* 0x0000008800267202 */ /* 0x000fe20000000f00 */
[----:B------:R-:W-:Y:S02]  /*2410*/  IMAD.MOV.U32 R29, RZ, RZ, R39 ;  /* 0x000000ffff1d7224 */ /* 0x000fe400078e0027 */
[----:B------:R-:W-:Y:S01]  /*2420*/  IMAD.MOV.U32 R39, RZ, RZ, R137 ;  /* 0x000000ffff277224 */ /* 0x000fe200078e0089 */
[----:B------:R-:W-:Y:S02]  /*2430*/  DADD R176, R96, -R176 ;  /* 0x0000000060b07229 */ /* 0x000fe400000008b0 */
[----:B------:R-:W-:Y:S02]  /*2440*/  DADD R174, R116, R116 ;  /* 0x0000000074ae7229 */ /* 0x000fe40000000074 */
[----:B------:R-:W-:-:S02]  /*2450*/  DMUL R172, R172, R156 ;  /* 0x0000009cacac7228 */ /* 0x000fc40000000000 */
[----:B------:R-:W-:Y:S01]  /*2460*/  DFMA R168, R38, UR64, -R168 ;  /* 0x0000004026a87c2b */ /* 0x000fe200080008a8 */
[----:B------:R-:W-:Y:S01]  /*2470*/  IMAD.MOV.U32 R22, RZ, RZ, R32 ;  /* 0x000000ffff167224 */ /* 0x000fe200078e0020 */
[----:B------:R-:W-:Y:S01]  /*2480*/  DMUL R180, R156, R132 ;  /* 0x000000849cb47228 */ /* 0x000fe20000000000 */
[----:B------:R-:W-:Y:S01]  /*2490*/  IMAD.MOV.U32 R23, RZ, RZ, R33 ;  /* 0x000000ffff177224 */ /* 0x000fe200078e0021 */
[----:B------:R-:W-:Y:S01]  /*24a0*/  MOV R33, R43 ;  /* 0x0000002b00217202 */ /* 0x000fe20000000f00 */
[----:B------:R-:W-:Y:S01]  /*24b0*/  IMAD.MOV.U32 R32, RZ, RZ, R42 ;  /* 0x000000ffff207224 */ /* 0x000fe200078e002a */
[----:B------:R-:W-:Y:S02]  /*24c0*/  DADD R182, R176, R140 ;  /* 0x00000000b0b67229 */ /* 0x000fe4000000008c */
[----:B------:R-:W-:Y:S02]  /*24d0*/  DADD R174, R84, -R174 ;  /* 0x0000000054ae7229 */ /* 0x000fe400000008ae */
[----:B------:R-:W-:-:S02]  /*24e0*/  DFMA R176, R72, R168, -R172 ;  /* 0x000000a848b0722b */ /* 0x000fc400000008ac */
[----:B------:R-:W-:Y:S02]  /*24f0*/  DADD R140, -R178, R134 ;  /* 0x00000000b28c7229 */ /* 0x000fe40000000186 */
[----:B------:R-:W-:Y:S02]  /*2500*/  DADD R172, R130, R130 ;  /* 0x0000000082ac7229 */ /* 0x000fe40000000082 */
[----:B------:R-:W-:Y:S02]  /*2510*/  DFMA R180, R32, R72, -R180 ;  /* 0x0000004820b4722b */ /* 0x000fe400000008b4 */
[----:B------:R-:W-:Y:S02]  /*2520*/  DADD R178, R174, R138 ;  /* 0x00000000aeb27229 */ /* 0x000fe4000000008a */
[----:B------:R-:W-:Y:S01]  /*2530*/  DMUL R168, R140, UR62 ;  /* 0x0000003e8ca87c28 */ /* 0x000fe20008000000 */
[----:B------:R-:W-:Y:S01]  /*2540*/  IMAD.MOV.U32 R138, RZ, RZ, R78 ;  /* 0x000000ffff8a7224 */ /* 0x000fe200078e004e */
[----:B------:R-:W-:Y:S01]  /*2550*/  DADD R174, R72, -R172 ;  /* 0x0000000048ae7229 */ /* 0x000fe200000008ac */
[----:B------:R-:W-:Y:S01]  /*2560*/  IMAD.MOV.U32 R139, RZ, RZ, R79 ;  /* 0x000000ffff8b7224 */ /* 0x000fe200078e004f */
[----:B------:R-:W-:Y:S01]  /*2570*/  DADD R78, R38, -R102 ;  /* 0x00000000264e7229 */ /* 0x000fe20000000866 */
[----:B------:R-:W-:-:S02]  /*2580*/  IMAD.MOV.U32 R140, RZ, RZ, R24 ;  /* 0x000000ffff8c7224 */ /* 0x000fc400078e0018 */
[----:B------:R-:W-:Y:S02]  /*2590*/  IMAD.MOV.U32 R141, RZ, RZ, R25 ;  /* 0x000000ffff8d7224 */ /* 0x000fe400078e0019 */
[----:B------:R-:W-:Y:S02]  /*25a0*/  DADD R184, R138, R138 ;  /* 0x000000008ab87229 */ /* 0x000fe4000000008a */
[----:B------:R-:W-:Y:S02]  /*25b0*/  DADD R174, R174, R156 ;  /* 0x00000000aeae7229 */ /* 0x000fe4000000009c */
[----:B------:R-:W-:Y:S02]  /*25c0*/  DFMA R172, R156, R140, R168 ;  /* 0x0000008c9cac722b */ /* 0x000fe400000000a8 */
[----:B------:R-:W-:Y:S01]  /*25d0*/  DMUL R168, R78, UR62 ;  /* 0x0000003e4ea87c28 */ /* 0x000fe20008000000 */
[----:B------:R-:W-:Y:S02]  /*25e0*/  IMAD.MOV.U32 R78, RZ, RZ, R154 ;  /* 0x000000ffff4e7224 */ /* 0x000fe400078e009a */
[----:B------:R-:W-:Y:S01]  /*25f0*/  IMAD.MOV.U32 R79, RZ, RZ, R155 ;  /* 0x000000ffff4f7224 */ /* 0x000fe200078e009b */
[----:B------:R-:W-:Y:S01]  /*2600*/  DADD R154, R22, R22 ;  /* 0x00000000169a7229 */ /* 0x000fe20000000016 */
[----:B------:R-:W-:-:S02]  /*2610*/  IMAD.MOV.U32 R24, RZ, RZ, R34 ;  /* 0x000000ffff187224 */ /* 0x000fc400078e0022 */
[----:B------:R-:W-:Y:S02]  /*2620*/  IMAD.MOV.U32 R25, RZ, RZ, R35 ;  /* 0x000000ffff197224 */ /* 0x000fe400078e0023 */
[----:B------:R-:W-:Y:S01]  /*2630*/  DADD R184, R78, -R184 ;  /* 0x000000004eb87229 */ /* 0x000fe200000008b8 */
[----:B------:R-:W-:Y:S01]  /*2640*/  IMAD.MOV.U32 R34, RZ, RZ, R44 ;  /* 0x000000ffff227224 */ /* 0x000fe200078e002c */
[----:B------:R-:W-:-:S06]  /*2650*/  MOV R35, R45 ;  /* 0x0000002d00237202 */ /* 0x000fcc0000000f00 */
[----:B------:R-:W-:Y:S02]  /*2660*/  DFMA R168, R34, R72, R168 ;  /* 0x0000004822a8722b */ /* 0x000fe400000000a8 */
[----:B------:R-:W-:Y:S02]  /*2670*/  DADD R184, R184, R152 ;  /* 0x00000000b8b87229 */ /* 0x000fe40000000098 */
[----:B------:R-:W-:-:S04]  /*2680*/  DADD R152, R34, -R140 ;  /* 0x0000000022987229 */ /* 0x000fc8000000088c */
[----:B------:R-:W-:Y:S01]  /*2690*/  DADD R168, R168, -R172 ;  /* 0x00000000a8a87229 */ /* 0x000fe200000008ac */
[----:B------:R-:W-:Y:S02]  /*26a0*/  UIADD3 UR62, UPT, UPT, UR60, -0x1, URZ ;  /* 0xffffffff3c3e7890 */ /* 0x000fe4000fffe0ff */
[----:B------:R-:W-:-:S04]  /*26b0*/  UIADD3 UR60, UPT, UPT, UR60, 0x1, URZ ;  /* 0x000000013c3c7890 */ /* 0x000fc8000fffe0ff */
[----:B------:R-:W-:Y:S02]  /*26c0*/  UISETP.GE.AND UP0, UPT, UR60, UR66, UPT ;  /* 0x000000423c00728c */ /* 0x000fe4000bf06270 */
[----:B------:R-:W-:Y:S01]  /*26d0*/  UISETP.NE.AND UP1, UPT, UR62, 0x2, UPT ;  /* 0x000000023e00788c */ /* 0x000fe2000bf25270 */
[----:B--2---:R-:W-:Y:S01]  /*26e0*/  DFMA R180, -R180, UR50, R142 ;  /* 0x00000032b4b47c2b */ /* 0x004fe2000800018e */
[----:B------:R-:W-:Y:S01]  /*26f0*/  MOV R142, R26 ;  /* 0x0000001a008e7202 */ /* 0x000fe20000000f00 */
[----:B------:R-:W-:Y:S02]  /*2700*/  IMAD.MOV.U32 R143, RZ, RZ, R27 ;  /* 0x000000ffff8f7224 */ /* 0x000fe400078e001b */
[----:B------:R-:W-:Y:S01]  /*2710*/  IMAD.MOV.U32 R26, RZ, RZ, R36 ;  /* 0x000000ffff1a7224 */ /* 0x000fe200078e0024 */
[----:B------:R-:W-:Y:S01]  /*2720*/  MOV R36, R46 ;  /* 0x0000002e00247202 */ /* 0x000fe20000000f00 */
[----:B------:R-:W-:Y:S02]  /*2730*/  IMAD.MOV.U32 R27, RZ, RZ, R37 ;  /* 0x000000ffff1b7224 */ /* 0x000fe400078e0025 */
[----:B------:R-:W-:Y:S01]  /*2740*/  DMUL R156, R156, R142 ;  /* 0x0000008e9c9c7228 */ /* 0x000fe20000000000 */
[----:B------:R-:W-:Y:S01]  /*2750*/  IMAD.MOV.U32 R37, RZ, RZ, R47 ;  /* 0x000000ffff257224 */ /* 0x000fe200078e002f */
[----:B---3--:R-:W-:-:S06]  /*2760*/  DFMA R176, -R176, UR50, R166 ;  /* 0x00000032b0b07c2b */ /* 0x008fcc00080001a6 */
[----:B------:R-:W-:Y:S02]  /*2770*/  DFMA R166, R36, R72, -R156 ;  /* 0x0000004824a6722b */ /* 0x000fe4000000089c */
[----:B------:R-:W-:-:S06]  /*2780*/  DADD R156, R32, -R154 ;  /* 0x00000000209c7229 */ /* 0x000fcc000000089a */
[----:B----4-:R-:W-:Y:S02]  /*2790*/  DFMA R162, -R166, UR50, R162 ;  /* 0x00000032a6a27c2b */ /* 0x010fe400080001a2 */
[----:B------:R-:W-:Y:S02]  /*27a0*/  DFMA R154, R170, UR52, R180 ;  /* 0x00000034aa9a7c2b */ /* 0x000fe400080000b4 */
[----:B------:R-:W-:-:S04]  /*27b0*/  DADD R156, R156, R132 ;  /* 0x000000009c9c7229 */ /* 0x000fc80000000084 */
[----:B------:R-:W-:Y:S02]  /*27c0*/  DFMA R166, R164, UR52, R162 ;  /* 0x00000034a4a67c2b */ /* 0x000fe400080000a2 */
[----:B-----5:R-:W-:Y:S01]  /*27d0*/  DFMA R162, -R152, UR50, R158 ;  /* 0x0000003298a27c2b */ /* 0x020fe2000800019e */
[----:B------:R-:W-:Y:S02]  /*27e0*/  IMAD.MOV.U32 R152, RZ, RZ, R30 ;  /* 0x000000ffff987224 */ /* 0x000fe400078e001e */
[----:B------:R-:W-:Y:S01]  /*27f0*/  IMAD.MOV.U32 R153, RZ, RZ, R31 ;  /* 0x000000ffff997224 */ /* 0x000fe200078e001f */
[----:B------:R-:W-:Y:S01]  /*2800*/  MOV R31, R41 ;  /* 0x00000029001f7202 */ /* 0x000fe20000000f00 */
[----:B------:R-:W-:Y:S01]  /*2810*/  IMAD.MOV.U32 R30, RZ, RZ, R40 ;  /* 0x000000ffff1e7224 */ /* 0x000fe200078e0028 */
[----:B------:R-:W-:Y:S02]  /*2820*/  DFMA R160, -R168, UR50, R160 ;  /* 0x00000032a8a07c2b */ /* 0x000fe400080001a0 */
[----:B------:R-:W-:-:S02]  /*2830*/  DFMA R154, R156, UR30, R154 ;  /* 0x0000001e9c9a7c2b */ /* 0x000fc4000800009a */
[----:B------:R-:W-:Y:S02]  /*2840*/  DADD R164, R26, R26 ;  /* 0x000000001aa47229 */ /* 0x000fe4000000001a */
[----:B------:R-:W-:Y:S02]  /*2850*/  DADD R158, R24, R24 ;  /* 0x00000000189e7229 */ /* 0x000fe40000000018 */
[----:B------:R-:W-:Y:S02]  /*2860*/  DFMA R176, R88, R182, R176 ;  /* 0x000000b658b0722b */ /* 0x000fe400000000b0 */
[----:B------:R-:W-:Y:S02]  /*2870*/  DADD R168, R28, R28 ;  /* 0x000000001ca87229 */ /* 0x000fe4000000001c */
[----:B------:R-:W-:Y:S01]  /*2880*/  DADD R156, R30, R30 ;  /* 0x000000001e9c7229 */ /* 0x000fe2000000001e */
[----:B------:R-:W-:Y:S02]  /*2890*/  IMAD.MOV.U32 R40, RZ, RZ, R100 ;  /* 0x000000ffff287224 */ /* 0x000fe400078e0064 */
[----:B------:R-:W-:Y:S01]  /*28a0*/  IMAD.MOV.U32 R41, RZ, RZ, R101 ;  /* 0x000000ffff297224 */ /* 0x000fe200078e0065 */
[----:B------:R-:W-:-:S02]  /*28b0*/  DADD R164, R36, -R164 ;  /* 0x0000000024a47229 */ /* 0x000fc400000008a4 */
[----:B------:R-:W-:Y:S02]  /*28c0*/  DADD R158, R34, -R158 ;  /* 0x00000000229e7229 */ /* 0x000fe4000000089e */
[----:B------:R-:W-:Y:S02]  /*28d0*/  DFMA R176, R178, UR36, R176 ;  /* 0x00000024b2b07c2b */ /* 0x000fe400080000b0 */
[----:B------:R-:W-:Y:S02]  /*28e0*/  DADD R170, R38, -R168 ;  /* 0x0000000026aa7229 */ /* 0x000fe400000008a8 */
[----:B------:R-:W-:Y:S02]  /*28f0*/  DADD R156, R40, -R156 ;  /* 0x00000000289c7229 */ /* 0x000fe4000000089c */
[----:B------:R-:W-:Y:S02]  /*2900*/  DFMA R160, R174, UR54, R160 ;  /* 0x00000036aea07c2b */ /* 0x000fe400080000a0 */
[----:B------:R-:W-:-:S02]  /*2910*/  DADD R168, R164, R142 ;  /* 0x00000000a4a87229 */ /* 0x000fc4000000008e */
[----:B------:R-:W-:Y:S02]  /*2920*/  DADD R158, R158, R140 ;  /* 0x000000009e9e7229 */ /* 0x000fe4000000008c */
[----:B------:R-:W-:Y:S02]  /*2930*/  DFMA R176, R184, UR38, R176 ;  /* 0x00000026b8b07c2b */ /* 0x000fe400080000b0 */
[----:B------:R-:W-:Y:S02]  /*2940*/  DADD R170, R170, R134 ;  /* 0x00000000aaaa7229 */ /* 0x000fe40000000086 */
[----:B------:R-:W-:Y:S02]  /*2950*/  DADD R164, R156, R152 ;  /* 0x000000009ca47229 */ /* 0x000fe40000000098 */
[----:B------:R-:W-:Y:S02]  /*2960*/  DFMA R158, R158, UR32, R160 ;  /* 0x000000209e9e7c2b */ /* 0x000fe400080000a0 */
[----:B------:R-:W-:-:S02]  /*2970*/  DFMA R156, R168, UR34, R166 ;  /* 0x00000022a89c7c2b */ /* 0x000fc400080000a6 */
[----:B------:R-:W-:Y:S02]  /*2980*/  DFMA R160, R170, UR56, R176 ;  /* 0x00000038aaa07c2b */ /* 0x000fe400080000b0 */
[----:B------:R-:W-:Y:S01]  /*2990*/  DFMA R162, R164, UR28, R162 ;  /* 0x0000001ca4a27c2b */ /* 0x000fe200080000a2 */
[----:B------:R-:W-:Y:S10]  /*29a0*/  BRA.U UP0, `(.L_x_188) ;  /* 0x0000000100807547 */ /* 0x000ff4000b800000 */
[----:B------:R-:W0:Y:S01]  /*29b0*/  LDC.64 R44, c[0x3][0x328] ;  /* 0x00c0ca00ff2c7b82 */ /* 0x000e220000000a00 */
[----:B------:R-:W1:Y:S07]  /*29c0*/  I2F.F64.U32 R42, UR60 ;  /* 0x0000003c002a7d12 */ /* 0x000e6e0008201800 */
[----:B------:R-:W2:Y:S08]  /*29d0*/  LDC.64 R46, c[0x3][0x330] ;  /* 0x00c0cc00ff2e7b82 */ /* 0x000eb00000000a00 */
[----:B------:R-:W3:Y:S01]  /*29e0*/  LDC.64 R100, c[0x3][0x338] ;  /* 0x00c0ce00ff647b82 */ /* 0x000ee20000000a00 */
[----:B-1----:R-:W-:-:S07]  /*29f0*/  DMUL R42, R42, UR48 ;  /* 0x000000302a2a7c28 */ /* 0x002fce0008000000 */
[----:B------:R-:W1:Y:S01]  /*2a00*/  LDC.64 R136, c[0x3][0x340] ;  /* 0x00c0d000ff887b82 */ /* 0x000e620000000a00 */
[----:B0-----:R-:W-:-:S07]  /*2a10*/  DFMA R44, R42, UR24, R44 ;  /* 0x000000182a2c7c2b */ /* 0x001fce000800002c */
[----:B------:R-:W0:Y:S01]  /*2a20*/  LDC.64 R164, c[0x3][0x348] ;  /* 0x00c0d200ffa47b82 */ /* 0x000e220000000a00 */
[C---:B--2---:R-:W-:Y:S02]  /*2a30*/  DFMA R46, R42.reuse, UR26, R46 ;  /* 0x0000001a2a2e7c2b */ /* 0x044fe4000800002e */
[C---:B------:R-:W-:Y:S02]  /*2a40*/  DFMA R44, R42.reuse, R44, UR20 ;  /* 0x000000142a2c7e2b */ /* 0x040fe4000800002c */
[----:B---3--:R-:W-:-:S04]  /*2a50*/  DFMA R100, R42, UR12, R100 ;  /* 0x0000000c2a647c2b */ /* 0x008fc80008000064 */
[C---:B------:R-:W-:Y:S02]  /*2a60*/  DFMA R46, R42.reuse, R46, UR22 ;  /* 0x000000162a2e7e2b */ /* 0x040fe4000800002e */
[C---:B------:R-:W-:Y:S02]  /*2a70*/  DFMA R44, R42.reuse, R44, UR42 ;  /* 0x0000002a2a2c7e2b */ /* 0x040fe4000800002c */
[C---:B-1----:R-:W-:Y:S02]  /*2a80*/  DFMA R136, R42.reuse, UR14, R136 ;  /* 0x0000000e2a887c2b */ /* 0x042fe40008000088 */
[C---:B------:R-:W-:Y:S02]  /*2a90*/  DFMA R100, R42.reuse, R100, UR8 ;  /* 0x000000082a647e2b */ /* 0x040fe40008000064 */
[C---:B------:R-:W-:Y:S02]  /*2aa0*/  DFMA R46, R42.reuse, R46, UR16 ;  /* 0x000000102a2e7e2b */ /* 0x040fe4000800002e */
[----:B------:R-:W-:-:S02]  /*2ab0*/  DFMA R44, R42, R44, R2 ;  /* 0x0000002c2a2c722b */ /* 0x000fc40000000002 */
[C---:B0-----:R-:W-:Y:S02]  /*2ac0*/  DFMA R164, R42.reuse, UR44, R164 ;  /* 0x0000002c2aa47c2b */ /* 0x041fe400080000a4 */
[C---:B------:R-:W-:Y:S02]  /*2ad0*/  DFMA R136, R42.reuse, R136, UR10 ;  /* 0x0000000a2a887e2b */ /* 0x040fe40008000088 */
[C---:B------:R-:W-:Y:S02]  /*2ae0*/  DFMA R100, R42.reuse, R100, UR18 ;  /* 0x000000122a647e2b */ /* 0x040fe40008000064 */
[C---:B------:R-:W-:Y:S02]  /*2af0*/  DFMA R46, R42.reuse, R46, R6 ;  /* 0x0000002e2a2e722b */ /* 0x040fe40000000006 */
[C---:B------:R-:W-:Y:S02]  /*2b00*/  DFMA R166, R42.reuse, R164, UR46 ;  /* 0x0000002e2aa67e2b */ /* 0x040fe400080000a4 */
[----:B------:R-:W-:-:S02]  /*2b10*/  DFMA R164, R42, R136, UR4 ;  /* 0x000000042aa47e2b */ /* 0x000fc40008000088 */
[----:B------:R-:W-:Y:S02]  /*2b20*/  DFMA R136, R42, R100, R8 ;  /* 0x000000642a88722b */ /* 0x000fe40000000008 */
[----:B------:R-:W-:Y:S02]  /*2b30*/  DADD R100, R4, R44 ;  /* 0x0000000004647229 */ /* 0x000fe4000000002c */
[C---:B------:R-:W-:Y:S02]  /*2b40*/  DFMA R166, R42.reuse, R166, UR6 ;  /* 0x000000062aa67e2b */ /* 0x040fe400080000a6 */
[----:B------:R-:W-:Y:S02]  /*2b50*/  DFMA R164, R42, R164, R10 ;  /* 0x000000a42aa4722b */ /* 0x000fe4000000000a */
[----:B------:R-:W-:-:S04]  /*2b60*/  DADD R44, R16, R136 ;  /* 0x00000000102c7229 */ /* 0x000fc80000000088 */
[----:B------:R-:W-:Y:S02]  /*2b70*/  DFMA R166, R42, R166, R12 ;  /* 0x000000a62aa6722b */ /* 0x000fe4000000000c */
[----:B------:R-:W-:Y:S02]  /*2b80*/  DADD R42, R14, R46 ;  /* 0x000000000e2a7229 */ /* 0x000fe4000000002e */
[----:B------:R-:W-:-:S04]  /*2b90*/  DADD R46, R18, R164 ;  /* 0x00000000122e7229 */ /* 0x000fc800000000a4 */
[----:B------:R-:W-:-:S11]  /*2ba0*/  DADD R136, R20, R166 ;  /* 0x0000000014887229 */ /* 0x000fd600000000a6 */
.L_x_188:
[----:B------:R-:W-:Y:S05]  /*2bb0*/  BRA.U !UP1, `(.L_x_189) ;  /* 0x0000000909207547 */ /* 0x000fea000b800000 */
[----:B------:R-:W-:-:S09]  /*2bc0*/  UISETP.NE.AND UP0, UPT, UR62, 0x1, UPT ;  /* 0x000000013e00788c */ /* 0x000fd2000bf05270 */
[----:B------:R-:W-:Y:S05]  /*2bd0*/  BRA.U UP0, `(.L_x_190) ;  /* 0x0000000100687547 */ /* 0x000fea000b800000 */
[----:B------:R-:W-:Y:S02]  /*2be0*/  DMUL R110, R40, 4 ;  /* 0x40100000286e7828 */ /* 0x000fe40000000000 */
[----:B------:R-:W-:Y:S02]  /*2bf0*/  DMUL R122, R32, 4 ;  /* 0x40100000207a7828 */ /* 0x000fe40000000000 */
[----:B------:R-:W-:Y:S02]  /*2c00*/  DMUL R124, R34, 4 ;  /* 0x40100000227c7828 */ /* 0x000fe40000000000 */
[----:B------:R-:W-:Y:S02]  /*2c10*/  DMUL R126, R36, 4 ;  /* 0x40100000247e7828 */ /* 0x000fe40000000000 */
[----:B------:R-:W-:Y:S02]  /*2c20*/  DMUL R128, R38, 4 ;  /* 0x4010000026807828 */ /* 0x000fe40000000000 */
[----:B------:R-:W-:-:S02]  /*2c30*/  DFMA R110, R30, 5, -R110 ;  /* 0x401400001e6e782b */ /* 0x000fc4000000086e */
[----:B------:R-:W-:Y:S02]  /*2c40*/  DFMA R122, R22, 5, -R122 ;  /* 0x40140000167a782b */ /* 0x000fe4000000087a */
[----:B------:R-:W-:Y:S02]  /*2c50*/  DFMA R124, R24, 5, -R124 ;  /* 0x40140000187c782b */ /* 0x000fe4000000087c */
[----:B------:R-:W-:Y:S02]  /*2c60*/  DFMA R126, R26, 5, -R126 ;  /* 0x401400001a7e782b */ /* 0x000fe4000000087e */
[----:B------:R-:W-:Y:S02]  /*2c70*/  DFMA R128, R28, 5, -R128 ;  /* 0x401400001c80782b */ /* 0x000fe40000000880 */
        /* <DEDUP_REMOVED lines=8> */
[----:B------:R-:W-:Y:S01]  /*2d00*/  DFMA R126, R126, -0.25, R156 ;  /* 0xbfd000007e7e782b */ /* 0x000fe2000000009c */
[----:B------:R4:W-:Y:S01]  /*2d10*/  STG.E.64 desc[UR40][R54.64+0x8], R110 ;  /* 0x0000086e36007986 */ /* 0x0009e2000c101b28 */
[----:B------:R-:W-:-:S03]  /*2d20*/  DFMA R128, R128, -0.25, R160 ;  /* 0xbfd000008080782b */ /* 0x000fc600000000a0 */
[----:B------:R4:W-:Y:S04]  /*2d30*/  STG.E.64 desc[UR40][R62.64+0x8], R122 ;  /* 0x0000087a3e007986 */ /* 0x0009e8000c101b28 */
[----:B------:R4:W-:Y:S04]  /*2d40*/  STG.E.64 desc[UR40][R76.64+0x8], R124 ;  /* 0x0000087c4c007986 */ /* 0x0009e8000c101b28 */
[----:B------:R4:W-:Y:S04]  /*2d50*/  STG.E.64 desc[UR40][R90.64+0x8], R126 ;  /* 0x0000087e5a007986 */ /* 0x0009e8000c101b28 */
[----:B------:R4:W-:Y:S01]  /*2d60*/  STG.E.64 desc[UR40][R106.64+0x8], R128 ;  /* 0x000008806a007986 */ /* 0x0009e2000c101b28 */
[----:B------:R-:W-:Y:S05]  /*2d70*/  BRA `(.L_x_191) ;  /* 0x0000000800287947 */ /* 0x000fea0003800000 */
.L_x_190:
[----:B------:R-:W-:-:S04]  /*2d80*/  UIADD3 UR61, UPT, UPT, UR66, -0x3, URZ ;  /* 0xfffffffd423d7890 */ /* 0x000fc8000fffe0ff */
[----:B------:R-:W-:-:S04]  /*2d90*/  UISETP.GE.AND UP0, UPT, UR62, UR61, UPT ;  /* 0x0000003d3e00728c */ /* 0x000fc8000bf06270 */
[----:B------:R-:W-:-:S09]  /*2da0*/  UISETP.LT.U32.OR UP0, UPT, UR62, 0x3, UP0 ;  /* 0x000000033e00788c */ /* 0x000fd20008701470 */
[----:B------:R-:W-:Y:S05]  /*2db0*/  BRA.U UP0, `(.L_x_192) ;  /* 0x0000000100d47547 */ /* 0x000fea000b800000 */
[----:B------:R-:W0:Y:S01]  /*2dc0*/  LDC R164, c[0x0][0x364] ;  /* 0x0000d900ffa47b82 */ /* 0x000e220000000800 */
[----:B------:R-:W-:Y:S02]  /*2dd0*/  DFMA R124, R132, -4, R124 ;  /* 0xc0100000847c782b */ /* 0x000fe4000000007c */
[----:B------:R-:W-:Y:S02]  /*2de0*/  DFMA R126, R140, -4, R126 ;  /* 0xc01000008c7e782b */ /* 0x000fe4000000007e */
[----:B------:R-:W-:Y:S02]  /*2df0*/  DFMA R128, R142, -4, R128 ;  /* 0xc01000008e80782b */ /* 0x000fe40000000080 */
[----:B------:R-:W-:Y:S02]  /*2e00*/  DFMA R122, R152, -4, R122 ;  /* 0xc0100000987a782b */ /* 0x000fe4000000007a */
[----:B------:R-:W-:Y:S02]  /*2e10*/  DFMA R124, R22, 6, R124 ;  /* 0x40180000167c782b */ /* 0x000fe4000000007c */
[----:B------:R-:W-:-:S02]  /*2e20*/  DFMA R110, R134, -4, R110 ;  /* 0xc0100000866e782b */ /* 0x000fc4000000006e */
[----:B------:R-:W-:Y:S02]  /*2e30*/  DFMA R126, R24, 6, R126 ;  /* 0x40180000187e782b */ /* 0x000fe4000000007e */
[----:B------:R-:W-:Y:S02]  /*2e40*/  DFMA R128, R26, 6, R128 ;  /* 0x401800001a80782b */ /* 0x000fe40000000080 */
[----:B------:R-:W-:Y:S02]  /*2e50*/  DFMA R124, R32, -4, R124 ;  /* 0xc0100000207c782b */ /* 0x000fe4000000007c */
[----:B------:R-:W-:Y:S02]  /*2e60*/  DFMA R122, R30, 6, R122 ;  /* 0x401800001e7a782b */ /* 0x000fe4000000007a */
[----:B------:R-:W-:Y:S02]  /*2e70*/  DFMA R110, R28, 6, R110 ;  /* 0x401800001c6e782b */ /* 0x000fe4000000006e */
[----:B------:R-:W-:Y:S01]  /*2e80*/  DFMA R126, R34, -4, R126 ;  /* 0xc0100000227e782b */ /* 0x000fe2000000007e */
[----:B0-----:R-:W-:Y:S01]  /*2e90*/  IMAD R145, R164, UR67, R145 ;  /* 0x00000043a4917c24 */ /* 0x001fe2000f8e0291 */
[----:B------:R-:W-:-:S02]  /*2ea0*/  DFMA R128, R36, -4, R128 ;  /* 0xc01000002480782b */ /* 0x000fc40000000080 */
[----:B------:R-:W-:Y:S02]  /*2eb0*/  DADD R124, R42, R124 ;  /* 0x000000002a7c7229 */ /* 0x000fe4000000007c */
[----:B------:R-:W-:Y:S01]  /*2ec0*/  DFMA R122, R40, -4, R122 ;  /* 0xc0100000287a782b */ /* 0x000fe2000000007a */
[----:B------:R-:W-:Y:S01]  /*2ed0*/  IADD3 R151, P0, PT, R145, R0, RZ ;  /* 0x0000000091977210 */ /* 0x000fe20007f1e0ff */
[----:B------:R-:W-:Y:S02]  /*2ee0*/  DFMA R110, R38, -4, R110 ;  /* 0xc0100000266e782b */ /* 0x000fe4000000006e */
[----:B------:R-:W-:Y:S02]  /*2ef0*/  DADD R126, R44, R126 ;  /* 0x000000002c7e7229 */ /* 0x000fe4000000007e */
[----:B------:R-:W-:Y:S02]  /*2f00*/  DADD R128, R46, R128 ;  /* 0x000000002e807229 */ /* 0x000fe40000000080 */
[----:B------:R-:W-:Y:S01]  /*2f10*/  DFMA R124, R124, -0.25, R154 ;  /* 0xbfd000007c7c782b */ /* 0x000fe2000000009a */
[----:B------:R-:W-:Y:S01]  /*2f20*/  IMAD.X R154, RZ, RZ, R150, P0 ;  /* 0x000000ffff9a7224 */ /* 0x000fe200000e0696 */
[----:B------:R-:W-:Y:S01]  /*2f30*/  LEA R150, P0, R151, UR58, 0x3 ;  /* 0x0000003a97967c11 */ /* 0x000fe2000f8018ff */
[----:B------:R-:W-:Y:S01]  /*2f40*/  DADD R122, R100, R122 ;  /* 0x00000000647a7229 */ /* 0x000fe2000000007a */
[----:B------:R-:W-:Y:S01]  /*2f50*/  IADD3 R155, P2, PT, R145, R94, RZ ;  /* 0x0000005e919b7210 */ /* 0x000fe20007f5e0ff */
[----:B------:R-:W-:Y:S01]  /*2f60*/  DADD R110, R136, R110 ;  /* 0x00000000886e7229 */ /* 0x000fe2000000006e */
[----:B------:R-:W-:Y:S01]  /*2f70*/  LEA.HI.X R151, R151, UR59, R154, 0x3, P0 ;  /* 0x0000003b97977c11 */ /* 0x000fe200080f1c9a */
[----:B------:R-:W-:Y:S01]  /*2f80*/  DFMA R126, R126, -0.25, R158 ;  /* 0xbfd000007e7e782b */ /* 0x000fe2000000009e */
[C---:B------:R-:W-:Y:S01]  /*2f90*/  IADD3 R159, P0, PT, R145.reuse, R92, RZ ;  /* 0x0000005c919f7210 */ /* 0x040fe20007f1e0ff */
[----:B------:R-:W-:Y:S01]  /*2fa0*/  DFMA R128, R128, -0.25, R156 ;  /* 0xbfd000008080782b */ /* 0x000fe2000000009c */
[C---:B------:R-:W-:Y:S01]  /*2fb0*/  IADD3 R157, P1, PT, R145.reuse, R93, RZ ;  /* 0x0000005d919d7210 */ /* 0x040fe20007f3e0ff */
[----:B------:R-:W-:Y:S01]  /*2fc0*/  DFMA R122, R122, -0.25, R162 ;  /* 0xbfd000007a7a782b */ /* 0x000fe200000000a2 */
[----:B------:R-:W-:Y:S01]  /*2fd0*/  IADD3 R145, P3, PT, R145, R95, RZ ;  /* 0x0000005f91917210 */ /* 0x000fe20007f7e0ff */
[----:B------:R-:W-:Y:S01]  /*2fe0*/  DFMA R110, R110, -0.25, R160 ;  /* 0xbfd000006e6e782b */ /* 0x000fe200000000a0 */
[----:B------:R-:W-:Y:S01]  /*2ff0*/  IMAD.X R164, RZ, RZ, R146, P0 ;  /* 0x000000ffffa47224 */ /* 0x000fe200000e0692 */
[----:B------:R-:W-:Y:S01]  /*3000*/  IADD3.X R162, PT, PT, RZ, R149, RZ, P1, !PT ;  /* 0x00000095ffa27210 */ /* 0x000fe20000ffe4ff */
[----:B------:R-:W-:Y:S01]  /*3010*/  IMAD.X R160, RZ, RZ, R148, P2 ;  /* 0x000000ffffa07224 */ /* 0x000fe200010e0694 */
[----:B------:R-:W-:Y:S01]  /*3020*/  LEA R146, P0, R159, UR58, 0x3 ;  /* 0x0000003a9f927c11 */ /* 0x000fe2000f8018ff */
[----:B------:R-:W-:Y:S01]  /*3030*/  IMAD.X R158, RZ, RZ, R147, P3 ;  /* 0x000000ffff9e7224 */ /* 0x000fe200018e0693 */
[----:B------:R-:W-:Y:S01]  /*3040*/  LEA R148, P1, R157, UR58, 0x3 ;  /* 0x0000003a9d947c11 */ /* 0x000fe2000f8218ff */
[----:B------:R3:W-:Y:S01]  /*3050*/  STG.E.64 desc[UR40][R150.64+0x8], R122 ;  /* 0x0000087a96007986 */ /* 0x0007e2000c101b28 */
[----:B------:R-:W-:-:S02]  /*3060*/  LEA R154, P2, R155, UR58, 0x3 ;  /* 0x0000003a9b9a7c11 */ /* 0x000fc4000f8418ff */
[----:B------:R-:W-:Y:S02]  /*3070*/  LEA R156, P3, R145, UR58, 0x3 ;  /* 0x0000003a919c7c11 */ /* 0x000fe4000f8618ff */
[----:B------:R-:W-:Y:S02]  /*3080*/  LEA.HI.X R147, R159, UR59, R164, 0x3, P0 ;  /* 0x0000003b9f937c11 */ /* 0x000fe400080f1ca4 */
[----:B------:R-:W-:Y:S02]  /*3090*/  LEA.HI.X R149, R157, UR59, R162, 0x3, P1 ;  /* 0x0000003b9d957c11 */ /* 0x000fe400088f1ca2 */
[----:B------:R-:W-:Y:S01]  /*30a0*/  LEA.HI.X R155, R155, UR59, R160, 0x3, P2 ;  /* 0x0000003b9b9b7c11 */ /* 0x000fe200090f1ca0 */
[----:B------:R3:W-:Y:S01]  /*30b0*/  STG.E.64 desc[UR40][R146.64+0x8], R124 ;  /* 0x0000087c92007986 */ /* 0x0007e2000c101b28 */
[----:B------:R-:W-:-:S03]  /*30c0*/  LEA.HI.X R157, R145, UR59, R158, 0x3, P3 ;  /* 0x0000003b919d7c11 */ /* 0x000fc600098f1c9e */
[----:B------:R3:W-:Y:S04]  /*30d0*/  STG.E.64 desc[UR40][R148.64+0x8], R126 ;  /* 0x0000087e94007986 */ /* 0x0007e8000c101b28 */
[----:B------:R3:W-:Y:S04]  /*30e0*/  STG.E.64 desc[UR40][R154.64+0x8], R128 ;  /* 0x000008809a007986 */ /* 0x0007e8000c101b28 */
[----:B------:R3:W-:Y:S01]  /*30f0*/  STG.E.64 desc[UR40][R156.64+0x8], R110 ;  /* 0x0000086e9c007986 */ /* 0x0007e2000c101b28 */
[----:B------:R-:W-:Y:S05]  /*3100*/  BRA `(.L_x_191) ;  /* 0x0000000400447947 */ /* 0x000fea0003800000 */
.L_x_192:
[----:B------:R-:W-:-:S13]  /*3110*/  ISETP.NE.AND P0, PT, R144, RZ, PT ;  /* 0x000000ff9000720c */ /* 0x000fda0003f05270 */
[----:B------:R-:W-:Y:S05]  /*3120*/  @P0 BRA `(.L_x_193) ;  /* 0x0000000000680947 */ /* 0x000fea0003800000 */
[----:B------:R-:W-:Y:S02]  /*3130*/  DFMA R122, R152, -4, R122 ;  /* 0xc0100000987a782b */ /* 0x000fe4000000007a */
[----:B------:R-:W-:Y:S02]  /*3140*/  DFMA R124, R132, -4, R124 ;  /* 0xc0100000847c782b */ /* 0x000fe4000000007c */
[----:B------:R-:W-:Y:S02]  /*3150*/  DFMA R126, R140, -4, R126 ;  /* 0xc01000008c7e782b */ /* 0x000fe4000000007e */
[----:B------:R-:W-:Y:S02]  /*3160*/  DFMA R128, R142, -4, R128 ;  /* 0xc01000008e80782b */ /* 0x000fe40000000080 */
[----:B------:R-:W-:Y:S02]  /*3170*/  DFMA R110, R134, -4, R110 ;  /* 0xc0100000866e782b */ /* 0x000fe4000000006e */
[----:B------:R-:W-:-:S02]  /*3180*/  DFMA R122, R30, 6, R122 ;  /* 0x401800001e7a782b */ /* 0x000fc4000000007a */
[----:B------:R-:W-:Y:S02]  /*3190*/  DFMA R124, R22, 6, R124 ;  /* 0x40180000167c782b */ /* 0x000fe4000000007c */
[----:B------:R-:W-:Y:S02]  /*31a0*/  DFMA R126, R24, 6, R126 ;  /* 0x40180000187e782b */ /* 0x000fe4000000007e */
[----:B------:R-:W-:Y:S02]  /*31b0*/  DFMA R128, R26, 6, R128 ;  /* 0x401800001a80782b */ /* 0x000fe40000000080 */
[----:B------:R-:W-:Y:S02]  /*31c0*/  DFMA R110, R28, 6, R110 ;  /* 0x401800001c6e782b */ /* 0x000fe4000000006e */
[----:B------:R-:W-:Y:S02]  /*31d0*/  DFMA R122, R40, -4, R122 ;  /* 0xc0100000287a782b */ /* 0x000fe4000000007a */
[----:B------:R-:W-:-:S02]  /*31e0*/  DFMA R124, R32, -4, R124 ;  /* 0xc0100000207c782b */ /* 0x000fc4000000007c */
[----:B------:R-:W-:Y:S02]  /*31f0*/  DFMA R126, R34, -4, R126 ;  /* 0xc0100000227e782b */ /* 0x000fe4000000007e */
[----:B------:R-:W-:Y:S02]  /*3200*/  DFMA R128, R36, -4, R128 ;  /* 0xc01000002480782b */ /* 0x000fe40000000080 */
[----:B------:R-:W-:Y:S02]  /*3210*/  DFMA R110, R38, -4, R110 ;  /* 0xc0100000266e782b */ /* 0x000fe4000000006e */
        /* <DEDUP_REMOVED lines=11> */
.L_x_193:
[----:B------:R-:W-:-:S13]  /*32d0*/  ISETP.NE.AND P0, PT, R144, -0x1, PT ;  /* 0xffffffff9000780c */ /* 0x000fda0003f05270 */
        /* <DEDUP_REMOVED lines=11> */
[----:B------:R-:W-:Y:S02]  /*3390*/  DFMA R110, R110, -0.25, R162 ;  /* 0xbfd000006e6e782b */ /* 0x000fe400000000a2 */
[----:B------:R-:W-:-:S02]  /*33a0*/  DFMA R122, R122, -0.25, R154 ;  /* 0xbfd000007a7a782b */ /* 0x000fc4000000009a */
[----:B------:R-:W-:Y:S02]  /*33b0*/  DFMA R124, R124, -0.25, R158 ;  /* 0xbfd000007c7c782b */ /* 0x000fe4000000009e */
        /* <DEDUP_REMOVED lines=8> */
.L_x_189:
        /* <DEDUP_REMOVED lines=10> */
[----:B------:R-:W-:Y:S02]  /*34e0*/  DFMA R110, R40, -4, R110 ;  /* 0xc0100000286e782b */ /* 0x000fe4000000006e */
[----:B------:R-:W-:-:S02]  /*34f0*/  DFMA R122, R32, -4, R122 ;  /* 0xc0100000207a782b */ /* 0x000fc4000000007a */
[----:B------:R-:W-:Y:S02]  /*3500*/  DFMA R124, R34, -4, R124 ;  /* 0xc0100000227c782b */ /* 0x000fe4000000007c */
[----:B------:R-:W-:Y:S02]  /*3510*/  DFMA R126, R36, -4, R126 ;  /* 0xc0100000247e782b */ /* 0x000fe4000000007e */
[----:B------:R-:W-:Y:S02]  /*3520*/  DFMA R128, R38, -4, R128 ;  /* 0xc01000002680782b */ /* 0x000fe40000000080 */
[----:B------:R-:W-:Y:S02]  /*3530*/  DADD R110, R100, R110 ;  /* 0x00000000646e7229 */ /* 0x000fe4000000006e */
[----:B------:R-:W-:Y:S02]  /*3540*/  DADD R122, R42, R122 ;  /* 0x000000002a7a7229 */ /* 0x000fe4000000007a */
[----:B------:R-:W-:-:S02]  /*3550*/  DADD R124, R44, R124 ;  /* 0x000000002c7c7229 */ /* 0x000fc4000000007c */
[----:B------:R-:W-:Y:S02]  /*3560*/  DADD R126, R46, R126 ;  /* 0x000000002e7e7229 */ /* 0x000fe4000000007e */
[----:B------:R-:W-:Y:S02]  /*3570*/  DADD R128, R136, R128 ;  /* 0x0000000088807229 */ /* 0x000fe40000000080 */
[----:B------:R-:W-:Y:S02]  /*3580*/  DFMA R110, R110, -0.25, R162 ;  /* 0xbfd000006e6e782b */ /* 0x000fe400000000a2 */
[----:B------:R-:W-:Y:S02]  /*3590*/  DFMA R122, R122, -0.25, R154 ;  /* 0xbfd000007a7a782b */ /* 0x000fe4000000009a */
[----:B------:R-:W-:Y:S02]  /*35a0*/  DFMA R124, R124, -0.25, R158 ;  /* 0xbfd000007c7c782b */ /* 0x000fe4000000009e */
[----:B------:R-:W-:Y:S01]  /*35b0*/  DFMA R126, R126, -0.25, R156 ;  /* 0xbfd000007e7e782b */ /* 0x000fe2000000009c */
[----:B------:R0:W-:Y:S01]  /*35c0*/  STG.E.64 desc[UR40][R48.64+0x8], R110 ;  /* 0x0000086e30007986 */ /* 0x0001e2000c101b28 */
[----:B------:R-:W-:-:S03]  /*35d0*/  DFMA R128, R128, -0.25, R160 ;  /* 0xbfd000008080782b */ /* 0x000fc600000000a0 */
[----:B------:R0:W-:Y:S04]  /*35e0*/  STG.E.64 desc[UR40][R52.64+0x8], R122 ;  /* 0x0000087a34007986 */ /* 0x0001e8000c101b28 */
[----:B------:R0:W-:Y:S04]  /*35f0*/  STG.E.64 desc[UR40][R60.64+0x8], R124 ;  /* 0x0000087c3c007986 */ /* 0x0001e8000c101b28 */
[----:B------:R0:W-:Y:S04]  /*3600*/  STG.E.64 desc[UR40][R68.64+0x8], R126 ;  /* 0x0000087e44007986 */ /* 0x0001e8000c101b28 */
[----:B------:R0:W-:Y:S02]  /*3610*/  STG.E.64 desc[UR40][R86.64+0x8], R128 ;  /* 0x0000088056007986 */ /* 0x0001e4000c101b28 */
.L_x_191:
[----:B------:R-:W-:Y:S01]  /*3620*/  UIADD3 UR61, UPT, UPT, UR66, -0x2, URZ ;  /* 0xfffffffe423d7890 */ /* 0x000fe2000fffe0ff */
[----:B--23--:R-:W-:Y:S01]  /*3630*/  IMAD.MOV.U32 R154, RZ, RZ, R78 ;  /* 0x000000ffff9a7224 */ /* 0x00cfe200078e004e */
[----:B------:R-:W-:Y:S01]  /*3640*/  MOV R164, R74 ;  /* 0x0000004a00a47202 */ /* 0x000fe20000000f00 */
[----:B------:R-:W-:Y:S01]  /*3650*/  IMAD.MOV.U32 R155, RZ, RZ, R79 ;  /* 0x000000ffff9b7224 */ /* 0x000fe200078e004f */
[----:B------:R-:W-:Y:S01]  /*3660*/  UISETP.GE.AND UP0, UPT, UR62, UR61, UPT ;  /* 0x0000003d3e00728c */ /* 0x000fe2000bf06270 */
[----:B------:R-:W-:Y:S01]  /*3670*/  IMAD.MOV.U32 R165, RZ, RZ, R75 ;  /* 0x000000ffffa57224 */ /* 0x000fe200078e004b */
[----:B------:R-:W-:Y:S01]  /*3680*/  MOV R171, R71 ;  /* 0x0000004700ab7202 */ /* 0x000fe20000000f00 */
[----:B------:R-:W-:Y:S01]  /*3690*/  IMAD.MOV.U32 R168, RZ, RZ, R72 ;  /* 0x000000ffffa87224 */ /* 0x000fe200078e0048 */
[----:B------:R-:W-:Y:S01]  /*36a0*/  MOV R176, R102 ;  /* 0x0000006600b07202 */ /* 0x000fe20000000f00 */
[----:B------:R-:W-:Y:S02]  /*36b0*/  IMAD.MOV.U32 R169, RZ, RZ, R73 ;  /* 0x000000ffffa97224 */ /* 0x000fe400078e0049 */
[----:B------:R-:W-:-:S02]  /*36c0*/  IMAD.MOV.U32 R170, RZ, RZ, R70 ;  /* 0x000000ffffaa7224 */ /* 0x000fc400078e0046 */
[----:B------:R-:W-:Y:S02]  /*36d0*/  IMAD.MOV.U32 R174, RZ, RZ, R96 ;  /* 0x000000ffffae7224 */ /* 0x000fe400078e0060 */
[----:B------:R-:W-:Y:S02]  /*36e0*/  IMAD.MOV.U32 R175, RZ, RZ, R97 ;  /* 0x000000ffffaf7224 */ /* 0x000fe400078e0061 */
[----:B------:R-:W-:Y:S02]  /*36f0*/  IMAD.MOV.U32 R172, RZ, RZ, R84 ;  /* 0x000000ffffac7224 */ /* 0x000fe400078e0054 */
[----:B------:R-:W-:Y:S02]  /*3700*/  IMAD.MOV.U32 R173, RZ, RZ, R85 ;  /* 0x000000ffffad7224 */ /* 0x000fe400078e0055 */
[----:B------:R-:W-:Y:S01]  /*3710*/  IMAD.MOV.U32 R177, RZ, RZ, R103 ;  /* 0x000000ffffb17224 */ /* 0x000fe200078e0067 */
[----:B------:R-:W-:Y:S06]  /*3720*/  BRA.U UP0, `(.L_x_194) ;  /* 0x0000000100787547 */ /* 0x000fec000b800000 */
[----:B01--4-:R-:W0:Y:S01]  /*3730*/  MUFU.RCP64H R111, R101 ;  /* 0x00000065006f7308 */ /* 0x013e220000001800 */
[----:B------:R-:W-:Y:S01]  /*3740*/  VIADD R110, R101, 0x300402 ;  /* 0x00300402656e7836 */ /* 0x000fe20000000000 */
[----:B------:R-:W-:Y:S04]  /*3750*/  BSSY.RECONVERGENT B0, `(.L_x_195) ;  /* 0x0000010000007945 */ /* 0x000fe80003800200 */
[----:B------:R-:W-:Y:S01]  /*3760*/  FSETP.GEU.AND P0, PT, |R110|, 5.8789094863358348022e-39, PT ;  /* 0x004004026e00780b */ /* 0x000fe20003f0e200 */
[----:B0-----:R-:W-:-:S08]  /*3770*/  DFMA R122, -R100, R110, 1 ;  /* 0x3ff00000647a742b */ /* 0x001fd0000000016e */
[----:B------:R-:W-:-:S08]  /*3780*/  DFMA R122, R122, R122, R122 ;  /* 0x0000007a7a7a722b */ /* 0x000fd0000000007a */
[----:B------:R-:W-:-:S08]  /*3790*/  DFMA R122, R110, R122, R110 ;  /* 0x0000007a6e7a722b */ /* 0x000fd0000000006e */
[----:B------:R-:W-:-:S08]  /*37a0*/  DFMA R124, -R100, R122, 1 ;  /* 0x3ff00000647c742b */ /* 0x000fd0000000017a */
[----:B------:R-:W-:Y:S01]  /*37b0*/  DFMA R122, R122, R124, R122 ;  /* 0x0000007c7a7a722b */ /* 0x000fe2000000007a */
[----:B------:R-:W-:Y:S10]  /*37c0*/  @P0 BRA `(.L_x_196) ;  /* 0x0000000000200947 */ /* 0x000ff40003800000 */
[----:B------:R-:W-:Y:S01]  /*37d0*/  LOP3.LUT R110, R101, 0x7fffffff, RZ, 0xc0, !PT ;  /* 0x7fffffff656e7812 */ /* 0x000fe200078ec0ff */
[----:B------:R-:W-:Y:S02]  /*37e0*/  IMAD.MOV.U32 R154, RZ, RZ, R100 ;  /* 0x000000ffff9a7224 */ /* 0x000fe400078e0064 */
[----:B------:R-:W-:Y:S01]  /*37f0*/  IMAD.MOV.U32 R155, RZ, RZ, R101 ;  /* 0x000000ffff9b7224 */ /* 0x000fe200078e0065 */
[----:B------:R-:W-:Y:S02]  /*3800*/  IADD3 R111, PT, PT, R110, -0x100000, RZ ;  /* 0xfff000006e6f7810 */ /* 0x000fe40007ffe0ff */
[----:B------:R-:W-:-:S07]  /*3810*/  MOV R110, 0x3830 ;  /* 0x00003830006e7802 */ /* 0x000fce0000000f00 */
[----:B------:R-:W-:Y:S05]  /*3820*/  CALL.REL.NOINC `($__internal_10_$__cuda_sm20_dblrcp_rn_slowpath_v3) ;  /* 0x0000000000bc7944 */ /* 0x000fea0003c00000 */
[----:B------:R-:W-:Y:S02]  /*3830*/  IMAD.MOV.U32 R122, RZ, RZ, R154 ;  /* 0x000000ffff7a7224 */ /* 0x000fe400078e009a */
[----:B------:R-:W-:-:S07]  /*3840*/  IMAD.MOV.U32 R123, RZ, RZ, R155 ;  /* 0x000000ffff7b7224 */ /* 0x000fce00078e009b */
.L_x_196:
[----:B------:R-:W-:Y:S05]  /*3850*/  BSYNC.RECONVERGENT B0 ;  /* 0x0000000000007941 */ /* 0x000fea0003800200 */
.L_x_195:
[-C--:B------:R-:W-:Y:S02]  /*3860*/  DMUL R168, R44, R122.reuse ;  /* 0x0000007a2ca87228 */ /* 0x080fe40000000000 */
[-C--:B------:R-:W-:Y:S02]  /*3870*/  DMUL R170, R42, R122.reuse ;  /* 0x0000007a2aaa7228 */ /* 0x080fe40000000000 */
[-C--:B------:R-:W-:Y:S02]  /*3880*/  DMUL R164, R46, R122.reuse ;  /* 0x0000007a2ea47228 */ /* 0x080fe40000000000 */
[----:B------:R-:W-:Y:S02]  /*3890*/  DMUL R154, R136, R122 ;  /* 0x0000007a889a7228 */ /* 0x000fe40000000000 */
[-C--:B------:R-:W-:Y:S02]  /*38a0*/  DMUL R110, R44, R168.reuse ;  /* 0x000000a82c6e7228 */ /* 0x080fe40000000000 */
[----:B------:R-:W-:-:S06]  /*38b0*/  DMUL R172, R168, R168 ;  /* 0x000000a8a8ac7228 */ /* 0x000fcc0000000000 */
[-C--:B------:R-:W-:Y:S02]  /*38c0*/  DFMA R110, R42, R170.reuse, R110 ;  /* 0x000000aa2a6e722b */ /* 0x080fe4000000006e */
[----:B------:R-:W-:-:S06]  /*38d0*/  DFMA R174, R170, R170, R172 ;  /* 0x000000aaaaae722b */ /* 0x000fcc00000000ac */
[-C--:B------:R-:W-:Y:S02]  /*38e0*/  DFMA R110, R46, R164.reuse, R110 ;  /* 0x000000a42e6e722b */ /* 0x080fe4000000006e */
[----:B------:R-:W-:-:S06]  /*38f0*/  DFMA R174, R164, R164, R174 ;  /* 0x000000a4a4ae722b */ /* 0x000fcc00000000ae */
[----:B------:R-:W-:-:S11]  /*3900*/  DMUL R176, R110, 0.5 ;  /* 0x3fe000006eb07828 */ /* 0x000fd60000000000 */
.L_x_194:
[----:B------:R-:W-:Y:S01]  /*3910*/  VIADD R144, R144, 0xffffffff ;  /* 0xffffffff90907836 */ /* 0x000fe20000000000 */
[----:B01--4-:R-:W-:Y:S01]  /*3920*/  MOV R124, R132 ;  /* 0x00000084007c7202 */ /* 0x013fe20000000f00 */
[----:B------:R-:W-:Y:S01]  /*3930*/  IMAD.MOV.U32 R122, RZ, RZ, R152 ;  /* 0x000000ffff7a7224 */ /* 0x000fe200078e0098 */
[----:B------:R-:W-:Y:S01]  /*3940*/  IADD3 R94, PT, PT, R94, UR68, RZ ;  /* 0x000000445e5e7c10 */ /* 0x000fe2000fffe0ff */
        /* <DEDUP_REMOVED lines=12> */
[----:B------:R-:W-:Y:S02]  /*3a10*/  VIADD R95, R95, UR68 ;  /* 0x000000445f5f7c36 */ /* 0x000fe40008000000 */
[----:B------:R-:W-:Y:S02]  /*3a20*/  VIADD R93, R93, UR68 ;  /* 0x000000445d5d7c36 */ /* 0x000fe40008000000 */
[----:B------:R-:W-:Y:S02]  /*3a30*/  VIADD R92, R92, UR68 ;  /* 0x000000445c5c7c36 */ /* 0x000fe40008000000 */
[----:B------:R-:W-:-:S02]  /*3a40*/  VIADD R0, R0, UR68 ;  /* 0x0000004400007c36 */ /* 0x000fc40008000000 */
[----:B------:R-:W-:Y:S02]  /*3a50*/  IMAD.MOV.U32 R110, RZ, RZ, R134 ;  /* 0x000000ffff6e7224 */ /* 0x000fe400078e0086 */
        /* <DEDUP_REMOVED lines=8> */
[----:B------:R-:W-:Y:S02]  /*3ae0*/  IMAD.MOV.U32 R138, RZ, RZ, R116 ;  /* 0x000000ffff8a7224 */ /* 0x000fe400078e0074 */
[----:B------:R-:W-:Y:S01]  /*3af0*/  IMAD.MOV.U32 R139, RZ, RZ, R117 ;  /* 0x000000ffff8b7224 */ /* 0x000fe200078e0075 */
[----:B------:R-:W-:Y:S06]  /*3b00*/  @P0 BRA `(.L_x_197) ;  /* 0xffffffe400080947 */ /* 0x000fec000383ffff */
[----:B------:R-:W-:Y:S05]  /*3b10*/  EXIT ;  /* 0x000000000000794d */ /* 0x000fea0003800000 */
        .weak           $__internal_10_$__cuda_sm20_dblrcp_rn_slowpath_v3
        .type           $__internal_10_$__cuda_sm20_dblrcp_rn_slowpath_v3,@function
        .size           $__internal_10_$__cuda_sm20_dblrcp_rn_slowpath_v3,(.L_x_244 - $__internal_10_$__cuda_sm20_dblrcp_rn_slowpath_v3)
$__internal_10_$__cuda_sm20_dblrcp_rn_slowpath_v3:
[----:B------:R-:W-:Y:S01]  /*3b20*/  DSETP.GTU.AND P0, PT, |R154|, +INF , PT ;  /* 0x7ff000009a00742a */ /* 0x000fe20003f0c200 */
[----:B------:R-:W-:-:S13]  /*3b30*/  BSSY.RECONVERGENT B1, `(.L_x_198) ;  /* 0x0000024000017945 */ /* 0x000fda0003800200 */
[----:B------:R-:W-:Y:S05]  /*3b40*/  @P0 BRA `(.L_x_199) ;  /* 0x0000000000800947 */ /* 0x000fea0003800000 */
[----:B------:R-:W-:-:S05]  /*3b50*/  LOP3.LUT R148, R155, 0x7fffffff, RZ, 0xc0, !PT ;  /* 0x7fffffff9b947812 */ /* 0x000fca00078ec0ff */
[----:B------:R-:W-:-:S05]  /*3b60*/  VIADD R145, R148, 0xffffffff ;  /* 0xffffffff94917836 */ /* 0x000fca0000000000 */
[----:B------:R-:W-:-:S13]  /*3b70*/  ISETP.GE.U32.AND P0, PT, R145, 0x7fefffff, PT ;  /* 0x7fefffff9100780c */ /* 0x000fda0003f06070 */
[----:B------:R-:W-:Y:S01]  /*3b80*/  @P0 LOP3.LUT R147, R155, 0x7ff00000, RZ, 0x3c, !PT ;  /* 0x7ff000009b930812 */ /* 0x000fe200078e3cff */
[----:B------:R-:W-:Y:S01]  /*3b90*/  @P0 IMAD.MOV.U32 R146, RZ, RZ, RZ ;  /* 0x000000ffff920224 */ /* 0x000fe200078e00ff */
[----:B------:R-:W-:Y:S06]  /*3ba0*/  @P0 BRA `(.L_x_200) ;  /* 0x0000000000700947 */ /* 0x000fec0003800000 */
[----:B------:R-:W-:-:S13]  /*3bb0*/  ISETP.GE.U32.AND P0, PT, R148, 0x1000001, PT ;  /* 0x010000019400780c */ /* 0x000fda0003f06070 */
[----:B------:R-:W-:Y:S05]  /*3bc0*/  @!P0 BRA `(.L_x_201) ;  /* 0x0000000000388947 */ /* 0x000fea0003800000 */
[----:B------:R-:W-:Y:S01]  /*3bd0*/  IADD3 R147, PT, PT, R155, -0x3fe00000, RZ ;  /* 0xc02000009b937810 */ /* 0x000fe20007ffe0ff */
[----:B------:R-:W-:Y:S02]  /*3be0*/  IMAD.MOV.U32 R146, RZ, RZ, R154 ;  /* 0x000000ffff927224 */ /* 0x000fe400078e009a */
[----:B------:R-:W-:Y:S01]  /*3bf0*/  IMAD.MOV.U32 R148, RZ, RZ, R111 ;  /* 0x000000ffff947224 */ /* 0x000fe200078e006f */
[----:B------:R-:W0:Y:S05]  /*3c00*/  MUFU.RCP64H R149, R147 ;  /* 0x0000009300957308 */ /* 0x000e2a0000001800 */
        /* <DEDUP_REMOVED lines=10> */
.L_x_201:
        /* <DEDUP_REMOVED lines=10> */
.L_x_199:
[----:B------:R-:W-:Y:S01]  /*3d50*/  LOP3.LUT R147, R155, 0x80000, RZ, 0xfc, !PT ;  /* 0x000800009b937812 */ /* 0x000fe200078efcff */
[----:B------:R-:W-:-:S07]  /*3d60*/  IMAD.MOV.U32 R146, RZ, RZ, R154 ;  /* 0x000000ffff927224 */ /* 0x000fce00078e009a */
.L_x_200:
[----:B------:R-:W-:Y:S05]  /*3d70*/  BSYNC.RECONVERGENT B1 ;  /* 0x0000000000017941 */ /* 0x000fea0003800200 */
.L_x_198:
[----:B------:R-:W-:Y:S01]  /*3d80*/  MOV R154, R146 ;  /* 0x00000092009a7202 */ /* 0x000fe20000000f00 */
[----:B------:R-:W-:Y:S02]  /*3d90*/  IMAD.MOV.U32 R155, RZ, RZ, R147 ;  /* 0x000000ffff9b7224 */ /* 0x000fe400078e0093 */
[----:B------:R-:W-:Y:S02]  /*3da0*/  IMAD.MOV.U32 R146, RZ, RZ, R110 ;  /* 0x000000ffff927224 */ /* 0x000fe400078e006e */
[----:B------:R-:W-:-:S04]  /*3db0*/  IMAD.MOV.U32 R147, RZ, RZ, 0x0 ;  /* 0x00000000ff937424 */ /* 0x000fc800078e00ff */
[----:B------:R-:W-:Y:S05]  /*3dc0*/  RET.REL.NODEC R146 `(_Z18exact_rhs_kernel_yPdiii) ;  /* 0xffffffc0928c7950 */ /* 0x000fea0003c3ffff */
.L_x_202:
        /* <DEDUP_REMOVED lines=11> */
.L_x_244:


//--------------------- .text._Z18exact_rhs_kernel_xPdiii --------------------------
	.section	.text._Z18exact_rhs_kernel_xPdiii,"ax",@progbits
	.align	128
.text._Z18exact_rhs_kernel_xPdiii:
        .type           _Z18exact_rhs_kernel_xPdiii,@function
        .size           _Z18exact_rhs_kernel_xPdiii,(.L_x_246 - _Z18exact_rhs_kernel_xPdiii)
        .other          _Z18exact_rhs_kernel_xPdiii,@"STO_CUDA_ENTRY STV_DEFAULT"
_Z18exact_rhs_kernel_xPdiii:
        /* <DEDUP_REMOVED lines=11> */
[----:B0-----:R-:W-:-:S05]  /*00b0*/  IMAD R0, R0, UR7, R3 ;  /* 0x0000000700007c24 */ /* 0x001fca000f8e0203 */
[----:B------:R-:W-:Y:S01]  /*00c0*/  IADD3 R0, PT, PT, R0, 0x1, RZ ;  /* 0x0000000100007810 */ /* 0x000fe20007ffe0ff */
[----:B-1----:R-:W-:-:S03]  /*00d0*/  IMAD R65, R65, UR6, R2 ;  /* 0x0000000641417c24 */ /* 0x002fc6000f8e0202 */
[----:B------:R-:W-:Y:S01]  /*00e0*/  ISETP.GE.AND P0, PT, R0, UR5, PT ;  /* 0x0000000500007c0c */ /* 0x000fe2000bf06270 */
[----:B------:R-:W-:-:S05]  /*00f0*/  VIADD R65, R65, 0x1 ;  /* 0x0000000141417836 */ /* 0x000fca0000000000 */
[----:B------:R-:W-:-:S13]  /*0100*/  ISETP.GE.OR P0, PT, R65, UR4, P0 ;  /* 0x0000000441007c0c */ /* 0x000fda0008706670 */
[----:B------:R-:W-:Y:S05]  /*0110*/  @P0 EXIT ;  /* 0x000000000000094d */ /* 0x000fea0003800000 */
[----:B------:R-:W0:Y:S01]  /*0120*/  LDCU.128 UR4, c[0x3][0x60] ;  /* 0x00c00c00ff0477ac */ /* 0x000e220008000c00 */
[----:B------:R-:W1:Y:S01]  /*0130*/  LDC.64 R6, c[0x3][0x300] ;  /* 0x00c0c000ff067b82 */ /* 0x000e620000000a00 */
[----:B------:R-:W2:Y:S01]  /*0140*/  I2F.F64.U32 R2, R0 ;  /* 0x0000000000027312 */ /* 0x000ea20000201800 */
[----:B------:R-:W-:Y:S01]  /*0150*/  BSSY.RECONVERGENT B0, `(.L_x_203) ;  /* 0x000009d000007945 */ /* 0x000fe20003800200 */
[----:B------:R-:W3:Y:S01]  /*0160*/  LDCU.64 UR52, c[0x3][0x70] ;  /* 0x00c00e00ff3477ac */ /* 0x000ee20008000a00 */
[----:B------:R-:W1:Y:S04]  /*0170*/  LDCU.64 UR58, c[0x3][0x378] ;  /* 0x00c06f00ff3a77ac */ /* 0x000e680008000a00 */
[----:B------:R-:W4:Y:S01]  /*0180*/  LDC.64 R8, c[0x3][0x328] ;  /* 0x00c0ca00ff087b82 */ /* 0x000f220000000a00 */
[----:B------:R-:W3:Y:S01]  /*0190*/  I2F.F64 R40, R65 ;  /* 0x0000004100287312 */ /* 0x000ee20000201c00 */
[----:B------:R-:W4:Y:S01]  /*01a0*/  LDCU.64 UR62, c[0x3][0x3a0] ;  /* 0x00c07400ff3e77ac */ /* 0x000f220008000a00 */
[----:B------:R-:W5:Y:S05]  /*01b0*/  LDCU.64 UR60, c[0x3][0x288] ;  /* 0x00c05100ff3c77ac */ /* 0x000f6a0008000a00 */
[----:B------:R-:W5:Y:S01]  /*01c0*/  LDC.64 R10, c[0x3][0x350] ;  /* 0x00c0d400ff0a7b82 */ /* 0x000f620000000a00 */
[----:B0-----:R-:W-:Y:S01]  /*01d0*/  DMUL R4, RZ, UR4 ;  /* 0x00000004ff047c28 */ /* 0x001fe20008000000 */
[----:B------:R-:W0:Y:S01]  /*01e0*/  LDCU.64 UR64, c[0x3][0x2b0] ;  /* 0x00c05600ff4077ac */ /* 0x000e220008000a00 */
[----:B--2---:R-:W-:Y:S01]  /*01f0*/  DMUL R2, R2, UR6 ;  /* 0x0000000602027c28 */ /* 0x004fe20008000000 */
[----:B------:R-:W2:Y:S01]  /*0200*/  LDCU.64 UR66, c[0x3][0x3c8] ;  /* 0x00c07900ff4277ac */ /* 0x000ea20008000a00 */
[----:B---3--:R-:W-:-:S03]  /*0210*/  DMUL R40, R40, UR52 ;  /* 0x0000003428287c28 */ /* 0x008fc60008000000 */
[----:B------:R-:W3:Y:S01]  /*0220*/  LDC.64 R12, c[0x3][0x308] ;  /* 0x00c0c200ff0c7b82 */ /* 0x000ee20000000a00 */
[----:B-1----:R-:W-:Y:S01]  /*0230*/  DFMA R6, R4, UR58, R6 ;  /* 0x0000003a04067c2b */ /* 0x002fe20008000006 */
[----:B------:R-:W1:Y:S01]  /*0240*/  LDCU.64 UR54, c[0x3][0x210] ;  /* 0x00c04200ff3677ac */ /* 0x000e620008000a00 */
[----:B------:R-:W1:Y:S01]  /*0250*/  LDCU.64 UR50, c[0x3][0x238] ;  /* 0x00c04700ff3277ac */ /* 0x000e620008000a00 */
[----:B----4-:R-:W-:-:S04]  /*0260*/  DFMA R8, R2, UR62, R8 ;  /* 0x0000003e02087c2b */ /* 0x010fc80008000008 */
[----:B------:R-:W4:Y:S01]  /*0270*/  LDC.64 R16, c[0x3][0x318] ;  /* 0x00c0c600ff107b82 */ /* 0x000f220000000a00 */
[----:B-----5:R-:W-:Y:S01]  /*0280*/  DFMA R6, R4, R6, UR60 ;  /* 0x0000003c04067e2b */ /* 0x020fe20008000006 */
[----:B------:R-:W5:Y:S01]  /*0290*/  LDCU.64 UR56, c[0x3][0x2d8] ;  /* 0x00c05b00ff3877ac */ /* 0x000f620008000a00 */
[----:B------:R-:W3:Y:S01]  /*02a0*/  LDCU.64 UR46, c[0x3][0x1e8] ;  /* 0x00c03d00ff2e77ac */ /* 0x000ee20008000a00 */
[----:B0-----:R-:W-:-:S04]  /*02b0*/  DFMA R8, R2, R8, UR64 ;  /* 0x0000004002087e2b */ /* 0x001fc80008000008 */
[----:B------:R-:W0:Y:S01]  /*02c0*/  LDC.64 R14, c[0x3][0x310] ;  /* 0x00c0c400ff0e7b82 */ /* 0x000e220000000a00 */
[----:B--2---:R-:W-:Y:S01]  /*02d0*/  DFMA R10, R40, UR66, R10 ;  /* 0x00000042280a7c2b */ /* 0x004fe2000800000a */
[----:B------:R-:W2:Y:S01]  /*02e0*/  LDCU.64 UR48, c[0x3][0x260] ;  /* 0x00c04c00ff3077ac */ /* 0x000ea20008000a00 */
[----:B-1----:R-:W-:Y:S01]  /*02f0*/  DFMA R6, R4, R6, UR54 ;  /* 0x0000003604067e2b */ /* 0x002fe20008000006 */
[----:B------:R-:W1:Y:S01]  /*0300*/  LDCU.64 UR44, c[0x3][0x380] ;  /* 0x00c07000ff2c77ac */ /* 0x000e620008000a00 */
[----:B------:R-:W-:-:S03]  /*0310*/  DFMA R8, R2, R8, UR50 ;  /* 0x0000003202087e2b */ /* 0x000fc60008000008 */
[----:B------:R-:W1:Y:S01]  /*0320*/  LDC.64 R18, c[0x3][0x320] ;  /* 0x00c0c800ff127b82 */ /* 0x000e620000000a00 */
[----:B------:R-:W4:Y:S01]  /*0330*/  LDCU.64 UR6, c[0x3][0x390] ;  /* 0x00c07200ff0677ac */ /* 0x000f220008000a00 */
[----:B-----5:R-:W-:Y:S01]  /*0340*/  DFMA R10, R40, R10, UR56 ;  /* 0x00000038280a7e2b */ /* 0x020fe2000800000a */
[----:B------:R-:W0:Y:S01]  /*0350*/  LDCU.64 UR26, c[0x3][0x388] ;  /* 0x00c07100ff1a77ac */ /* 0x000e220008000a00 */
[----:B---3--:R-:W-:-:S04]  /*0360*/  DFMA R6, R4, R6, UR46 ;  /* 0x0000002e04067e2b */ /* 0x008fc80008000006 */
[----:B------:R-:W3:Y:S01]  /*0370*/  LDC.64 R24, c[0x3][0x338] ;  /* 0x00c0ce00ff187b82 */ /* 0x000ee20000000a00 */
[----:B------:R-:W-:Y:S01]  /*0380*/  DMUL R58, R2, R8 ;  /* 0x00000008023a7228 */ /* 0x000fe20000000000 */
[----:B------:R-:W5:Y:S01]  /*0390*/  LDCU.64 UR56, c[0x3][0x398] ;  /* 0x00c07300ff3877ac */ /* 0x000f620008000a00 */
[----:B--2---:R-:W-:Y:S01]  /*03a0*/  DFMA R10, R40, R10, UR48 ;  /* 0x00000030280a7e2b */ /* 0x004fe2000800000a */
[----:B------:R-:W2:Y:S04]  /*03b0*/  LDCU.64 UR8, c[0x3][0x290] ;  /* 0x00c05200ff0877ac */ /* 0x000ea80008000a00 */
[----:B------:R-:W3:Y:S01]  /*03c0*/  LDC.64 R20, c[0x3][0x330] ;  /* 0x00c0cc00ff147b82 */ /* 0x000ee20000000a00 */
[----:B------:R-:W-:Y:S01]  /*03d0*/  DADD R6, R6, R58 ;  /* 0x0000000006067229 */ /* 0x000fe2000000003a */
[----:B------:R-:W2:Y:S01]  /*03e0*/  LDCU.64 UR52, c[0x3][0x2a0] ;  /* 0x00c05400ff3477ac */ /* 0x000ea20008000a00 */
[----:B------:R-:W-:-:S02]  /*03f0*/  DMUL R56, R40, R10 ;  /* 0x0000000a28387228 */ /* 0x000fc40000000000 */
[C---:B----4-:R-:W-:Y:S01]  /*0400*/  DFMA R10, R4.reuse, UR6, R16 ;  /* 0x00000006040a7c2b */ /* 0x050fe20008000010 */
[----:B------:R-:W4:Y:S01]  /*0410*/  LDCU.64 UR28, c[0x3][0x298] ;  /* 0x00c05300ff1c77ac */ /* 0x000f220008000a00 */
[----:B0-----:R-:W-:Y:S01]  /*0420*/  DFMA R8, R4, UR26, R14 ;  /* 0x0000001a04087c2b */ /* 0x001fe2000800000e */
[----:B------:R-:W0:Y:S01]  /*0430*/  LDC.64 R34, c[0x3][0x340] ;  /* 0x00c0d000ff227b82 */ /* 0x000e220000000a00 */
[----:B------:R-:W4:Y:S02]  /*0440*/  LDCU.64 UR64, c[0x3][0x2a8] ;  /* 0x00c05500ff4077ac */ /* 0x000f240008000a00 */
[----:B------:R-:W-:Y:S02]  /*0450*/  DADD R30, R6, R56 ;  /* 0x00000000061e7229 */ /* 0x000fe40000000038 */
[C---:B-1----:R-:W-:Y:S01]  /*0460*/  DFMA R6, R4.reuse, UR44, R12 ;  /* 0x0000002c04067c2b */ /* 0x042fe2000800000c */
[----:B------:R-:W1:Y:S01]  /*0470*/  LDCU.64 UR10, c[0x3][0x218] ;  /* 0x00c04300ff0a77ac */ /* 0x000e620008000a00 */
[C---:B-----5:R-:W-:Y:S01]  /*0480*/  DFMA R12, R4.reuse, UR56, R18 ;  /* 0x00000038040c7c2b */ /* 0x060fe20008000012 */
[----:B------:R-:W5:Y:S01]  /*0490*/  LDC.64 R38, c[0x3][0x348] ;  /* 0x00c0d200ff267b82 */ /* 0x000f620000000a00 */
[----:B------:R-:W3:Y:S01]  /*04a0*/  MUFU.RCP64H R29, R31 ;  /* 0x0000001f001d7308 */ /* 0x000ee20000001800 */
[----:B------:R-:W3:Y:S01]  /*04b0*/  LDCU.64 UR58, c[0x3][0x228] ;  /* 0x00c04500ff3a77ac */ /* 0x000ee20008000a00 */
[----:B--2---:R-:W-:-:S02]  /*04c0*/  DFMA R10, R4, R10, UR52 ;  /* 0x00000034040a7e2b */ /* 0x004fc4000800000a */
[----:B------:R-:W-:Y:S01]  /*04d0*/  IADD3 R28, PT, PT, R31, 0x300402, RZ ;  /* 0x003004021f1c7810 */ /* 0x000fe20007ffe0ff */
[----:B------:R-:W2:Y:S01]  /*04e0*/  LDCU.64 UR30, c[0x3][0x220] ;  /* 0x00c04400ff1e77ac */ /* 0x000ea20008000a00 */
[C---:B------:R-:W-:Y:S01]  /*04f0*/  DFMA R6, R4.reuse, R6, UR8 ;  /* 0x0000000804067e2b */ /* 0x040fe20008000006 */
[----:B------:R-:W5:Y:S01]  /*0500*/  LDC.64 R26, c[0x3][0x358] ;  /* 0x00c0d600ff1a7b82 */ /* 0x000f620000000a00 */
[C---:B----4-:R-:W-:Y:S01]  /*0510*/  DFMA R8, R4.reuse, R8, UR28 ;  /* 0x0000001c04087e2b */ /* 0x050fe20008000008 */
[----:B------:R-:W4:Y:S01]  /*0520*/  LDCU.64 UR66, c[0x3][0x230] ;  /* 0x00c04600ff4277ac */ /* 0x000f220008000a00 */
[----:B------:R-:W-:Y:S01]  /*0530*/  FSETP.GEU.AND P0, PT, |R28|, 5.8789094863358348022e-39, PT ;  /* 0x004004021c00780b */ /* 0x000fe20003f0e200 */
[C---:B------:R-:W-:Y:S01]  /*0540*/  DFMA R14, R4.reuse, R12, UR64 ;  /* 0x00000040040e7e2b */ /* 0x040fe2000800000c */
[----:B------:R-:W4:Y:S03]  /*0550*/  LDCU.64 UR12, c[0x3][0x1f0] ;  /* 0x00c03e00ff0c77ac */ /* 0x000f260008000a00 */
[----:B------:R-:W5:Y:S01]  /*0560*/  LDC.64 R32, c[0x3][0x360] ;  /* 0x00c0d800ff207b82 */ /* 0x000f620000000a00 */
[----:B-1----:R-:W-:Y:S01]  /*0570*/  DFMA R6, R4, R6, UR10 ;  /* 0x0000000a04067e2b */ /* 0x002fe20008000006 */
[----:B------:R-:W1:Y:S01]  /*0580*/  LDCU.64 UR60, c[0x3][0x200] ;  /* 0x00c04000ff3c77ac */ /* 0x000e620008000a00 */
[----:B---3--:R-:W-:-:S02]  /*0590*/  DFMA R16, -R30, R28, 1 ;  /* 0x3ff000001e10742b */ /* 0x008fc4000000011c */
[C---:B------:R-:W-:Y:S01]  /*05a0*/  DFMA R12, R4.reuse, R10, UR58 ;  /* 0x0000003a040c7e2b */ /* 0x040fe2000800000a */
[----:B------:R-:W3:Y:S02]  /*05b0*/  LDCU.64 UR32, c[0x3][0x1f8] ;  /* 0x00c03f00ff2077ac */ /* 0x000ee40008000a00 */
[----:B------:R-:W5:Y:S01]  /*05c0*/  LDC.64 R36, c[0x3][0x368] ;  /* 0x00c0da00ff247b82 */ /* 0x000f620000000a00 */
[----:B--2---:R-:W-:Y:S01]  /*05d0*/  DFMA R8, R4, R8, UR30 ;  /* 0x0000001e04087e2b */ /* 0x004fe20008000008 */
[----:B------:R-:W2:Y:S01]  /*05e0*/  LDCU.64 UR34, c[0x3][0x3b0] ;  /* 0x00c07600ff2277ac */ /* 0x000ea20008000a00 */
[----:B------:R-:W-:Y:S02]  /*05f0*/  DFMA R18, R16, R16, R16 ;  /* 0x000000101012722b */ /* 0x000fe40000000010 */
[C---:B----4-:R-:W-:Y:S01]  /*0600*/  DFMA R14, R4.reuse, R14, UR66 ;  /* 0x00000042040e7e2b */ /* 0x050fe2000800000e */
[----:B------:R-:W4:Y:S02]  /*0610*/  LDCU.64 UR68, c[0x3][0x208] ;  /* 0x00c04100ff4477ac */ /* 0x000f240008000a00 */
[----:B------:R-:W5:Y:S01]  /*0620*/  LDC.64 R42, c[0x3][0x370] ;  /* 0x00c0dc00ff2a7b82 */ /* 0x000f620000000a00 */
[----:B------:R-:W-:Y:S01]  /*0630*/  DFMA R6, R4, R6, UR12 ;  /* 0x0000000c04067e2b */ /* 0x000fe20008000006 */
[----:B------:R-:W0:Y:S01]  /*0640*/  LDCU.64 UR14, c[0x3][0x3a8] ;  /* 0x00c07500ff0e77ac */ /* 0x000e220008000a00 */
[----:B------:R-:W-:-:S02]  /*0650*/  DFMA R60, R28, R18, R28 ;  /* 0x000000121c3c722b */ /* 0x000fc4000000001c */
[C---:B-1----:R-:W-:Y:S01]  /*0660*/  DFMA R16, R4.reuse, R12, UR60 ;  /* 0x0000003c04107e2b */ /* 0x042fe2000800000c */
[----:B------:R-:W1:Y:S01]  /*0670*/  LDCU.64 UR62, c[0x3][0x3b8] ;  /* 0x00c07700ff3e77ac */ /* 0x000e620008000a00 */
[----:B---3--:R-:W-:Y:S01]  /*0680*/  DFMA R10, R4, R8, UR32 ;  /* 0x00000020040a7e2b */ /* 0x008fe20008000008 */
[----:B------:R-:W5:Y:S01]  /*0690*/  LDCU.64 UR44, c[0x3][0x3c0] ;  /* 0x00c07800ff2c77ac */ /* 0x000f620008000a00 */
[----:B--2---:R-:W-:Y:S01]  /*06a0*/  DFMA R12, R2, UR34, R24 ;  /* 0x00000022020c7c2b */ /* 0x004fe20008000018 */
[----:B------:R-:W2:Y:S01]  /*06b0*/  LDCU.64 UR20, c[0x3][0x3d0] ;  /* 0x00c07a00ff1477ac */ /* 0x000ea20008000a00 */
[----:B----4-:R-:W-:Y:S01]  /*06c0*/  DFMA R22, R4, R14, UR68 ;  /* 0x0000004404167e2b */ /* 0x010fe2000800000e */
[----:B------:R-:W3:Y:S01]  /*06d0*/  LDCU.64 UR40, c[0x3][0x3d8] ;  /* 0x00c07b00ff2877ac */ /* 0x000ee20008000a00 */
[C---:B0-----:R-:W-:Y:S01]  /*06e0*/  DFMA R4, R2.reuse, UR14, R20 ;  /* 0x0000000e02047c2b */ /* 0x041fe20008000014 */
[----:B------:R-:W0:Y:S01]  /*06f0*/  LDCU.64 UR46, c[0x3][0x3e0] ;  /* 0x00c07c00ff2e77ac */ /* 0x000e220008000a00 */
[C---:B-1----:R-:W-:Y:S01]  /*0700*/  DFMA R18, R2.reuse, UR62, R34 ;  /* 0x0000003e02127c2b */ /* 0x042fe20008000022 */
[----:B------:R-:W1:Y:S01]  /*0710*/  LDCU.64 UR16, c[0x3][0x2b8] ;  /* 0x00c05700ff1077ac */ /* 0x000e620008000a00 */
[----:B-----5:R-:W-:Y:S01]  /*0720*/  DFMA R24, R2, UR44, R38 ;  /* 0x0000002c02187c2b */ /* 0x020fe20008000026 */
[----:B------:R-:W4:Y:S01]  /*0730*/  LDCU.64 UR36, c[0x3][0x2c0] ;  /* 0x00c05800ff2477ac */ /* 0x000f220008000a00 */
[C---:B--2---:R-:W-:Y:S01]  /*0740*/  DFMA R8, R40.reuse, UR20, R26 ;  /* 0x0000001428087c2b */ /* 0x044fe2000800001a */
[----:B------:R-:W2:Y:S01]  /*0750*/  LDCU.64 UR54, c[0x3][0x2c8] ;  /* 0x00c05900ff3677ac */ /* 0x000ea20008000a00 */
[C---:B---3--:R-:W-:Y:S01]  /*0760*/  DFMA R14, R40.reuse, UR40, R32 ;  /* 0x00000028280e7c2b */ /* 0x048fe20008000020 */
[----:B------:R-:W3:Y:S01]  /*0770*/  LDCU.64 UR26, c[0x3][0x3e8] ;  /* 0x00c07d00ff1a77ac */ /* 0x000ee20008000a00 */
[----:B0-----:R-:W-:Y:S01]  /*0780*/  DFMA R20, R40, UR46, R36 ;  /* 0x0000002e28147c2b */ /* 0x001fe20008000024 */
[----:B------:R-:W0:Y:S01]  /*0790*/  LDCU.64 UR8, c[0x3][0x2d0] ;  /* 0x00c05a00ff0877ac */ /* 0x000e220008000a00 */
[C---:B-1----:R-:W-:Y:S01]  /*07a0*/  DFMA R4, R2.reuse, R4, UR16 ;  /* 0x0000001002047e2b */ /* 0x042fe20008000004 */
[----:B------:R-:W1:Y:S01]  /*07b0*/  LDCU.64 UR22, c[0x3][0x2e0] ;  /* 0x00c05c00ff1677ac */ /* 0x000e620008000a00 */
[C---:B----4-:R-:W-:Y:S01]  /*07c0*/  DFMA R12, R2.reuse, R12, UR36 ;  /* 0x00000024020c7e2b */ /* 0x050fe2000800000c */
[----:B------:R-:W4:Y:S01]  /*07d0*/  LDCU.64 UR42, c[0x3][0x2e8] ;  /* 0x00c05d00ff2a77ac */ /* 0x000f220008000a00 */
[----:B--2---:R-:W-:Y:S01]  /*07e0*/  DFMA R18, R2, R18, UR54 ;  /* 0x0000003602127e2b */ /* 0x004fe20008000012 */
[----:B------:R-:W2:Y:S01]  /*07f0*/  LDCU.64 UR48, c[0x3][0x2f0] ;  /* 0x00c05e00ff3077ac */ /* 0x000ea20008000a00 */
[----:B---3--:R-:W-:Y:S01]  /*0800*/  DFMA R26, R40, UR26, R42 ;  /* 0x0000001a281a7c2b */ /* 0x008fe2000800002a */
[----:B------:R-:W3:Y:S01]  /*0810*/  LDCU.64 UR18, c[0x3][0x240] ;  /* 0x00c04800ff1277ac */ /* 0x000ee20008000a00 */
[----:B0-----:R-:W-:Y:S01]  /*0820*/  DFMA R24, R2, R24, UR8 ;  /* 0x0000000802187e2b */ /* 0x001fe20008000018 */
[----:B------:R-:W0:Y:S01]  /*0830*/  LDCU.64 UR38, c[0x3][0x248] ;  /* 0x00c04900ff2677ac */ /* 0x000e220008000a00 */
[C---:B-1----:R-:W-:Y:S01]  /*0840*/  DFMA R8, R40.reuse, R8, UR22 ;  /* 0x0000001628087e2b */ /* 0x042fe20008000008 */
[----:B------:R-:W1:Y:S01]  /*0850*/  LDCU.64 UR50, c[0x3][0x250] ;  /* 0x00c04a00ff3277ac */ /* 0x000e620008000a00 */
[C---:B----4-:R-:W-:Y:S01]  /*0860*/  DFMA R14, R40.reuse, R14, UR42 ;  /* 0x0000002a280e7e2b */ /* 0x050fe2000800000e */
[----:B------:R-:W4:Y:S01]  /*0870*/  LDCU.64 UR12, c[0x3][0x2f8] ;  /* 0x00c05f00ff0c77ac */ /* 0x000f220008000a00 */
[----:B--2---:R-:W-:Y:S01]  /*0880*/  DFMA R20, R40, R20, UR48 ;  /* 0x0000003028147e2b */ /* 0x004fe20008000014 */
[----:B------:R-:W2:Y:S01]  /*0890*/  LDCU.64 UR10, c[0x3][0x258] ;  /* 0x00c04b00ff0a77ac */ /* 0x000ea20008000a00 */
[C---:B---3--:R-:W-:Y:S01]  /*08a0*/  DFMA R4, R2.reuse, R4, UR18 ;  /* 0x0000001202047e2b */ /* 0x048fe20008000004 */
[----:B------:R-:W3:Y:S01]  /*08b0*/  LDCU.64 UR24, c[0x3][0x268] ;  /* 0x00c04d00ff1877ac */ /* 0x000ee20008000a00 */
[C---:B0-----:R-:W-:Y:S01]  /*08c0*/  DFMA R12, R2.reuse, R12, UR38 ;  /* 0x00000026020c7e2b */ /* 0x041fe2000800000c */
[----:B------:R-:W0:Y:S01]  /*08d0*/  LDCU.64 UR4, c[0x3][0x270] ;  /* 0x00c04e00ff0477ac */ /* 0x000e220008000a00 */
[C---:B-1----:R-:W-:Y:S01]  /*08e0*/  DFMA R18, R2.reuse, R18, UR50 ;  /* 0x0000003202127e2b */ /* 0x042fe20008000012 */
[----:B------:R-:W1:Y:S03]  /*08f0*/  LDCU.64 UR6, c[0x3][0x278] ;  /* 0x00c04f00ff0677ac */ /* 0x000e660008000a00 */
[----:B------:R-:W-:-:S02]  /*0900*/  DMUL R54, R2, R4 ;  /* 0x0000000402367228 */ /* 0x000fc40000000000 */
[----:B----4-:R-:W-:Y:S01]  /*0910*/  DFMA R26, R40, R26, UR12 ;  /* 0x0000000c281a7e2b */ /* 0x010fe2000800001a */
[----:B------:R-:W4:Y:S01]  /*0920*/  LDCU.64 UR14, c[0x3][0x280] ;  /* 0x00c05000ff0e77ac */ /* 0x000f220008000a00 */
[C---:B------:R-:W-:Y:S02]  /*0930*/  DMUL R52, R2.reuse, R12 ;  /* 0x0000000c02347228 */ /* 0x040fe40000000000 */
[C---:B--2---:R-:W-:Y:S02]  /*0940*/  DFMA R24, R2.reuse, R24, UR10 ;  /* 0x0000000a02187e2b */ /* 0x044fe40008000018 */
[----:B------:R-:W-:Y:S02]  /*0950*/  DMUL R50, R2, R18 ;  /* 0x0000001202327228 */ /* 0x000fe40000000000 */
[----:B---3--:R-:W-:Y:S02]  /*0960*/  DFMA R8, R40, R8, UR24 ;  /* 0x0000001828087e2b */ /* 0x008fe40008000008 */
[----:B------:R-:W-:-:S02]  /*0970*/  DADD R6, R6, R54 ;  /* 0x0000000006067229 */ /* 0x000fc40000000036 */
[----:B0-----:R-:W-:Y:S02]  /*0980*/  DFMA R14, R40, R14, UR4 ;  /* 0x00000004280e7e2b */ /* 0x001fe4000800000e */
[----:B------:R-:W-:Y:S02]  /*0990*/  DMUL R48, R2, R24 ;  /* 0x0000001802307228 */ /* 0x000fe40000000000 */
[C---:B-1----:R-:W-:Y:S02]  /*09a0*/  DFMA R20, R40.reuse, R20, UR6 ;  /* 0x0000000628147e2b */ /* 0x042fe40008000014 */
[C---:B------:R-:W-:Y:S02]  /*09b0*/  DMUL R46, R40.reuse, R8 ;  /* 0x00000008282e7228 */ /* 0x040fe40000000000 */
[C---:B----4-:R-:W-:Y:S02]  /*09c0*/  DFMA R26, R40.reuse, R26, UR14 ;  /* 0x0000000e281a7e2b */ /* 0x050fe4000800001a */
[----:B------:R-:W-:-:S02]  /*09d0*/  DMUL R44, R40, R14 ;  /* 0x0000000e282c7228 */ /* 0x000fc40000000000 */
[----:B------:R-:W-:Y:S02]  /*09e0*/  DMUL R42, R40, R20 ;  /* 0x00000014282a7228 */ /* 0x000fe40000000000 */
[----:B------:R-:W-:Y:S02]  /*09f0*/  DFMA R2, -R30, R60, 1 ;  /* 0x3ff000001e02742b */ /* 0x000fe4000000013c */
[----:B------:R-:W-:Y:S02]  /*0a00*/  DMUL R40, R40, R26 ;  /* 0x0000001a28287228 */ /* 0x000fe40000000000 */
[----:B------:R-:W-:Y:S02]  /*0a10*/  DADD R10, R10, R52 ;  /* 0x000000000a0a7229 */ /* 0x000fe40000000034 */
[----:B------:R-:W-:Y:S02]  /*0a20*/  DADD R16, R16, R50 ;  /* 0x0000000010107229 */ /* 0x000fe40000000032 */
[----:B------:R-:W-:-:S02]  /*0a30*/  DADD R22, R22, R48 ;  /* 0x0000000016167229 */ /* 0x000fc40000000030 */
[----:B------:R-:W-:Y:S02]  /*0a40*/  DFMA R60, R60, R2, R60 ;  /* 0x000000023c3c722b */ /* 0x000fe4000000003c */
[----:B------:R-:W-:Y:S02]  /*0a50*/  DADD R38, R6, R46 ;  /* 0x0000000006267229 */ /* 0x000fe4000000002e */
[----:B------:R-:W-:Y:S02]  /*0a60*/  DADD R36, R10, R44 ;  /* 0x000000000a247229 */ /* 0x000fe4000000002c */
[----:B------:R-:W-:Y:S02]  /*0a70*/  DADD R34, R16, R42 ;  /* 0x0000000010227229 */ /* 0x000fe4000000002a */
[----:B------:R-:W-:Y:S01]  /*0a80*/  DADD R32, R22, R40 ;  /* 0x0000000016207229 */ /* 0x000fe20000000028 */
[----:B------:R-:W-:Y:S10]  /*0a90*/  @P0 BRA `(.L_x_204) ;  /* 0x0000000000200947 */ /* 0x000ff40003800000 */
[----:B------:R-:W-:Y:S01]  /*0aa0*/  LOP3.LUT R2, R31, 0x7fffffff, RZ, 0xc0, !PT ;  /* 0x7fffffff1f027812 */ /* 0x000fe200078ec0ff */
[----:B------:R-:W-:Y:S01]  /*0ab0*/  IMAD.MOV.U32 R114, RZ, RZ, R30 ;  /* 0x000000ffff727224 */ /* 0x000fe200078e001e */
[----:B------:R-:W-:Y:S02]  /*0ac0*/  MOV R115, R31 ;  /* 0x0000001f00737202 */ /* 0x000fe40000000f00 */
[----:B------:R-:W-:Y:S01]  /*0ad0*/  MOV R88, 0xb00 ;  /* 0x00000b0000587802 */ /* 0x000fe20000000f00 */
[----:B------:R-:W-:-:S07]  /*0ae0*/  VIADD R89, R2, 0xfff00000 ;  /* 0xfff0000002597836 */ /* 0x000fce0000000000 */
[----:B------:R-:W-:Y:S05]  /*0af0*/  CALL.REL.NOINC `($__internal_11_$__cuda_sm20_dblrcp_rn_slowpath_v3) ;  /* 0x0000002400ec7944 */ /* 0x000fea0003c00000 */
[----:B------:R-:W-:Y:S01]  /*0b00*/  MOV R60, R114 ;  /* 0x00000072003c7202 */ /* 0x000fe20000000f00 */
[----:B------:R-:W-:-:S07]  /*0b10*/  IMAD.MOV.U32 R61, RZ, RZ, R115 ;  /* 0x000000ffff3d7224 */ /* 0x000fce00078e0073 */
.L_x_204:
[----:B------:R-:W-:Y:S05]  /*0b20*/  BSYNC.RECONVERGENT B0 ;  /* 0x0000000000007941 */ /* 0x000fea0003800200 */
.L_x_203:
[----:B------:R-:W0:Y:S01]  /*0b30*/  LDC.64 R2, c[0x3][0x378] ;  /* 0x00c0de00ff027b82 */ /* 0x000e220000000a00 */
[----:B------:R-:W0:Y:S01]  /*0b40*/  LDCU.64 UR4, c[0x3][0x60] ;  /* 0x00c00c00ff0477ac */ /* 0x000e220008000a00 */
[----:B------:R-:W-:Y:S01]  /*0b50*/  DMUL R104, R38, R60 ;  /* 0x0000003c26687228 */ /* 0x000fe20000000000 */
[----:B------:R-:W-:Y:S05]  /*0b60*/  BSSY.RECONVERGENT B0, `(.L_x_205) ;  /* 0x0000049000007945 */ /* 0x000fea0003800200 */
[----:B------:R-:W0:Y:S02]  /*0b70*/  LDC.64 R4, c[0x3][0x300] ;  /* 0x00c0c000ff047b82 */ /* 0x000e240000000a00 */
[----:B------:R-:W-:-:S06]  /*0b80*/  DMUL R100, R104, R104 ;  /* 0x0000006868647228 */ /* 0x000fcc0000000000 */
[----:B------:R-:W1:Y:S08]  /*0b90*/  LDC.64 R6, c[0x3][0x288] ;  /* 0x00c0a200ff067b82 */ /* 0x000e700000000a00 */
[----:B------:R-:W2:Y:S01]  /*0ba0*/  LDC.64 R8, c[0x3][0x210] ;  /* 0x00c08400ff087b82 */ /* 0x000ea20000000a00 */
[----:B0-----:R-:W-:-:S07]  /*0bb0*/  DFMA R2, R2, UR4, R4 ;  /* 0x0000000402027c2b */ /* 0x001fce0008000004 */
[----:B------:R-:W0:Y:S01]  /*0bc0*/  LDC.64 R26, c[0x3][0x318] ;  /* 0x00c0c600ff1a7b82 */ /* 0x000e220000000a00 */
[----:B-1----:R-:W-:-:S07]  /*0bd0*/  DFMA R2, R2, UR4, R6 ;  /* 0x0000000402027c2b */ /* 0x002fce0008000006 */
[----:B------:R-:W1:Y:S01]  /*0be0*/  LDC.64 R4, c[0x3][0x1e8] ;  /* 0x00c07a00ff047b82 */ /* 0x000e620000000a00 */
[----:B--2---:R-:W-:-:S07]  /*0bf0*/  DFMA R2, R2, UR4, R8 ;  /* 0x0000000402027c2b */ /* 0x004fce0008000008 */
[----:B------:R-:W2:Y:S08]  /*0c00*/  LDC.64 R6, c[0x3][0x380] ;  /* 0x00c0e000ff067b82 */ /* 0x000eb00000000a00 */
[----:B------:R-:W2:Y:S01]  /*0c10*/  LDC.64 R8, c[0x3][0x308] ;  /* 0x00c0c200ff087b82 */ /* 0x000ea20000000a00 */
[----:B-1----:R-:W-:-:S07]  /*0c20*/  DFMA R2, R2, UR4, R4 ;  /* 0x0000000402027c2b */ /* 0x002fce0008000004 */
[----:B------:R-:W0:Y:S01]  /*0c30*/  LDC.64 R18, c[0x3][0x390] ;  /* 0x00c0e400ff127b82 */ /* 0x000e220000000a00 */
[----:B------:R-:W-:-:S07]  /*0c40*/  DADD R2, R58, R2 ;  /* 0x000000003a027229 */ /* 0x000fce0000000002 */
[----:B------:R-:W1:Y:S01]  /*0c50*/  LDC.64 R66, c[0x3][0x398] ;  /* 0x00c0e600ff427b82 */ /* 0x000e620000000a00 */
[----:B------:R-:W-:-:S07]  /*0c60*/  DADD R20, R56, R2 ;  /* 0x0000000038147229 */ /* 0x000fce0000000002 */
[----:B------:R-:W1:Y:S01]  /*0c70*/  LDC.64 R68, c[0x3][0x320] ;  /* 0x00c0c800ff447b82 */ /* 0x000e620000000a00 */
[----:B--2---:R-:W-:Y:S01]  /*0c80*/  DFMA R2, R6, UR4, R8 ;  /* 0x0000000406027c2b */ /* 0x004fe20008000008 */
[----:B------:R-:W2:Y:S06]  /*0c90*/  MUFU.RCP64H R11, R21 ;  /* 0x00000015000b7308 */ /* 0x000eac0000001800 */
[----:B------:R-:W3:Y:S01]  /*0ca0*/  LDC.64 R4, c[0x3][0x388] ;  /* 0x00c0e200ff047b82 */ /* 0x000ee20000000a00 */
[----:B0-----:R-:W-:Y:S01]  /*0cb0*/  DFMA R6, R18, UR4, R26 ;  /* 0x0000000412067c2b */ /* 0x001fe2000800001a */
[----:B------:R-:W-:-:S04]  /*0cc0*/  IADD3 R10, PT, PT, R21, 0x300402, RZ ;  /* 0x00300402150a7810 */ /* 0x000fc80007ffe0ff */
[----:B------:R-:W-:Y:S02]  /*0cd0*/  FSETP.GEU.AND P0, PT, |R10|, 5.8789094863358348022e-39, PT ;  /* 0x004004020a00780b */ /* 0x000fe40003f0e200 */
[----:B------:R-:W3:Y:S08]  /*0ce0*/  LDC.64 R12, c[0x3][0x310] ;  /* 0x00c0c400ff0c7b82 */ /* 0x000ef00000000a00 */
[----:B------:R-:W0:Y:S01]  /*0cf0*/  LDC.64 R14, c[0x3][0x290] ;  /* 0x00c0a400ff0e7b82 */ /* 0x000e220000000a00 */
[----:B-1----:R-:W-:-:S07]  /*0d00*/  DFMA R8, R66, UR4, R68 ;  /* 0x0000000442087c2b */ /* 0x002fce0008000044 */
[----:B------:R-:W1:Y:S08]  /*0d10*/  LDC.64 R22, c[0x3][0x298] ;  /* 0x00c0a600ff167b82 */ /* 0x000e700000000a00 */
[----:B------:R-:W4:Y:S01]  /*0d20*/  LDC.64 R28, c[0x3][0x2a0] ;  /* 0x00c0a800ff1c7b82 */ /* 0x000f220000000a00 */
[----:B---3--:R-:W-:Y:S02]  /*0d30*/  DFMA R4, R4, UR4, R12 ;  /* 0x0000000404047c2b */ /* 0x008fe4000800000c */
[----:B--2---:R-:W-:-:S05]  /*0d40*/  DFMA R12, -R20, R10, 1 ;  /* 0x3ff00000140c742b */ /* 0x004fca000000010a */
[----:B------:R-:W2:Y:S01]  /*0d50*/  LDC.64 R70, c[0x3][0x2a8] ;  /* 0x00c0aa00ff467b82 */ /* 0x000ea20000000a00 */
[----:B0-----:R-:W-:Y:S02]  /*0d60*/  DFMA R2, R2, UR4, R14 ;  /* 0x0000000402027c2b */ /* 0x001fe4000800000e */
[----:B------:R-:W-:-:S05]  /*0d70*/  DFMA R12, R12, R12, R12 ;  /* 0x0000000c0c0c722b */ /* 0x000fca000000000c */
[----:B------:R-:W0:Y:S01]  /*0d80*/  LDC.64 R16, c[0x3][0x218] ;  /* 0x00c08600ff107b82 */ /* 0x000e220000000a00 */
[----:B-1----:R-:W-:Y:S02]  /*0d90*/  DFMA R4, R4, UR4, R22 ;  /* 0x0000000404047c2b */ /* 0x002fe40008000016 */
[----:B------:R-:W-:-:S05]  /*0da0*/  DFMA R12, R10, R12, R10 ;  /* 0x0000000c0a0c722b */ /* 0x000fca000000000a */
[----:B------:R-:W1:Y:S01]  /*0db0*/  LDC.64 R24, c[0x3][0x220] ;  /* 0x00c08800ff187b82 */ /* 0x000e620000000a00 */
[----:B----4-:R-:W-:Y:S02]  /*0dc0*/  DFMA R6, R6, UR4, R28 ;  /* 0x0000000406067c2b */ /* 0x010fe4000800001c */
[----:B------:R-:W-:-:S05]  /*0dd0*/  DFMA R14, -R20, R12, 1 ;  /* 0x3ff00000140e742b */ /* 0x000fca000000010c */
[----:B------:R-:W3:Y:S01]  /*0de0*/  LDC.64 R62, c[0x3][0x228] ;  /* 0x00c08a00ff3e7b82 */ /* 0x000ee20000000a00 */
[----:B--2---:R-:W-:-:S07]  /*0df0*/  DFMA R8, R8, UR4, R70 ;  /* 0x0000000408087c2b */ /* 0x004fce0008000046 */
[----:B------:R-:W2:Y:S01]  /*0e00*/  LDC.64 R72, c[0x3][0x230] ;  /* 0x00c08c00ff487b82 */ /* 0x000ea20000000a00 */
[----:B0-----:R-:W-:-:S07]  /*0e10*/  DFMA R2, R2, UR4, R16 ;  /* 0x0000000402027c2b */ /* 0x001fce0008000010 */
[----:B------:R-:W0:Y:S01]  /*0e20*/  LDC.64 R18, c[0x3][0x1f0] ;  /* 0x00c07c00ff127b82 */ /* 0x000e220000000a00 */
[----:B-1----:R-:W-:-:S07]  /*0e30*/  DFMA R4, R4, UR4, R24 ;  /* 0x0000000404047c2b */ /* 0x002fce0008000018 */
[----:B------:R-:W1:Y:S01]  /*0e40*/  LDC.64 R26, c[0x3][0x1f8] ;  /* 0x00c07e00ff1a7b82 */ /* 0x000e620000000a00 */
[----:B---3--:R-:W-:-:S07]  /*0e50*/  DFMA R6, R6, UR4, R62 ;  /* 0x0000000406067c2b */ /* 0x008fce000800003e */
[----:B------:R-:W3:Y:S01]  /*0e60*/  LDC.64 R66, c[0x3][0x200] ;  /* 0x00c08000ff427b82 */ /* 0x000ee20000000a00 */
[----:B--2---:R-:W-:-:S07]  /*0e70*/  DFMA R8, R8, UR4, R72 ;  /* 0x0000000408087c2b */ /* 0x004fce0008000048 */
[----:B------:R-:W2:Y:S01]  /*0e80*/  LDC.64 R68, c[0x3][0x208] ;  /* 0x00c08200ff447b82 */ /* 0x000ea20000000a00 */
[----:B0-----:R-:W-:Y:S02]  /*0e90*/  DFMA R2, R2, UR4, R18 ;  /* 0x0000000402027c2b */ /* 0x001fe40008000012 */
[----:B-1----:R-:W-:-:S06]  /*0ea0*/  DFMA R4, R4, UR4, R26 ;  /* 0x0000000404047c2b */ /* 0x002fcc000800001a */
[----:B------:R-:W-:Y:S02]  /*0eb0*/  DADD R28, R54, R2 ;  /* 0x00000000361c7229 */ /* 0x000fe40000000002 */
[----:B------:R-:W-:Y:S02]  /*0ec0*/  DFMA R2, R12, R14, R12 ;  /* 0x0000000e0c02722b */ /* 0x000fe4000000000c */
[----:B---3--:R-:W-:Y:S02]  /*0ed0*/  DFMA R6, R6, UR4, R66 ;  /* 0x0000000406067c2b */ /* 0x008fe40008000042 */
[----:B------:R-:W-:Y:S02]  /*0ee0*/  DADD R4, R52, R4 ;  /* 0x0000000034047229 */ /* 0x000fe40000000004 */
[----:B------:R-:W-:Y:S02]  /*0ef0*/  DADD R28, R46, R28 ;  /* 0x000000002e1c7229 */ /* 0x000fe4000000001c */
[----:B--2---:R-:W-:-:S02]  /*0f00*/  DFMA R8, R8, UR4, R68 ;  /* 0x0000000408087c2b */ /* 0x004fc40008000044 */
[----:B------:R-:W-:Y:S02]  /*0f10*/  DADD R6, R50, R6 ;  /* 0x0000000032067229 */ /* 0x000fe40000000006 */
[----:B------:R-:W-:-:S04]  /*0f20*/  DADD R26, R44, R4 ;  /* 0x000000002c1a7229 */ /* 0x000fc80000000004 */
[----:B------:R-:W-:Y:S02]  /*0f30*/  DADD R8, R48, R8 ;  /* 0x0000000030087229 */ /* 0x000fe40000000008 */
[----:B------:R-:W-:-:S06]  /*0f40*/  DADD R24, R42, R6 ;  /* 0x000000002a187229 */ /* 0x000fcc0000000006 */
        /* <DEDUP_REMOVED lines=10> */
.L_x_206:
[----:B------:R-:W-:Y:S05]  /*0ff0*/  BSYNC.RECONVERGENT B0 ;  /* 0x0000000000007941 */ /* 0x000fea0003800200 */
.L_x_205:
[----:B------:R-:W0:Y:S01]  /*1000*/  LDC.64 R4, c[0x3][0x60] ;  /* 0x00c01800ff047b82 */ /* 0x000e220000000a00 */
[----:B------:R-:W1:Y:S01]  /*1010*/  LDCU.64 UR4, c[0x3][0x378] ;  /* 0x00c06f00ff0477ac */ /* 0x000e620008000a00 */
[----:B------:R-:W-:Y:S01]  /*1020*/  BSSY.RECONVERGENT B0, `(.L_x_207) ;  /* 0x0000044000007945 */ /* 0x000fe20003800200 */
[----:B------:R-:W-:Y:S01]  /*1030*/  DMUL R18, R28, R2 ;  /* 0x000000021c127228 */ /* 0x000fe20000000000 */
[----:B------:R-:W2:Y:S04]  /*1040*/  LDCU.64 UR6, c[0x3][0x288] ;  /* 0x00c05100ff0677ac */ /* 0x000ea80008000a00 */
[----:B------:R-:W1:Y:S01]  /*1050*/  LDC.64 R6, c[0x3][0x300] ;  /* 0x00c0c000ff067b82 */ /* 0x000e620000000a00 */
[----:B------:R-:W3:Y:S01]  /*1060*/  LDCU.128 UR8, c[0x3][0x210] ;  /* 0x00c04200ff0877ac */ /* 0x000ee20008000c00 */
[----:B------:R-:W4:Y:S06]  /*1070*/  LDCU.128 UR20, c[0x3][0x390] ;  /* 0x00c07200ff1477ac */ /* 0x000f2c0008000c00 */
[----:B------:R-:W5:Y:S01]  /*1080*/  LDC.64 R8, c[0x3][0x308] ;  /* 0x00c0c200ff087b82 */ /* 0x000f620000000a00 */
[----:B------:R-:W4:Y:S01]  /*1090*/  LDCU.128 UR12, c[0x3][0x290] ;  /* 0x00c05200ff0c77ac */ /* 0x000f220008000c00 */
[----:B------:R-:W4:Y:S01]  /*10a0*/  LDCU.128 UR24, c[0x3][0x2a0] ;  /* 0x00c05400ff1877ac */ /* 0x000f220008000c00 */
[----:B0-----:R-:W-:-:S05]  /*10b0*/  DADD R4, R4, R4 ;  /* 0x0000000004047229 */ /* 0x001fca0000000004 */
[----:B------:R-:W0:Y:S01]  /*10c0*/  LDC.64 R10, c[0x3][0x310] ;  /* 0x00c0c400ff0a7b82 */ /* 0x000e220000000a00 */
[----:B------:R-:W4:Y:S02]  /*10d0*/  LDCU.128 UR16, c[0x3][0x220] ;  /* 0x00c04400ff1077ac */ /* 0x000f240008000c00 */
[C---:B-1----:R-:W-:Y:S01]  /*10e0*/  DFMA R6, R4.reuse, UR4, R6 ;  /* 0x0000000404067c2b */ /* 0x042fe20008000006 */
[----:B------:R-:W1:Y:S04]  /*10f0*/  LDCU.64 UR4, c[0x3][0x1e8] ;  /* 0x00c03d00ff0477ac */ /* 0x000e680008000a00 */
[----:B------:R-:W4:Y:S03]  /*1100*/  LDC.64 R12, c[0x3][0x318] ;  /* 0x00c0c600ff0c7b82 */ /* 0x000f260000000a00 */
[----:B--2---:R-:W-:-:S05]  /*1110*/  DFMA R6, R4, R6, UR6 ;  /* 0x0000000604067e2b */ /* 0x004fca0008000006 */
[----:B------:R-:W2:Y:S03]  /*1120*/  LDC.64 R16, c[0x3][0x320] ;  /* 0x00c0c800ff107b82 */ /* 0x000ea60000000a00 */
[C---:B---3--:R-:W-:Y:S01]  /*1130*/  DFMA R6, R4.reuse, R6, UR8 ;  /* 0x0000000804067e2b */ /* 0x048fe20008000006 */
[----:B------:R-:W3:Y:S07]  /*1140*/  LDCU.64 UR8, c[0x3][0x230] ;  /* 0x00c04600ff0877ac */ /* 0x000eee0008000a00 */
[----:B-1----:R-:W-:Y:S01]  /*1150*/  DFMA R6, R4, R6, UR4 ;  /* 0x0000000404067e2b */ /* 0x002fe20008000006 */
[----:B------:R-:W5:Y:S07]  /*1160*/  LDCU.128 UR4, c[0x3][0x380] ;  /* 0x00c07000ff0477ac */ /* 0x000f6e0008000c00 */
[----:B------:R-:W-:-:S08]  /*1170*/  DADD R6, R58, R6 ;  /* 0x000000003a067229 */ /* 0x000fd00000000006 */
[----:B------:R-:W-:Y:S02]  /*1180*/  DADD R62, R56, R6 ;  /* 0x00000000383e7229 */ /* 0x000fe40000000006 */
[C---:B-----5:R-:W-:Y:S02]  /*1190*/  DFMA R6, R4.reuse, UR4, R8 ;  /* 0x0000000404067c2b */ /* 0x060fe40008000008 */
[C---:B0-----:R-:W-:Y:S02]  /*11a0*/  DFMA R8, R4.reuse, UR6, R10 ;  /* 0x0000000604087c2b */ /* 0x041fe4000800000a */
[----:B------:R-:W0:Y:S01]  /*11b0*/  MUFU.RCP64H R69, R63 ;  /* 0x0000003f00457308 */ /* 0x000e220000001800 */
[C---:B----4-:R-:W-:Y:S01]  /*11c0*/  DFMA R10, R4.reuse, UR20, R12 ;  /* 0x00000014040a7c2b */ /* 0x050fe2000800000c */
[----:B------:R-:W1:Y:S01]  /*11d0*/  LDCU.128 UR4, c[0x3][0x1f0] ;  /* 0x00c03e00ff0477ac */ /* 0x000e620008000c00 */
[C---:B--2---:R-:W-:Y:S01]  /*11e0*/  DFMA R12, R4.reuse, UR22, R16 ;  /* 0x00000016040c7c2b */ /* 0x044fe20008000010 */
[----:B------:R-:W-:Y:S01]  /*11f0*/  IADD3 R68, PT, PT, R63, 0x300402, RZ ;  /* 0x003004023f447810 */ /* 0x000fe20007ffe0ff */
[----:B------:R-:W-:-:S02]  /*1200*/  DFMA R6, R4, R6, UR12 ;  /* 0x0000000c04067e2b */ /* 0x000fc40008000006 */
[C---:B------:R-:W-:Y:S01]  /*1210*/  DFMA R8, R4.reuse, R8, UR14 ;  /* 0x0000000e04087e2b */ /* 0x040fe20008000008 */
[----:B------:R-:W2:Y:S01]  /*1220*/  LDCU.128 UR12, c[0x3][0x200] ;  /* 0x00c04000ff0c77ac */ /* 0x000ea20008000c00 */
[C---:B------:R-:W-:Y:S01]  /*1230*/  DFMA R10, R4.reuse, R10, UR24 ;  /* 0x00000018040a7e2b */ /* 0x040fe2000800000a */
[----:B------:R-:W-:Y:S01]  /*1240*/  FSETP.GEU.AND P0, PT, |R68|, 5.8789094863358348022e-39, PT ;  /* 0x004004024400780b */ /* 0x000fe20003f0e200 */
[C---:B------:R-:W-:Y:S02]  /*1250*/  DFMA R12, R4.reuse, R12, UR26 ;  /* 0x0000001a040c7e2b */ /* 0x040fe4000800000c */
[C---:B------:R-:W-:Y:S02]  /*1260*/  DFMA R6, R4.reuse, R6, UR10 ;  /* 0x0000000a04067e2b */ /* 0x040fe40008000006 */
[----:B------:R-:W-:Y:S02]  /*1270*/  DFMA R8, R4, R8, UR16 ;  /* 0x0000001004087e2b */ /* 0x000fe40008000008 */
[----:B0-----:R-:W-:-:S02]  /*1280*/  DFMA R14, -R62, R68, 1 ;  /* 0x3ff000003e0e742b */ /* 0x001fc40000000144 */
[C---:B---3--:R-:W-:Y:S02]  /*1290*/  DFMA R12, R4.reuse, R12, UR8 ;  /* 0x00000008040c7e2b */ /* 0x048fe4000800000c */
[C---:B------:R-:W-:Y:S02]  /*12a0*/  DFMA R10, R4.reuse, R10, UR18 ;  /* 0x00000012040a7e2b */ /* 0x040fe4000800000a */
[----:B-1----:R-:W-:Y:S02]  /*12b0*/  DFMA R6, R4, R6, UR4 ;  /* 0x0000000404067e2b */ /* 0x002fe40008000006 */
[----:B------:R-:W-:Y:S02]  /*12c0*/  DFMA R14, R14, R14, R14 ;  /* 0x0000000e0e0e722b */ /* 0x000fe4000000000e */
[C---:B------:R-:W-:Y:S02]  /*12d0*/  DFMA R8, R4.reuse, R8, UR6 ;  /* 0x0000000604087e2b */ /* 0x040fe40008000008 */
[----:B--2---:R-:W-:-:S02]  /*12e0*/  DFMA R12, R4, R12, UR14 ;  /* 0x0000000e040c7e2b */ /* 0x004fc4000800000c */
[----:B------:R-:W-:Y:S02]  /*12f0*/  DFMA R10, R4, R10, UR12 ;  /* 0x0000000c040a7e2b */ /* 0x000fe4000800000a */
[----:B------:R-:W-:Y:S02]  /*1300*/  DFMA R14, R68, R14, R68 ;  /* 0x0000000e440e722b */ /* 0x000fe40000000044 */
[----:B------:R-:W-:Y:S02]  /*1310*/  DADD R6, R54, R6 ;  /* 0x0000000036067229 */ /* 0x000fe40000000006 */
[----:B------:R-:W-:Y:S02]  /*1320*/  DADD R8, R52, R8 ;  /* 0x0000000034087229 */ /* 0x000fe40000000008 */
[----:B------:R-:W-:Y:S02]  /*1330*/  DADD R66, R48, R12 ;  /* 0x0000000030427229 */ /* 0x000fe4000000000c */
[----:B------:R-:W-:-:S02]  /*1340*/  DFMA R16, -R62, R14, 1 ;  /* 0x3ff000003e10742b */ /* 0x000fc4000000010e */
[----:B------:R-:W-:Y:S02]  /*1350*/  DADD R4, R50, R10 ;  /* 0x0000000032047229 */ /* 0x000fe4000000000a */
[----:B------:R-:W-:Y:S02]  /*1360*/  DADD R12, R46, R6 ;  /* 0x000000002e0c7229 */ /* 0x000fe40000000006 */
[----:B------:R-:W-:Y:S02]  /*1370*/  DADD R10, R44, R8 ;  /* 0x000000002c0a7229 */ /* 0x000fe40000000008 */
[----:B------:R-:W-:Y:S02]  /*1380*/  DFMA R114, R14, R16, R14 ;  /* 0x000000100e72722b */ /* 0x000fe4000000000e */
[-C--:B------:R-:W-:Y:S02]  /*1390*/  DMUL R16, R26, R2.reuse ;  /* 0x000000021a107228 */ /* 0x080fe40000000000 */
[----:B------:R-:W-:-:S02]  /*13a0*/  DMUL R14, R24, R2 ;  /* 0x00000002180e7228 */ /* 0x000fc40000000000 */
[----:B------:R-:W-:Y:S02]  /*13b0*/  DADD R6, R40, R66 ;  /* 0x0000000028067229 */ /* 0x000fe40000000042 */
[----:B------:R-:W-:Y:S01]  /*13c0*/  DADD R8, R42, R4 ;  /* 0x000000002a087229 */ /* 0x000fe20000000004 */
[----:B------:R-:W-:Y:S01]  /*13d0*/  IMAD.MOV.U32 R4, RZ, RZ, R62 ;  /* 0x000000ffff047224 */ /* 0x000fe200078e003e */
[----:B------:R-:W-:Y:S01]  /*13e0*/  MOV R5, R63 ;  /* 0x0000003f00057202 */ /* 0x000fe20000000f00 */
[----:B------:R-:W-:Y:S08]  /*13f0*/  @P0 BRA `(.L_x_208) ;  /* 0x0000000000180947 */ /* 0x000ff00003800000 */
[----:B------:R-:W-:Y:S01]  /*1400*/  LOP3.LUT R64, R63, 0x7fffffff, RZ, 0xc0, !PT ;  /* 0x7fffffff3f407812 */ /* 0x000fe200078ec0ff */
[----:B------:R-:W-:Y:S01]  /*1410*/  IMAD.MOV.U32 R114, RZ, RZ, R62 ;  /* 0x000000ffff727224 */ /* 0x000fe200078e003e */
[----:B------:R-:W-:Y:S02]  /*1420*/  MOV R115, R63 ;  /* 0x0000003f00737202 */ /* 0x000fe40000000f00 */
[----:B------:R-:W-:Y:S01]  /*1430*/  MOV R88, 0x1460 ;  /* 0x0000146000587802 */ /* 0x000fe20000000f00 */
[----:B------:R-:W-:-:S07]  /*1440*/  VIADD R89, R64, 0xfff00000 ;  /* 0xfff0000040597836 */ /* 0x000fce0000000000 */
[----:B------:R-:W-:Y:S05]  /*1450*/  CALL.REL.NOINC `($__internal_11_$__cuda_sm20_dblrcp_rn_slowpath_v3) ;  /* 0x0000001c00947944 */ /* 0x000fea0003c00000 */
.L_x_208:
[----:B------:R-:W-:Y:S05]  /*1460*/  BSYNC.RECONVERGENT B0 ;  /* 0x0000000000007941 */ /* 0x000fea0003800200 */
.L_x_207:
[----:B------:R-:W0:Y:S02]  /*1470*/  LDC R78, c[0x0][0x388] ;  /* 0x0000e200ff4e7b82 */ /* 0x000e240000000800 */
[----:B0-----:R-:W-:-:S13]  /*1480*/  ISETP.GE.AND P0, PT, R78, 0x3, PT ;  /* 0x000000034e00780c */ /* 0x001fda0003f06270 */
[----:B------:R-:W-:Y:S05]  /*1490*/  @!P0 EXIT ;  /* 0x000000000000894d */ /* 0x000fea0003800000 */
[----:B------:R-:W0:Y:S01]  /*14a0*/  LDC.64 R74, c[0x3][0x108] ;  /* 0x00c04200ff4a7b82 */ /* 0x000e220000000a00 */
[----:B------:R-:W1:Y:S01]  /*14b0*/  LDCU UR45, c[0x0][0x390] ;  /* 0x00007200ff2d77ac */ /* 0x000e620008000800 */
[----:B------:R-:W-:Y:S01]  /*14c0*/  DMUL R120, R36, R60 ;  /* 0x0000003c24787228 */ /* 0x000fe20000000000 */
[----:B------:R-:W-:Y:S01]  /*14d0*/  MOV R99, 0x1 ;  /* 0x0000000100637802 */ /* 0x000fe20000000f00 */
[----:B------:R-:W-:Y:S01]  /*14e0*/  DMUL R108, R10, R114 ;  /* 0x000000720a6c7228 */ /* 0x000fe20000000000 */
[----:B------:R-:W2:Y:S01]  /*14f0*/  LDCU UR44, c[0x0][0x38c] ;  /* 0x00007180ff2c77ac */ /* 0x000ea20008000800 */
[----:B------:R-:W-:Y:S02]  /*1500*/  DMUL R62, R26, R16 ;  /* 0x000000101a3e7228 */ /* 0x000fe40000000000 */
[-C--:B------:R-:W-:Y:S01]  /*1510*/  DMUL R118, R34, R60.reuse ;  /* 0x0000003c22767228 */ /* 0x080fe20000000000 */
[----:B------:R-:W3:Y:S01]  /*1520*/  LDC.64 R76, c[0x0][0x380] ;  /* 0x0000e000ff4c7b82 */ /* 0x000ee20000000a00 */
[----:B------:R-:W-:Y:S01]  /*1530*/  DMUL R112, R32, R60 ;  /* 0x0000003c20707228 */ /* 0x000fe20000000000 */
[----:B------:R-:W4:Y:S01]  /*1540*/  LDCU.64 UR48, c[0x0][0x358] ;  /* 0x00006b00ff3077ac */ /* 0x000f220008000a00 */
[----:B------:R-:W-:-:S02]  /*1550*/  DMUL R60, R18, R18 ;  /* 0x00000012123c7228 */ /* 0x000fc40000000000 */
[----:B------:R-:W-:Y:S01]  /*1560*/  DMUL R72, R36, R120 ;  /* 0x0000007824487228 */ /* 0x000fe20000000000 */
[----:B------:R-:W5:Y:S01]  /*1570*/  LDCU.64 UR50, c[0x3][0x378] ;  /* 0x00c06f00ff3277ac */ /* 0x000f620008000a00 */
[----:B------:R-:W-:Y:S02]  /*1580*/  DMUL R106, R12, R114 ;  /* 0x000000720c6a7228 */ /* 0x000fe40000000000 */
[----:B------:R-:W-:Y:S01]  /*1590*/  DMUL R68, R10, R108 ;  /* 0x0000006c0a447228 */ /* 0x000fe20000000000 */
[----:B-1----:R-:W-:Y:S01]  /*15a0*/  IADD3 R79, PT, PT, R65, UR45, RZ ;  /* 0x0000002d414f7c10 */ /* 0x002fe2000fffe0ff */
[----:B------:R-:W-:Y:S01]  /*15b0*/  DFMA R70, R28, R18, R62 ;  /* 0x000000121c46722b */ /* 0x000fe2000000003e */
[----:B------:R-:W1:Y:S01]  /*15c0*/  LDCU.64 UR52, c[0x3][0x288] ;  /* 0x00c05100ff3477ac */ /* 0x000e620008000a00 */
[----:B------:R-:W-:Y:S02]  /*15d0*/  DFMA R66, R16, R16, R60 ;  /* 0x000000101042722b */ /* 0x000fe4000000003c */
[----:B0-----:R-:W-:Y:S01]  /*15e0*/  DMUL R62, R74, 0.5 ;  /* 0x3fe000004a3e7828 */ /* 0x001fe20000000000 */
[----:B------:R-:W0:Y:S01]  /*15f0*/  LDCU.64 UR54, c[0x3][0x1e8] ;  /* 0x00c03d00ff3677ac */ /* 0x000e220008000a00 */
[----:B------:R-:W-:Y:S01]  /*1600*/  VIADD R75, R79, UR45 ;  /* 0x0000002d4f4b7c36 */ /* 0x000fe20008000000 */
[----:B------:R-:W-:Y:S01]  /*1610*/  DFMA R72, R38, R104, R72 ;  /* 0x000000682648722b */ /* 0x000fe20000000048 */
[--C-:B--2---:R-:W-:Y:S01]  /*1620*/  IMAD R74, R65, UR44, R0.reuse ;  /* 0x0000002c414a7c24 */ /* 0x104fe2000f8e0200 */
[----:B------:R-:W-:Y:S01]  /*1630*/  DMUL R110, R8, R114 ;  /* 0x00000072086e7228 */ /* 0x000fe20000000000 */
[--C-:B------:R-:W-:Y:S01]  /*1640*/  IMAD R79, R79, UR44, R0.reuse ;  /* 0x0000002c4f4f7c24 */ /* 0x100fe2000f8e0200 */
[-C--:B------:R-:W-:Y:S01]  /*1650*/  DMUL R116, R106, R106.reuse ;  /* 0x0000006a6a747228 */ /* 0x080fe20000000000 */
[C---:B------:R-:W-:Y:S01]  /*1660*/  IADD3 R81, PT, PT, R75.reuse, UR45, RZ ;  /* 0x0000002d4b517c10 */ /* 0x040fe2000fffe0ff */
[----:B------:R-:W-:Y:S01]  /*1670*/  DFMA R68, R12, R106, R68 ;  /* 0x0000006a0c44722b */ /* 0x000fe20000000044 */
[--C-:B------:R-:W-:Y:S01]  /*1680*/  IMAD R75, R75, UR44, R0.reuse ;  /* 0x0000002c4b4b7c24 */ /* 0x100fe2000f8e0200 */
[-C--:B------:R-:W-:Y:S01]  /*1690*/  DFMA R70, R24, R14.reuse, R70 ;  /* 0x0000000e1846722b */ /* 0x080fe20000000046 */
[----:B------:R-:W2:Y:S01]  /*16a0*/  LDCU.64 UR56, c[0x3][0x230] ;  /* 0x00c04600ff3877ac */ /* 0x000ea20008000a00 */
[----:B------:R-:W-:Y:S01]  /*16b0*/  DFMA R64, R14, R14, R66 ;  /* 0x0000000e0e40722b */ /* 0x000fe20000000042 */
[-C--:B------:R-:W-:Y:S01]  /*16c0*/  IMAD R75, R75, R78.reuse, RZ ;  /* 0x0000004e4b4b7224 */ /* 0x080fe200078e02ff */
[----:B------:R-:W-:Y:S01]  /*16d0*/  DFMA R72, R34, R118, R72 ;  /* 0x000000762248722b */ /* 0x000fe20000000048 */
[C---:B------:R-:W-:Y:S01]  /*16e0*/  VIADD R67, R81.reuse, UR45 ;  /* 0x0000002d51437c36 */ /* 0x040fe20008000000 */
[----:B------:R-:W-:Y:S01]  /*16f0*/  DFMA R122, R120, R120, R100 ;  /* 0x00000078787a722b */ /* 0x000fe20000000064 */
[--C-:B------:R-:W-:Y:S01]  /*1700*/  IMAD R81, R81, UR44, R0.reuse ;  /* 0x0000002c51517c24 */ /* 0x100fe2000f8e0200 */
[----:B------:R-:W-:Y:S01]  /*1710*/  DFMA R126, R108, R108, R116 ;  /* 0x0000006c6c7e722b */ /* 0x000fe20000000074 */
[----:B------:R-:W-:Y:S01]  /*1720*/  IMAD R0, R67, UR44, R0 ;  /* 0x0000002c43007c24 */ /* 0x000fe2000f8e0200 */
[----:B------:R-:W-:Y:S01]  /*1730*/  DFMA R128, R8, R110, R68 ;  /* 0x0000006e0880722b */ /* 0x000fe20000000044 */
[-C--:B------:R-:W-:Y:S01]  /*1740*/  IMAD R67, R74, R78.reuse, RZ ;  /* 0x0000004e4a437224 */ /* 0x080fe200078e02ff */
[----:B------:R-:W-:Y:S01]  /*1750*/  DMUL R68, R70, 0.5 ;  /* 0x3fe0000046447828 */ /* 0x000fe20000000000 */
[-C--:B------:R-:W-:Y:S01]  /*1760*/  IMAD R81, R81, R78.reuse, RZ ;  /* 0x0000004e51517224 */ /* 0x080fe200078e02ff */
[----:B------:R-:W-:Y:S01]  /*1770*/  DMUL R102, R72, 0.5 ;  /* 0x3fe0000048667828 */ /* 0x000fe20000000000 */
[-C--:B------:R-:W-:Y:S01]  /*1780*/  IMAD R71, R79, R78.reuse, RZ ;  /* 0x0000004e4f477224 */ /* 0x080fe200078e02ff */
[----:B------:R-:W-:Y:S01]  /*1790*/  DMUL R2, R22, R2 ;  /* 0x0000000216027228 */ /* 0x000fe20000000000 */
[----:B------:R-:W-:Y:S01]  /*17a0*/  IMAD R79, R0, R78, RZ ;  /* 0x0000004e004f7224 */ /* 0x000fe200078e02ff */
[----:B------:R-:W-:Y:S01]  /*17b0*/  DMUL R114, R6, R114 ;  /* 0x0000007206727228 */ /* 0x000fe20000000000 */
[--C-:B---3--:R-:W-:Y:S01]  /*17c0*/  IMAD.WIDE R72, R75, 0x8, R76.reuse ;  /* 0x000000084b487825 */ /* 0x108fe200078e024c */
[----:B------:R-:W-:Y:S01]  /*17d0*/  DFMA R122, R118, R118, R122 ;  /* 0x00000076767a722b */ /* 0x000fe2000000007a */
[----:B------:R-:W3:Y:S01]  /*17e0*/  LDCU.64 UR58, c[0x3][0x60] ;  /* 0x00c00c00ff3a77ac */ /* 0x000ee20008000a00 */
[----:B------:R-:W-:Y:S01]  /*17f0*/  DFMA R126, R110, R110, R126 ;  /* 0x0000006e6e7e722b */ /* 0x000fe2000000007e */
[--C-:B------:R-:W-:Y:S01]  /*1800*/  IMAD.WIDE R66, R67, 0x8, R76.reuse ;  /* 0x0000000843427825 */ /* 0x100fe200078e024c */
[----:B------:R-:W-:Y:S01]  /*1810*/  DMUL R128, R128, 0.5 ;  /* 0x3fe0000080807828 */ /* 0x000fe20000000000 */
[----:B------:R-:W0:Y:S02]  /*1820*/  LDCU UR72, c[0x0][0x388] ;  /* 0x00007100ff4877ac */ /* 0x000e240008000800 */
[--C-:B------:R-:W-:Y:S01]  /*1830*/  IMAD.WIDE R70, R71, 0x8, R76.reuse ;  /* 0x0000000847467825 */ /* 0x100fe200078e024c */
[----:B------:R-:W0:Y:S03]  /*1840*/  LDCU.64 UR60, c[0x3][0x8] ;  /* 0x00c00100ff3c77ac */ /* 0x000e260008000a00 */
[--C-:B------:R-:W-:Y:S01]  /*1850*/  IMAD.WIDE R74, R81, 0x8, R76.reuse ;  /* 0x00000008514a7825 */ /* 0x100fe200078e024c */
[----:B------:R-:W0:Y:S03]  /*1860*/  LDCU.64 UR62, c[0x3][0xf8] ;  /* 0x00c01f00ff3e77ac */ /* 0x000e260008000a00 */
[----:B------:R-:W-:Y:S01]  /*1870*/  IMAD.WIDE R76, R79, 0x8, R76 ;  /* 0x000000084f4c7825 */ /* 0x000fe200078e024c */
[----:B------:R-:W0:Y:S01]  /*1880*/  LDCU.64 UR64, c[0x3][0x100] ;  /* 0x00c02000ff4077ac */ /* 0x000e220008000a00 */
[----:B------:R-:W0:Y:S01]  /*1890*/  LDCU.64 UR66, c[0x3][0x140] ;  /* 0x00c02800ff4277ac */ /* 0x000e220008000a00 */
        /* <DEDUP_REMOVED lines=10> */
[----:B-12345:R-:W0:Y:S02]  /*1940*/  LDCU.128 UR44, c[0x3][0x110] ;  /* 0x00c02200ff2c77ac */ /* 0x03ee240008000c00 */
.L_x_218:
        /* <DEDUP_REMOVED lines=10> */
[----:B------:R-:W-:Y:S01]  /*19f0*/  DADD R108, R84, R84 ;  /* 0x00000000546c7229 */ /* 0x000fe20000000054 */
[----:B------:R-:W-:Y:S01]  /*1a00*/  IMAD.MOV.U32 R14, RZ, RZ, R110 ;  /* 0x000000ffff0e7224 */ /* 0x000fe200078e006e */
[----:B------:R-:W-:Y:S01]  /*1a10*/  MOV R15, R111 ;  /* 0x0000006f000f7202 */ /* 0x000fe20000000f00 */
[----:B------:R-:W-:Y:S01]  /*1a20*/  DADD R110, R86, R86 ;  /* 0x00000000566e7229 */ /* 0x000fe20000000056 */
[----:B------:R-:W-:Y:S01]  /*1a30*/  IMAD.MOV.U32 R60, RZ, RZ, R116 ;  /* 0x000000ffff3c7224 */ /* 0x000fe200078e0074 */
[----:B------:R-:W-:Y:S01]  /*1a40*/  MOV R61, R117 ;  /* 0x00000075003d7202 */ /* 0x000fe20000000f00 */
[----:B------:R-:W-:Y:S01]  /*1a50*/  IMAD.MOV.U32 R2, RZ, RZ, R114 ;  /* 0x000000ffff027224 */ /* 0x000fe200078e0072 */
[----:B------:R-:W-:Y:S01]  /*1a60*/  MOV R3, R115 ;  /* 0x0000007300037202 */ /* 0x000fe20000000f00 */
[----:B------:R-:W-:Y:S01]  /*1a70*/  DADD R130, R80, R80 ;  /* 0x0000000050827229 */ /* 0x000fe20000000050 */
[----:B------:R-:W-:Y:S01]  /*1a80*/  IMAD.MOV.U32 R82, RZ, RZ, R64 ;  /* 0x000000ffff527224 */ /* 0x000fe200078e0040 */
[----:B------:R-:W-:Y:S01]  /*1a90*/  DADD R124, R78, R78 ;  /* 0x000000004e7c7229 */ /* 0x000fe2000000004e */
[----:B------:R-:W-:Y:S01]  /*1aa0*/  MOV R83, R65 ;  /* 0x0000004100537202 */ /* 0x000fe20000000f00 */
[----:B------:R-:W-:Y:S01]  /*1ab0*/  DADD R108, R60, -R108 ;  /* 0x000000003c6c7229 */ /* 0x000fe2000000086c */
[----:B------:R-:W-:Y:S01]  /*1ac0*/  IMAD.MOV.U32 R64, RZ, RZ, R126 ;  /* 0x000000ffff407224 */ /* 0x000fe200078e007e */
[----:B------:R-:W-:Y:S01]  /*1ad0*/  DADD R110, R2, -R110 ;  /* 0x00000000026e7229 */ /* 0x000fe2000000086e */
[----:B------:R-:W-:Y:S01]  /*1ae0*/  MOV R65, R127 ;  /* 0x0000007f00417202 */ /* 0x000fe20000000f00 */
[----:B------:R-:W-:Y:S01]  /*1af0*/  DADD R114, R14, -R130 ;  /* 0x000000000e727229 */ /* 0x000fe20000000882 */
[----:B------:R-:W-:Y:S01]  /*1b00*/  UMOV UR68, 0x9999999a ;  /* 0x9999999a00447882 */ /* 0x000fe20000000000 */
[----:B------:R-:W-:Y:S01]  /*1b10*/  DADD R126, R82, R82 ;  /* 0x00000000527e7229 */ /* 0x000fe20000000052 */
[----:B------:R-:W-:Y:S01]  /*1b20*/  UMOV UR69, 0x3fd99999 ;  /* 0x3fd9999900457882 */ /* 0x000fe20000000000 */
[----:B------:R-:W-:Y:S01]  /*1b30*/  DADD R108, R108, R100 ;  /* 0x000000006c6c7229 */ /* 0x000fe20000000064 */
[----:B------:R-:W-:Y:S01]  /*1b40*/  UMOV UR70, 0x66666666 ;  /* 0x6666666600467882 */ /* 0x000fe20000000000 */
[----:B------:R-:W-:Y:S01]  /*1b50*/  DADD R124, R16, -R124 ;  /* 0x00000000107c7229 */ /* 0x000fe2000000087c */
[----:B------:R-:W-:Y:S01]  /*1b60*/  IMAD.MOV.U32 R100, RZ, RZ, R18 ;  /* 0x000000ffff647224 */ /* 0x000fe200078e0012 */
[----:B------:R-:W-:Y:S01]  /*1b70*/  MOV R101, R19 ;  /* 0x0000001300657202 */ /* 0x000fe20000000f00 */
[----:B------:R-:W-:Y:S01]  /*1b80*/  DADD R110, R110, R112 ;  /* 0x000000006e6e7229 */ /* 0x000fe20000000070 */
[----:B------:R-:W-:Y:S01]  /*1b90*/  IMAD.MOV.U32 R18, RZ, RZ, R106 ;  /* 0x000000ffff127224 */ /* 0x000fe200078e006a */
[----:B------:R-:W-:Y:S01]  /*1ba0*/  MOV R113, R33 ;  /* 0x0000002100717202 */ /* 0x000fe20000000f00 */
[----:B------:R-:W-:Y:S01]  /*1bb0*/  IMAD.MOV.U32 R112, RZ, RZ, R32 ;  /* 0x000000ffff707224 */ /* 0x000fe200078e0020 */
[----:B------:R-:W-:Y:S01]  /*1bc0*/  DADD R114, R114, R118 ;  /* 0x0000000072727229 */ /* 0x000fe20000000076 */
[----:B------:R-:W-:Y:S01]  /*1bd0*/  MOV R19, R107 ;  /* 0x0000006b00137202 */ /* 0x000fe20000000f00 */
[----:B------:R-:W-:Y:S01]  /*1be0*/  DADD R32, R100, R100 ;  /* 0x0000000064207229 */ /* 0x000fe20000000064 */
[----:B------:R-:W-:Y:S01]  /*1bf0*/  IMAD.MOV.U32 R118, RZ, RZ, R30 ;  /* 0x000000ffff767224 */ /* 0x000fe200078e001e */
[----:B------:R-:W-:Y:S01]  /*1c00*/  DADD R116, R64, -R126 ;  /* 0x0000000040747229 */ /* 0x000fe2000000087e */
[----:B------:R-:W-:Y:S01]  /*1c10*/  MOV R119, R31 ;  /* 0x0000001f00777202 */ /* 0x000fe20000000f00 */
[----:B------:R-:W-:Y:S01]  /*1c20*/  DADD R126, R124, R120 ;  /* 0x000000007c7e7229 */ /* 0x000fe20000000078 */
[----:B------:R-:W-:Y:S01]  /*1c30*/  UMOV UR71, 0x3ff66666 ;  /* 0x3ff6666600477882 */ /* 0x000fe20000000000 */
[C---:B------:R-:W-:Y:S01]  /*1c40*/  DADD R30, -R102.reuse, R112 ;  /* 0x00000000661e7229 */ /* 0x040fe20000000170 */
[----:B------:R-:W-:Y:S01]  /*1c50*/  IMAD.MOV.U32 R124, RZ, RZ, R34 ;  /* 0x000000ffff7c7224 */ /* 0x000fe200078e0022 */
[----:B------:R-:W-:Y:S01]  /*1c60*/  MOV R125, R35 ;  /* 0x00000023007d7202 */ /* 0x000fe20000000f00 */
[----:B------:R-:W-:Y:S01]  /*1c70*/  DMUL R34, R102, UR68 ;  /* 0x0000004466227c28 */ /* 0x000fe20008000000 */
[----:B------:R-:W-:Y:S01]  /*1c80*/  IMAD.MOV.U32 R120, RZ, RZ, R38 ;  /* 0x000000ffff787224 */ /* 0x000fe200078e0026 */
[----:B------:R-:W-:Y:S01]  /*1c90*/  MOV R103, R69 ;  /* 0x0000004500677202 */ /* 0x000fe20000000f00 */
[----:B------:R-:W-:Y:S01]  /*1ca0*/  IMAD.MOV.U32 R102, RZ, RZ, R68 ;  /* 0x000000ffff667224 */ /* 0x000fe200078e0044 */
[----:B------:R-:W-:Y:S01]  /*1cb0*/  MOV R69, R129 ;  /* 0x0000008100457202 */ /* 0x000fe20000000f00 */
[----:B------:R-:W-:Y:S01]  /*1cc0*/  IMAD.MOV.U32 R68, RZ, RZ, R128 ;  /* 0x000000ffff447224 */ /* 0x000fe200078e0080 */
[----:B------:R-:W-:Y:S01]  /*1cd0*/  DADD R128, R18, -R32 ;  /* 0x0000000012807229 */ /* 0x000fe20000000820 */
[----:B------:R-:W-:Y:S01]  /*1ce0*/  MOV R121, R39 ;  /* 0x0000002700797202 */ /* 0x000fe20000000f00 */
[----:B------:R-:W-:Y:S01]  /*1cf0*/  IMAD.MOV.U32 R32, RZ, RZ, R22 ;  /* 0x000000ffff207224 */ /* 0x000fe200078e0016 */
[----:B------:R-:W-:Y:S01]  /*1d00*/  MOV R33, R23 ;  /* 0x0000001700217202 */ /* 0x000fe20000000f00 */
[----:B------:R-:W-:Y:S01]  /*1d10*/  DMUL R106, R30, UR68 ;  /* 0x000000441e6a7c28 */ /* 0x000fe20008000000 */
[----:B------:R-:W-:Y:S01]  /*1d20*/  IMAD.MOV.U32 R22, RZ, RZ, R6 ;  /* 0x000000ffff167224 */ /* 0x000fe200078e0006 */
[----:B------:R-:W-:Y:S01]  /*1d30*/  MOV R23, R7 ;  /* 0x0000000700177202 */ /* 0x000fe20000000f00 */
[----:B------:R-:W-:Y:S01]  /*1d40*/  IMAD.MOV.U32 R30, RZ, RZ, R20 ;  /* 0x000000ffff1e7224 */ /* 0x000fe200078e0014 */
[----:B------:R-:W-:Y:S01]  /*1d50*/  MOV R31, R21 ;  /* 0x00000015001f7202 */ /* 0x000fe20000000f00 */
[----:B------:R-:W-:Y:S01]  /*1d60*/  DFMA R34, R112, UR70, -R34 ;  /* 0x0000004670227c2b */ /* 0x000fe20008000822 */
[----:B------:R-:W-:Y:S01]  /*1d70*/  IMAD.MOV.U32 R38, RZ, RZ, R28 ;  /* 0x000000ffff267224 */ /* 0x000fe200078e001c */
[----:B------:R-:W-:Y:S01]  /*1d80*/  DMUL R20, R68, UR68 ;  /* 0x0000004444147c28 */ /* 0x000fe20008000000 */
[----:B------:R-:W-:Y:S01]  /*1d90*/  MOV R39, R29 ;  /* 0x0000001d00277202 */ /* 0x000fe20000000f00 */
[----:B------:R-:W-:Y:S01]  /*1da0*/  DADD R132, R22, -R68 ;  /* 0x0000000016847229 */ /* 0x000fe20000000844 */
[----:B------:R-:W-:Y:S01]  /*1db0*/  IMAD.MOV.U32 R28, RZ, RZ, R12 ;  /* 0x000000ffff1c7224 */ /* 0x000fe200078e000c */
[----:B------:R-:W-:Y:S01]  /*1dc0*/  DADD R116, R116, R122 ;  /* 0x0000000074747229 */ /* 0x000fe2000000007a */
[----:B------:R-:W-:Y:S01]  /*1dd0*/  MOV R29, R13 ;  /* 0x0000000d001d7202 */ /* 0x000fe20000000f00 */
[----:B------:R-:W-:Y:S01]  /*1de0*/  IMAD.MOV.U32 R122, RZ, RZ, R36 ;  /* 0x000000ffff7a7224 */ /* 0x000fe200078e0024 */
[----:B------:R-:W-:Y:S01]  /*1df0*/  MOV R123, R37 ;  /* 0x00000025007b7202 */ /* 0x000fe20000000f00 */
[----:B------:R-:W-:Y:S01]  /*1e00*/  DMUL R140, R34, R104 ;  /* 0x00000068228c7228 */ /* 0x000fe20000000000 */
[----:B------:R-:W-:Y:S01]  /*1e10*/  IMAD.MOV.U32 R36, RZ, RZ, R26 ;  /* 0x000000ffff247224 */ /* 0x000fe200078e001a */
[----:B------:R-:W-:Y:S01]  /*1e20*/  DFMA R138, R22, UR70, -R20 ;  /* 0x00000046168a7c2b */ /* 0x000fe20008000814 */
[----:B------:R-:W-:Y:S01]  /*1e30*/  MOV R37, R27 ;  /* 0x0000001b00257202 */ /* 0x000fe20000000f00 */
[----:B------:R-:W-:Y:S01]  /*1e40*/  DMUL R132, R132, UR68 ;  /* 0x0000004484847c28 */ /* 0x000fe20008000000 */
[----:B------:R-:W-:Y:S01]  /*1e50*/  IMAD.MOV.U32 R26, RZ, RZ, R10 ;  /* 0x000000ffff1a7224 */ /* 0x000fe200078e000a */
[C---:B------:R-:W-:Y:S01]  /*1e60*/  DMUL R130, R104.reuse, R122 ;  /* 0x0000007a68827228 */ /* 0x040fe20000000000 */
[----:B------:R-:W-:Y:S01]  /*1e70*/  MOV R27, R11 ;  /* 0x0000000b001b7202 */ /* 0x000fe20000000f00 */
[----:B------:R-:W-:Y:S01]  /*1e80*/  DFMA R106, R104, R120, R106 ;  /* 0x00000078686a722b */ /* 0x000fe2000000006a */
[----:B------:R-:W-:Y:S01]  /*1e90*/  IMAD.MOV.U32 R20, RZ, RZ, R4 ;  /* 0x000000ffff147224 */ /* 0x000fe200078e0004 */
[----:B------:R-:W-:Y:S01]  /*1ea0*/  DADD R128, R128, R104 ;  /* 0x0000000080807229 */ /* 0x000fe20000000068 */
[----:B------:R-:W-:Y:S01]  /*1eb0*/  MOV R21, R5 ;  /* 0x0000000500157202 */ /* 0x000fe20000000f00 */
[----:B------:R-:W-:Y:S01]  /*1ec0*/  DMUL R136, R104, R124 ;  /* 0x0000007c68887228 */ /* 0x000fe20000000000 */
[----:B------:R-:W-:Y:S01]  /*1ed0*/  IMAD.MOV.U32 R34, RZ, RZ, R24 ;  /* 0x000000ffff227224 */ /* 0x000fe200078e0018 */
[----:B------:R-:W-:Y:S01]  /*1ee0*/  DADD R104, R30, R30 ;  /* 0x000000001e687229 */ /* 0x000fe2000000001e */
[----:B------:R-:W-:Y:S01]  /*1ef0*/  MOV R35, R25 ;  /* 0x0000001900237202 */ /* 0x000fe20000000f00 */
[----:B------:R-:W-:Y:S01]  /*1f00*/  DFMA R138, R18, R138, -R140 ;  /* 0x0000008a128a722b */ /* 0x000fe2000000088c */
[----:B------:R-:W-:Y:S01]  /*1f10*/  IMAD.MOV.U32 R24, RZ, RZ, R8 ;  /* 0x000000ffff187224 */ /* 0x000fe200078e0008 */
[----:B------:R-:W-:Y:S01]  /*1f20*/  MOV R25, R9 ;  /* 0x0000000900197202 */ /* 0x000fe20000000f00 */
[-C--:B------:R-:W-:Y:S01]  /*1f30*/  DFMA R132, R28, R18.reuse, R132 ;  /* 0x000000121c84722b */ /* 0x080fe20000000084 */
[C---:B------:R-:W-:Y:S01]  /*1f40*/  VIADD R0, R99.reuse, 0x2 ;  /* 0x0000000263007836 */ /* 0x040fe20000000000 */
[----:B------:R-:W-:Y:S01]  /*1f50*/  DFMA R134, R26, R18, -R130 ;  /* 0x000000121a86722b */ /* 0x000fe20000000882 */
[----:B------:R-:W-:Y:S01]  /*1f60*/  ISETP.NE.AND P1, PT, R99, 0x2, PT ;  /* 0x000000026300780c */ /* 0x000fe20003f25270 */
[----:B------:R-:W-:-:S02]  /*1f70*/  DADD R130, R20, -R104 ;  /* 0x0000000014827229 */ /* 0x000fc40000000868 */
[----:B------:R-:W-:Y:S02]  /*1f80*/  DADD R104, R28, -R120 ;  /* 0x000000001c687229 */ /* 0x000fe40000000878 */
[----:B0-----:R-:W-:Y:S02]  /*1f90*/  DFMA R138, -R138, UR60, RZ ;  /* 0x0000003c8a8a7c2b */ /* 0x001fe400080001ff */
[----:B------:R-:W-:Y:S02]  /*1fa0*/  DFMA R136, R24, R18, -R136 ;  /* 0x000000121888722b */ /* 0x000fe40000000888 */
[----:B------:R-:W-:Y:S01]  /*1fb0*/  DADD R132, R132, -R106 ;  /* 0x0000000084847229 */ /* 0x000fe2000000086a */
[----:B------:R-:W0:Y:S01]  /*1fc0*/  LDC R107, c[0x0][0x388] ;  /* 0x0000e200ff6b7b82 */ /* 0x000e220000000800 */
[----:B------:R-:W-:Y:S02]  /*1fd0*/  DADD R130, R130, R118 ;  /* 0x0000000082827229 */ /* 0x000fe40000000076 */
[----:B------:R-:W-:-:S02]  /*1fe0*/  DFMA R104, -R104, UR60, RZ ;  /* 0x0000003c68687c2b */ /* 0x000fc400080001ff */
[----:B------:R-:W-:Y:S02]  /*1ff0*/  DFMA R138, R62, R116, R138 ;  /* 0x000000743e8a722b */ /* 0x000fe4000000008a */
[----:B------:R-:W-:Y:S02]  /*2000*/  DFMA R136, -R136, UR60, RZ ;  /* 0x0000003c88887c2b */ /* 0x000fe400080001ff */
[----:B------:R-:W-:Y:S02]  /*2010*/  DFMA R134, -R134, UR60, RZ ;  /* 0x0000003c86867c2b */ /* 0x000fe400080001ff */
[----:B------:R-:W-:Y:S02]  /*2020*/  DFMA R104, R130, UR36, R104 ;  /* 0x0000002482687c2b */ /* 0x000fe40008000068 */
[----:B------:R-:W-:Y:S02]  /*2030*/  DADD R116, R36, R36 ;  /* 0x0000000024747229 */ /* 0x000fe40000000024 */
[----:B------:R-:W-:-:S02]  /*2040*/  DADD R130, R34, R34 ;  /* 0x0000000022827229 */ /* 0x000fc40000000022 */
[----:B------:R-:W-:Y:S02]  /*2050*/  DFMA R138, R108, UR44, R138 ;  /* 0x0000002c6c8a7c2b */ /* 0x000fe4000800008a */
[----:B------:R-:W-:Y:S02]  /*2060*/  DFMA R114, R114, UR64, R136 ;  /* 0x0000004072727c2b */ /* 0x000fe40008000088 */
[----:B------:R-:W-:Y:S02]  /*2070*/  DADD R108, R38, R38 ;  /* 0x00000000266c7229 */ /* 0x000fe40000000026 */
[----:B------:R-:W-:Y:S01]  /*2080*/  DADD R136, R32, R32 ;  /* 0x0000000020887229 */ /* 0x000fe20000000020 */
[----:B0-----:R-:W-:Y:S01]  /*2090*/  ISETP.GE.AND P0, PT, R0, R107, PT ;  /* 0x0000006b0000720c */ /* 0x001fe20003f06270 */
[----:B------:R-:W-:Y:S02]  /*20a0*/  DFMA R126, R126, UR64, R134 ;  /* 0x000000407e7e7c2b */ /* 0x000fe40008000086 */
[----:B------:R-:W-:-:S02]  /*20b0*/  DADD R116, R26, -R116 ;  /* 0x000000001a747229 */ /* 0x000fc40000000874 */
[----:B------:R-:W-:Y:S02]  /*20c0*/  DADD R134, R24, -R130 ;  /* 0x0000000018867229 */ /* 0x000fe40000000882 */
[----:B------:R-:W-:Y:S02]  /*20d0*/  DFMA R132, -R132, UR60, RZ ;  /* 0x0000003c84847c2b */ /* 0x000fe400080001ff */
[----:B------:R-:W-:Y:S02]  /*20e0*/  DADD R108, R28, -R108 ;  /* 0x000000001c6c7229 */ /* 0x000fe4000000086c */
[----:B------:R-:W-:Y:S02]  /*20f0*/  DADD R136, R22, -R136 ;  /* 0x0000000016887229 */ /* 0x000fe40000000888 */
[----:B------:R-:W-:Y:S02]  /*2100*/  DADD R130, R116, R122 ;  /* 0x0000000074827229 */ /* 0x000fe4000000007a */
[----:B------:R-:W-:-:S02]  /*2110*/  DADD R134, R134, R124 ;  /* 0x0000000086867229 */ /* 0x000fc4000000007c */
[----:B------:R-:W-:Y:S02]  /*2120*/  DFMA R128, R128, UR62, R132 ;  /* 0x0000003e80807c2b */ /* 0x000fe40008000084 */
[----:B------:R-:W-:Y:S02]  /*2130*/  DADD R116, R108, R120 ;  /* 0x000000006c747229 */ /* 0x000fe40000000078 */
[----:B------:R-:W-:Y:S02]  /*2140*/  DFMA R138, R110, UR46, R138 ;  /* 0x0000002e6e8a7c2b */ /* 0x000fe4000800008a */
[----:B------:R-:W-:Y:S02]  /*2150*/  DADD R136, R136, R112 ;  /* 0x0000000088887229 */ /* 0x000fe40000000070 */
[----:B------:R-:W-:Y:S02]  /*2160*/  DFMA R110, R134, UR42, R114 ;  /* 0x0000002a866e7c2b */ /* 0x000fe40008000072 */
[----:B------:R-:W-:-:S02]  /*2170*/  DFMA R114, R116, UR38, R128 ;  /* 0x0000002674727c2b */ /* 0x000fc40008000080 */
[----:B------:R-:W-:Y:S02]  /*2180*/  DFMA R108, R130, UR40, R126 ;  /* 0x00000028826c7c2b */ /* 0x000fe4000800007e */
[----:B------:R-:W-:Y:S01]  /*2190*/  DFMA R116, R136, UR66, R138 ;  /* 0x0000004288747c2b */ /* 0x000fe2000800008a */
[----:B------:R-:W-:Y:S10]  /*21a0*/  @P0 BRA `(.L_x_209) ;  /* 0x0000000000940947 */ /* 0x000ff40003800000 */
[----:B------:R-:W0:Y:S01]  /*21b0*/  LDC.64 R6, c[0x3][0x300] ;  /* 0x00c0c000ff067b82 */ /* 0x000e220000000a00 */
[----:B------:R-:W1:Y:S07]  /*21c0*/  I2F.F64.U32 R4, R0 ;  /* 0x0000000000047312 */ /* 0x000e6e0000201800 */
        /* <DEDUP_REMOVED lines=14> */
[----:B------:R-:W-:-:S02]  /*22b0*/  DFMA R6, R4, R6, UR54 ;  /* 0x0000003604067e2b */ /* 0x000fc40008000006 */
[C---:B0-----:R-:W-:Y:S02]  /*22c0*/  DFMA R126, R4.reuse, UR26, R126 ;  /* 0x0000001a047e7c2b */ /* 0x041fe4000800007e */
[C---:B------:R-:W-:Y:S02]  /*22d0*/  DFMA R12, R4.reuse, R12, UR28 ;  /* 0x0000001c040c7e2b */ /* 0x040fe4000800000c */
[C---:B------:R-:W-:Y:S02]  /*22e0*/  DFMA R10, R4.reuse, R10, UR20 ;  /* 0x00000014040a7e2b */ /* 0x040fe4000800000a */
[C---:B------:R-:W-:Y:S02]  /*22f0*/  DFMA R8, R4.reuse, R8, UR16 ;  /* 0x0000001004087e2b */ /* 0x040fe40008000008 */
[C---:B------:R-:W-:Y:S02]  /*2300*/  DFMA R126, R4.reuse, R126, UR30 ;  /* 0x0000001e047e7e2b */ /* 0x040fe4000800007e */
[----:B------:R-:W-:-:S02]  /*2310*/  DFMA R12, R4, R12, UR22 ;  /* 0x00000016040c7e2b */ /* 0x000fc4000800000c */
[----:B------:R-:W-:Y:S02]  /*2320*/  DFMA R10, R4, R10, UR18 ;  /* 0x00000012040a7e2b */ /* 0x000fe4000800000a */
[----:B------:R-:W-:Y:S02]  /*2330*/  DADD R6, R58, R6 ;  /* 0x000000003a067229 */ /* 0x000fe40000000006 */
[C---:B------:R-:W-:Y:S02]  /*2340*/  DFMA R126, R4.reuse, R126, UR56 ;  /* 0x00000038047e7e2b */ /* 0x040fe4000800007e */
[----:B------:R-:W-:Y:S02]  /*2350*/  DFMA R12, R4, R12, UR32 ;  /* 0x00000020040c7e2b */ /* 0x000fe4000800000c */
[----:B------:R-:W-:Y:S02]  /*2360*/  DADD R8, R54, R8 ;  /* 0x0000000036087229 */ /* 0x000fe40000000008 */
[----:B------:R-:W-:-:S02]  /*2370*/  DADD R10, R52, R10 ;  /* 0x00000000340a7229 */ /* 0x000fc4000000000a */
[----:B------:R-:W-:Y:S02]  /*2380*/  DFMA R4, R4, R126, UR34 ;  /* 0x0000002204047e2b */ /* 0x000fe4000800007e */
[----:B------:R-:W-:Y:S02]  /*2390*/  DADD R126, R50, R12 ;  /* 0x00000000327e7229 */ /* 0x000fe4000000000c */
[----:B------:R-:W-:Y:S02]  /*23a0*/  DADD R12, R46, R8 ;  /* 0x000000002e0c7229 */ /* 0x000fe40000000008 */
[----:B------:R-:W-:Y:S02]  /*23b0*/  DADD R10, R44, R10 ;  /* 0x000000002c0a7229 */ /* 0x000fe4000000000a */
[----:B------:R-:W-:Y:S02]  /*23c0*/  DADD R128, R48, R4 ;  /* 0x0000000030807229 */ /* 0x000fe40000000004 */
[----:B------:R-:W-:-:S02]  /*23d0*/  DADD R4, R56, R6 ;  /* 0x0000000038047229 */ /* 0x000fc40000000006 */
[----:B------:R-:W-:-:S04]  /*23e0*/  DADD R8, R42, R126 ;  /* 0x000000002a087229 */ /* 0x000fc8000000007e */
[----:B------:R-:W-:-:S11]  /*23f0*/  DADD R6, R40, R128 ;  /* 0x0000000028067229 */ /* 0x000fd60000000080 */
.L_x_209:
[----:B------:R-:W-:Y:S05]  /*2400*/  @!P1 BRA `(.L_x_210) ;  /* 0x0000000800089947 */ /* 0x000fea0003800000 */
[----:B------:R-:W-:-:S13]  /*2410*/  ISETP.NE.AND P0, PT, R99, 0x1, PT ;  /* 0x000000016300780c */ /* 0x000fda0003f05270 */
[----:B------:R-:W-:Y:S05]  /*2420*/  @P0 BRA `(.L_x_211) ;  /* 0x0000000000680947 */ /* 0x000fea0003800000 */
        /* <DEDUP_REMOVED lines=26> */
.L_x_211:
[----:B------:R-:W-:-:S04]  /*25d0*/  IADD3 R0, PT, PT, R107, -0x3, RZ ;  /* 0xfffffffd6b007810 */ /* 0x000fc80007ffe0ff */
[----:B------:R-:W-:-:S04]  /*25e0*/  ISETP.GE.AND P0, PT, R99, R0, PT ;  /* 0x000000006300720c */ /* 0x000fc80003f06270 */
[----:B------:R-:W-:-:S13]  /*25f0*/  ISETP.LT.U32.OR P0, PT, R99, 0x3, P0 ;  /* 0x000000036300780c */ /* 0x000fda0000701470 */
        /* <DEDUP_REMOVED lines=22> */
[----:B------:R-:W-:Y:S01]  /*2760*/  DFMA R114, R90, -0.25, R114 ;  /* 0xbfd000005a72782b */ /* 0x000fe20000000072 */
[C---:B------:R-:W-:Y:S01]  /*2770*/  IMAD.WIDE R104, R99.reuse, 0x8, R76 ;  /* 0x0000000863687825 */ /* 0x040fe200078e024c */
[----:B------:R-:W-:Y:S02]  /*2780*/  DFMA R108, R92, -0.25, R108 ;  /* 0xbfd000005c6c782b */ /* 0x000fe4000000006c */
[----:B------:R-:W-:Y:S01]  /*2790*/  DFMA R110, R94, -0.25, R110 ;  /* 0xbfd000005e6e782b */ /* 0x000fe2000000006e */
[----:B------:R-:W-:Y:S01]  /*27a0*/  IMAD.WIDE R90, R99, 0x8, R66 ;  /* 0x00000008635a7825 */ /* 0x000fe200078e0242 */
[----:B------:R-:W-:-:S03]  /*27b0*/  DFMA R116, R96, -0.25, R116 ;  /* 0xbfd000006074782b */ /* 0x000fc60000000074 */
[C---:B------:R-:W-:Y:S01]  /*27c0*/  IMAD.WIDE R92, R99.reuse, 0x8, R70 ;  /* 0x00000008635c7825 */ /* 0x040fe200078e0246 */
[----:B------:R3:W-:Y:S03]  /*27d0*/  STG.E.64 desc[UR48][R90.64], R88 ;  /* 0x000000585a007986 */ /* 0x0007e6000c101b30 */
[C---:B------:R-:W-:Y:S01]  /*27e0*/  IMAD.WIDE R94, R99.reuse, 0x8, R72 ;  /* 0x00000008635e7825 */ /* 0x040fe200078e0248 */
[----:B------:R3:W-:Y:S03]  /*27f0*/  STG.E.64 desc[UR48][R92.64], R114 ;  /* 0x000000725c007986 */ /* 0x0007e6000c101b30 */
[----:B------:R-:W-:Y:S01]  /*2800*/  IMAD.WIDE R96, R99, 0x8, R74 ;  /* 0x0000000863607825 */ /* 0x000fe200078e024a */
[----:B------:R3:W-:Y:S04]  /*2810*/  STG.E.64 desc[UR48][R94.64], R108 ;  /* 0x0000006c5e007986 */ /* 0x0007e8000c101b30 */
[----:B------:R3:W-:Y:S04]  /*2820*/  STG.E.64 desc[UR48][R96.64], R110 ;  /* 0x0000006e60007986 */ /* 0x0007e8000c101b30 */
[----:B------:R3:W-:Y:S01]  /*2830*/  STG.E.64 desc[UR48][R104.64], R116 ;  /* 0x0000007468007986 */ /* 0x0007e2000c101b30 */
[----:B------:R-:W-:Y:S05]  /*2840*/  BRA `(.L_x_212) ;  /* 0x0000000400707947 */ /* 0x000fea0003800000 */
.L_x_213:
[----:B------:R-:W-:-:S13]  /*2850*/  ISETP.NE.AND P0, PT, R99, R0, PT ;  /* 0x000000006300720c */ /* 0x000fda0003f05270 */
        /* <DEDUP_REMOVED lines=17> */
[----:B------:R-:W-:Y:S01]  /*2970*/  DFMA R114, R90, -0.25, R114 ;  /* 0xbfd000005a72782b */ /* 0x000fe20000000072 */
[----:B------:R-:W-:Y:S01]  /*2980*/  IMAD.WIDE.U32 R88, R107, 0x8, R66 ;  /* 0x000000086b587825 */ /* 0x000fe200078e0042 */
[----:B------:R-:W-:-:S02]  /*2990*/  DFMA R108, R92, -0.25, R108 ;  /* 0xbfd000005c6c782b */ /* 0x000fc4000000006c */
[----:B------:R-:W-:Y:S01]  /*29a0*/  DFMA R110, R94, -0.25, R110 ;  /* 0xbfd000005e6e782b */ /* 0x000fe2000000006e */
[C---:B------:R-:W-:Y:S01]  /*29b0*/  IMAD.WIDE.U32 R90, R107.reuse, 0x8, R70 ;  /* 0x000000086b5a7825 */ /* 0x040fe200078e0046 */
[----:B------:R-:W-:Y:S01]  /*29c0*/  DFMA R116, R96, -0.25, R116 ;  /* 0xbfd000006074782b */ /* 0x000fe20000000074 */
[----:B------:R2:W-:Y:S02]  /*29d0*/  STG.E.64 desc[UR48][R88.64+-0x18], R104 ;  /* 0xffffe86858007986 */ /* 0x0005e4000c101b30 */
[C---:B------:R-:W-:Y:S02]  /*29e0*/  IMAD.WIDE.U32 R92, R107.reuse, 0x8, R72 ;  /* 0x000000086b5c7825 */ /* 0x040fe400078e0048 */
[----:B------:R2:W-:Y:S02]  /*29f0*/  STG.E.64 desc[UR48][R90.64+-0x18], R114 ;  /* 0xffffe8725a007986 */ /* 0x0005e4000c101b30 */
[C---:B------:R-:W-:Y:S02]  /*2a00*/  IMAD.WIDE.U32 R94, R107.reuse, 0x8, R74 ;  /* 0x000000086b5e7825 */ /* 0x040fe400078e004a */
[----:B------:R2:W-:Y:S02]  /*2a10*/  STG.E.64 desc[UR48][R92.64+-0x18], R108 ;  /* 0xffffe86c5c007986 */ /* 0x0005e4000c101b30 */
[----:B------:R-:W-:-:S02]  /*2a20*/  IMAD.WIDE.U32 R96, R107, 0x8, R76 ;  /* 0x000000086b607825 */ /* 0x000fc400078e004c */
[----:B------:R2:W-:Y:S04]  /*2a30*/  STG.E.64 desc[UR48][R94.64+-0x18], R110 ;  /* 0xffffe86e5e007986 */ /* 0x0005e8000c101b30 */
[----:B------:R2:W-:Y:S01]  /*2a40*/  STG.E.64 desc[UR48][R96.64+-0x18], R116 ;  /* 0xffffe87460007986 */ /* 0x0005e2000c101b30 */
[----:B------:R-:W-:Y:S05]  /*2a50*/  BRA `(.L_x_212) ;  /* 0x0000000000ec7947 */ /* 0x000fea0003800000 */
.L_x_214:
[----:B------:R-:W-:-:S05]  /*2a60*/  VIADD R0, R107, 0xfffffffe ;  /* 0xfffffffe6b007836 */ /* 0x000fca0000000000 */
        /* <DEDUP_REMOVED lines=28> */
.L_x_210:
        /* <DEDUP_REMOVED lines=30> */
.L_x_212:
[----:B------:R-:W-:Y:S01]  /*2e10*/  IADD3 R0, PT, PT, R107, -0x2, RZ ;  /* 0xfffffffe6b007810 */ /* 0x000fe20007ffe0ff */
[----:B-123--:R-:W-:Y:S01]  /*2e20*/  IMAD.MOV.U32 R114, RZ, RZ, R2 ;  /* 0x000000ffff727224 */ /* 0x00efe200078e0002 */
[----:B------:R-:W-:Y:S01]  /*2e30*/  MOV R115, R3 ;  /* 0x0000000300737202 */ /* 0x000fe20000000f00 */
[----:B------:R-:W-:Y:S01]  /*2e40*/  IMAD.MOV.U32 R110, RZ, RZ, R14 ;  /* 0x000000ffff6e7224 */ /* 0x000fe200078e000e */
[----:B------:R-:W-:Y:S01]  /*2e50*/  ISETP.GE.AND P0, PT, R99, R0, PT ;  /* 0x000000006300720c */ /* 0x000fe20003f06270 */
        /* <DEDUP_REMOVED lines=9> */
[----:B------:R-:W-:-:S02]  /*2ef0*/  MOV R117, R61 ;  /* 0x0000003d00757202 */ /* 0x000fc40000000f00 */
[----:B------:R-:W-:Y:S01]  /*2f00*/  MOV R129, R69 ;  /* 0x0000004500817202 */ /* 0x000fe20000000f00 */
[----:B------:R-:W-:Y:S06]  /*2f10*/  @P0 BRA `(.L_x_215) ;  /* 0x0000000000780947 */ /* 0x000fec0003800000 */
[----:B0---4-:R-:W0:Y:S01]  /*2f20*/  MUFU.RCP64H R89, R5 ;  /* 0x0000000500597308 */ /* 0x011e220000001800 */
        /* <DEDUP_REMOVED lines=10> */
[----:B------:R-:W-:Y:S01]  /*2fd0*/  IMAD.MOV.U32 R115, RZ, RZ, R5 ;  /* 0x000000ffff737224 */ /* 0x000fe200078e0005 */
[----:B------:R-:W-:Y:S02]  /*2fe0*/  MOV R114, R4 ;  /* 0x0000000400727202 */ /* 0x000fe40000000f00 */
[----:B------:R-:W-:Y:S02]  /*2ff0*/  IADD3 R89, PT, PT, R0, -0x100000, RZ ;  /* 0xfff0000000597810 */ /* 0x000fe40007ffe0ff */
[----:B------:R-:W-:-:S07]  /*3000*/  MOV R88, 0x3020 ;  /* 0x0000302000587802 */ /* 0x000fce0000000f00 */
[----:B------:R-:W-:Y:S05]  /*3010*/  CALL.REL.NOINC `($__internal_11_$__cuda_sm20_dblrcp_rn_slowpath_v3) ;  /* 0x0000000000a47944 */ /* 0x000fea0003c00000 */
[----:B------:R-:W-:Y:S01]  /*3020*/  IMAD.MOV.U32 R90, RZ, RZ, R114 ;  /* 0x000000ffff5a7224 */ /* 0x000fe200078e0072 */
[----:B------:R-:W-:-:S07]  /*3030*/  MOV R91, R115 ;  /* 0x00000073005b7202 */ /* 0x000fce0000000f00 */
.L_x_217:
[----:B------:R-:W-:Y:S05]  /*3040*/  BSYNC.RECONVERGENT B0 ;  /* 0x0000000000007941 */ /* 0x000fea0003800200 */
.L_x_216:
[-C--:B------:R-:W-:Y:S02]  /*3050*/  DMUL R108, R10, R90.reuse ;  /* 0x0000005a0a6c7228 */ /* 0x080fe40000000000 */
[-C--:B------:R-:W-:Y:S02]  /*3060*/  DMUL R106, R12, R90.reuse ;  /* 0x0000005a0c6a7228 */ /* 0x080fe40000000000 */
[-C--:B------:R-:W-:Y:S02]  /*3070*/  DMUL R110, R8, R90.reuse ;  /* 0x0000005a086e7228 */ /* 0x080fe40000000000 */
[----:B------:R-:W-:Y:S02]  /*3080*/  DMUL R114, R6, R90 ;  /* 0x0000005a06727228 */ /* 0x000fe40000000000 */
[----:B------:R-:W-:Y:S02]  /*3090*/  DMUL R88, R10, R108 ;  /* 0x0000006c0a587228 */ /* 0x000fe40000000000 */
[----:B------:R-:W-:-:S06]  /*30a0*/  DMUL R116, R106, R106 ;  /* 0x0000006a6a747228 */ /* 0x000fcc0000000000 */
[----:B------:R-:W-:Y:S02]  /*30b0*/  DFMA R88, R12, R106, R88 ;  /* 0x0000006a0c58722b */ /* 0x000fe40000000058 */
[----:B------:R-:W-:-:S06]  /*30c0*/  DFMA R126, R108, R108, R116 ;  /* 0x0000006c6c7e722b */ /* 0x000fcc0000000074 */
[-C--:B------:R-:W-:Y:S02]  /*30d0*/  DFMA R88, R8, R110.reuse, R88 ;  /* 0x0000006e0858722b */ /* 0x080fe40000000058 */
[----:B------:R-:W-:-:S06]  /*30e0*/  DFMA R126, R110, R110, R126 ;  /* 0x0000006e6e7e722b */ /* 0x000fcc000000007e */
[----:B------:R-:W-:-:S11]  /*30f0*/  DMUL R128, R88, 0.5 ;  /* 0x3fe0000058807828 */ /* 0x000fd60000000000 */
.L_x_215:
[----:B------:R-:W-:Y:S01]  /*3100*/  UIADD3 UR68, UPT, UPT, UR72, -0x2, URZ ;  /* 0xfffffffe48447890 */ /* 0x000fe2000fffe0ff */
[----:B0---4-:R-:W-:Y:S01]  /*3110*/  IMAD.MOV.U32 R96, RZ, RZ, R112 ;  /* 0x000000ffff607224 */ /* 0x011fe200078e0070 */
[----:B------:R-:W-:Y:S01]  /*3120*/  MOV R97, R113 ;  /* 0x0000007100617202 */ /* 0x000fe20000000f00 */
[----:B------:R-:W-:Y:S01]  /*3130*/  IMAD.MOV.U32 R92, RZ, RZ, R122 ;  /* 0x000000ffff5c7224 */ /* 0x000fe200078e007a */
[----:B------:R-:W-:Y:S01]  /*3140*/  MOV R93, R123 ;  /* 0x0000007b005d7202 */ /* 0x000fe20000000f00 */
[----:B------:R-:W-:Y:S01]  /*3150*/  IMAD.MOV.U32 R90, RZ, RZ, R120 ;  /* 0x000000ffff5a7224 */ /* 0x000fe200078e0078 */
[C---:B------:R-:W-:Y:S01]  /*3160*/  ISETP.NE.AND P0, PT, R99.reuse, UR68, PT ;  /* 0x0000004463007c0c */ /* 0x040fe2000bf05270 */
        /* <DEDUP_REMOVED lines=12> */
[----:B------:R-:W-:Y:S01]  /*3230*/  VIADD R99, R99, 0x1 ;  /* 0x0000000163637836 */ /* 0x000fe20000000000 */
[----:B------:R-:W-:Y:S01]  /*3240*/  MOV R121, R79 ;  /* 0x0000004f00797202 */ /* 0x000fe20000000f00 */
[----:B------:R-:W-:Y:S01]  /*3250*/  IMAD.MOV.U32 R123, RZ, RZ, R83 ;  /* 0x000000ffff7b7224 */ /* 0x000fe200078e0053 */
[----:B------:R-:W-:Y:S01]  /*3260*/  MOV R122, R82 ;  /* 0x00000052007a7202 */ /* 0x000fe20000000f00 */
[----:B------:R-:W-:Y:S01]  /*3270*/  IMAD.MOV.U32 R101, RZ, RZ, R85 ;  /* 0x000000ffff657224 */ /* 0x000fe200078e0055 */
[----:B------:R-:W-:Y:S01]  /*3280*/  MOV R100, R84 ;  /* 0x0000005400647202 */ /* 0x000fe20000000f00 */
[----:B------:R-:W-:Y:S06]  /*3290*/  @P0 BRA `(.L_x_218) ;  /* 0xffffffe400ac0947 */ /* 0x000fec000383ffff */
[----:B------:R-:W-:Y:S05]  /*32a0*/  EXIT ;  /* 0x000000000000794d */ /* 0x000fea0003800000 */
        .weak           $__internal_11_$__cuda_sm20_dblrcp_rn_slowpath_v3
        .type           $__internal_11_$__cuda_sm20_dblrcp_rn_slowpath_v3,@function
        .size           $__internal_11_$__cuda_sm20_dblrcp_rn_slowpath_v3,(.L_x_246 - $__internal_11_$__cuda_sm20_dblrcp_rn_slowpath_v3)
$__internal_11_$__cuda_sm20_dblrcp_rn_slowpath_v3:
[----:B------:R-:W-:Y:S01]  /*32b0*/  DSETP.GTU.AND P0, PT, |R114|, +INF , PT ;  /* 0x7ff000007200742a */ /* 0x000fe20003f0c200 */
[----:B------:R-:W-:-:S13]  /*32c0*/  BSSY.RECONVERGENT B1, `(.L_x_219) ;  /* 0x0000024000017945 */ /* 0x000fda0003800200 */
[----:B------:R-:W-:Y:S05]  /*32d0*/  @P0 BRA `(.L_x_220) ;  /* 0x0000000000800947 */ /* 0x000fea0003800000 */
[----:B------:R-:W-:-:S04]  /*32e0*/  LOP3.LUT R108, R115, 0x7fffffff, RZ, 0xc0, !PT ;  /* 0x7fffffff736c7812 */ /* 0x000fc800078ec0ff */
[----:B------:R-:W-:-:S04]  /*32f0*/  IADD3 R98, PT, PT, R108, -0x1, RZ ;  /* 0xffffffff6c627810 */ /* 0x000fc80007ffe0ff */
[----:B------:R-:W-:-:S13]  /*3300*/  ISETP.GE.U32.AND P0, PT, R98, 0x7fefffff, PT ;  /* 0x7fefffff6200780c */ /* 0x000fda0003f06070 */
[----:B------:R-:W-:Y:S01]  /*3310*/  @P0 LOP3.LUT R107, R115, 0x7ff00000, RZ, 0x3c, !PT ;  /* 0x7ff00000736b0812 */ /* 0x000fe200078e3cff */
[----:B------:R-:W-:Y:S01]  /*3320*/  @P0 IMAD.MOV.U32 R106, RZ, RZ, RZ ;  /* 0x000000ffff6a0224 */ /* 0x000fe200078e00ff */
[----:B------:R-:W-:Y:S06]  /*3330*/  @P0 BRA `(.L_x_221) ;  /* 0x0000000000700947 */ /* 0x000fec0003800000 */
[----:B------:R-:W-:-:S13]  /*3340*/  ISETP.GE.U32.AND P0, PT, R108, 0x1000001, PT ;  /* 0x010000016c00780c */ /* 0x000fda0003f06070 */
[----:B------:R-:W-:Y:S05]  /*3350*/  @!P0 BRA `(.L_x_222) ;  /* 0x0000000000388947 */ /* 0x000fea0003800000 */
[----:B------:R-:W-:Y:S01]  /*3360*/  IADD3 R107, PT, PT, R115, -0x3fe00000, RZ ;  /* 0xc0200000736b7810 */ /* 0x000fe20007ffe0ff */
[----:B------:R-:W-:Y:S01]  /*3370*/  IMAD.MOV.U32 R106, RZ, RZ, R114 ;  /* 0x000000ffff6a7224 */ /* 0x000fe200078e0072 */
[----:B------:R-:W-:Y:S02]  /*3380*/  MOV R108, R89 ;  /* 0x00000059006c7202 */ /* 0x000fe40000000f00 */
        /* <DEDUP_REMOVED lines=11> */
.L_x_222:
        /* <DEDUP_REMOVED lines=10> */
.L_x_220:
[----:B------:R-:W-:Y:S02]  /*34e0*/  LOP3.LUT R107, R115, 0x80000, RZ, 0xfc, !PT ;  /* 0x00080000736b7812 */ /* 0x000fe400078efcff */
[----:B------:R-:W-:-:S07]  /*34f0*/  MOV R106, R114 ;  /* 0x00000072006a7202 */ /* 0x000fce0000000f00 */
.L_x_221:
[----:B------:R-:W-:Y:S05]  /*3500*/  BSYNC.RECONVERGENT B1 ;  /* 0x0000000000017941 */ /* 0x000fea0003800200 */
.L_x_219:
[----:B------:R-:W-:Y:S02]  /*3510*/  IMAD.MOV.U32 R115, RZ, RZ, R107 ;  /* 0x000000ffff737224 */ /* 0x000fe400078e006b */
[----:B------:R-:W-:Y:S01]  /*3520*/  HFMA2 R107, -RZ, RZ, 0, 0 ;  /* 0x00000000ff6b7431 */ /* 0x000fe200000001ff */
[----:B------:R-:W-:Y:S02]  /*3530*/  MOV R114, R106 ;  /* 0x0000006a00727202 */ /* 0x000fe40000000f00 */
[----:B------:R-:W-:-:S04]  /*3540*/  MOV R106, R88 ;  /* 0x00000058006a7202 */ /* 0x000fc80000000f00 */
[----:B------:R-:W-:Y:S05]  /*3550*/  RET.REL.NODEC R106 `(_Z18exact_rhs_kernel_xPdiii) ;  /* 0xffffffc86aa87950 */ /* 0x000fea0003c3ffff */
.L_x_223:
        /* <DEDUP_REMOVED lines=10> */
.L_x_246:


//--------------------- .text._Z21exact_rhs_kernel_initPdiii --------------------------
	.section	.text._Z21exact_rhs_kernel_initPdiii,"ax",@progbits
	.align	128
.text._Z21exact_rhs_kernel_initPdiii:
        .type           _Z21exact_rhs_kernel_initPdiii,@function
        .size           _Z21exact_rhs_kernel_initPdiii,(.L_x_248 - _Z21exact_rhs_kernel_initPdiii)
        .other          _Z21exact_rhs_kernel_initPdiii,@"STO_CUDA_ENTRY STV_DEFAULT"
_Z21exact_rhs_kernel_initPdiii:
[----:B------:R-:W-:Y:S01]  /*0000*/  LDC R1, c[0x0][0x37c] ;  /* 0x0000df00ff017b82 */ /* 0x000fe20000000800 */
[----:B------:R-:W0:Y:S07]  /*0010*/  S2R R14, SR_CTAID.Y ;  /* 0x00000000000e7919 */ /* 0x000e2e0000002600 */
[----:B------:R-:W0:Y:S01]  /*0020*/  LDC R7, c[0x0][0x390] ;  /* 0x0000e400ff077b82 */ /* 0x000e220000000800 */
[----:B------:R-:W1:Y:S01]  /*0030*/  LDCU.64 UR4, c[0x0][0x358] ;  /* 0x00006b00ff0477ac */ /* 0x000e620008000a00 */
[----:B------:R-:W2:Y:S06]  /*0040*/  S2R R12, SR_TID.X ;  /* 0x00000000000c7919 */ /* 0x000eac0000002100 */
[----:B------:R-:W3:Y:S08]  /*0050*/  S2UR UR6, SR_CTAID.X ;  /* 0x00000000000679c3 */ /* 0x000ef00000002500 */
[----:B------:R-:W3:Y:S08]  /*0060*/  LDC.64 R4, c[0x0][0x388] ;  /* 0x0000e200ff047b82 */ /* 0x000ef00000000a00 */
[----:B------:R-:W4:Y:S01]  /*0070*/  LDC.64 R2, c[0x0][0x380] ;  /* 0x0000e000ff027b82 */ /* 0x000f220000000a00 */
[----:B0-----:R-:W-:-:S04]  /*0080*/  IADD3 R0, PT, PT, R14, R7, RZ ;  /* 0x000000070e007210 */ /* 0x001fc80007ffe0ff */
[----:B------:R-:W-:-:S04]  /*0090*/  IADD3 R6, PT, PT, R0, R7, RZ ;  /* 0x0000000700067210 */ /* 0x000fc80007ffe0ff */
[----:B------:R-:W-:Y:S01]  /*00a0*/  IADD3 R8, PT, PT, R6, R7, RZ ;  /* 0x0000000706087210 */ /* 0x000fe20007ffe0ff */
[-C--:B---3--:R-:W-:Y:S02]  /*00b0*/  IMAD R9, R0, R5.reuse, UR6 ;  /* 0x0000000600097e24 */ /* 0x088fe4000f8e0205 */
[----:B------:R-:W-:Y:S01]  /*00c0*/  IMAD R11, R6, R5, UR6 ;  /* 0x00000006060b7e24 */ /* 0x000fe2000f8e0205 */
[----:B------:R-:W-:Y:S01]  /*00d0*/  IADD3 R10, PT, PT, R8, R7, RZ ;  /* 0x00000007080a7210 */ /* 0x000fe20007ffe0ff */
[-C--:B------:R-:W-:Y:S02]  /*00e0*/  IMAD R7, R14, R5.reuse, UR6 ;  /* 0x000000060e077e24 */ /* 0x080fe4000f8e0205 */
[-C--:B------:R-:W-:Y:S02]  /*00f0*/  IMAD R13, R8, R5.reuse, UR6 ;  /* 0x00000006080d7e24 */ /* 0x080fe4000f8e0205 */
[----:B------:R-:W-:Y:S02]  /*0100*/  IMAD R15, R10, R5, UR6 ;  /* 0x000000060a0f7e24 */ /* 0x000fe4000f8e0205 */
[----:B--2---:R-:W-:-:S02]  /*0110*/  IMAD R5, R7, R4, R12 ;  /* 0x0000000407057224 */ /* 0x004fc400078e020c */
[-CC-:B------:R-:W-:Y:S02]  /*0120*/  IMAD R7, R9, R4.reuse, R12.reuse ;  /* 0x0000000409077224 */ /* 0x180fe400078e020c */
[-CC-:B------:R-:W-:Y:S02]  /*0130*/  IMAD R9, R11, R4.reuse, R12.reuse ;  /* 0x000000040b097224 */ /* 0x180fe400078e020c */
[-CC-:B------:R-:W-:Y:S02]  /*0140*/  IMAD R11, R13, R4.reuse, R12.reuse ;  /* 0x000000040d0b7224 */ /* 0x180fe400078e020c */
[----:B------:R-:W-:Y:S02]  /*0150*/  IMAD R15, R15, R4, R12 ;  /* 0x000000040f0f7224 */ /* 0x000fe400078e020c */
[----:B----4-:R-:W-:-:S04]  /*0160*/  IMAD.WIDE R4, R5, 0x8, R2 ;  /* 0x0000000805047825 */ /* 0x010fc800078e0202 */
[--C-:B------:R-:W-:Y:S01]  /*0170*/  IMAD.WIDE R6, R7, 0x8, R2.reuse ;  /* 0x0000000807067825 */ /* 0x100fe200078e0202 */
[----:B-1----:R-:W-:Y:S03]  /*0180*/  STG.E.64 desc[UR4][R4.64], RZ ;  /* 0x000000ff04007986 */ /* 0x002fe6000c101b04 */
[--C-:B------:R-:W-:Y:S01]  /*0190*/  IMAD.WIDE R8, R9, 0x8, R2.reuse ;  /* 0x0000000809087825 */ /* 0x100fe200078e0202 */
[----:B------:R-:W-:Y:S03]  /*01a0*/  STG.E.64 desc[UR4][R6.64], RZ ;  /* 0x000000ff06007986 */ /* 0x000fe6000c101b04 */
[--C-:B------:R-:W-:Y:S01]  /*01b0*/  IMAD.WIDE R10, R11, 0x8, R2.reuse ;  /* 0x000000080b0a7825 */ /* 0x100fe200078e0202 */
[----:B------:R-:W-:Y:S03]  /*01c0*/  STG.E.64 desc[UR4][R8.64], RZ ;  /* 0x000000ff08007986 */ /* 0x000fe6000c101b04 */
[----:B------:R-:W-:Y:S01]  /*01d0*/  IMAD.WIDE R2, R15, 0x8, R2 ;  /* 0x000000080f027825 */ /* 0x000fe200078e0202 */
[----:B------:R-:W-:Y:S04]  /*01e0*/  STG.E.64 desc[UR4][R10.64], RZ ;  /* 0x000000ff0a007986 */ /* 0x000fe8000c101b04 */
[----:B------:R-:W-:Y:S01]  /*01f0*/  STG.E.64 desc[UR4][R2.64], RZ ;  /* 0x000000ff02007986 */ /* 0x000fe2000c101b04 */
[----:B------:R-:W-:Y:S05]  /*0200*/  EXIT ;  /* 0x000000000000794d */ /* 0x000fea0003800000 */
.L_x_224:
        /* <DEDUP_REMOVED lines=15> */
.L_x_248:


//--------------------- .nv.shared.reserved.0     --------------------------
	.section	.nv.shared.reserved.0,"aw",@nobits
	.weak		__nv_reservedSMEM_offset_0_alias
	.size		__nv_reservedSMEM_offset_0_alias, 0, 64
	.other		__nv_reservedSMEM_offset_0_alias,@"STO_CUDA_RESERVED_SHARED STV_DEFAULT"
__nv_reservedSMEM_offset_0_alias:
	.zero		0
	.zero		64


//--------------------- .nv.constant0._Z10add_kernelPdPKdiii --------------------------
	.section	.nv.constant0._Z10add_kernelPdPKdiii,"a",@progbits
	.sectionflags	@""
	.align	4
.nv.constant0._Z10add_kernelPdPKdiii:
	.zero		924


//--------------------- .nv.constant0._Z14z_solve_kernelPKdS0_S0_S0_S0_S0_S0_PdS1_S1_iii --------------------------
	.section	.nv.constant0._Z14z_solve_kernelPKdS0_S0_S0_S0_S0_S0_PdS1_S1_iii,"a",@progbits
	.sectionflags	@""
	.align	4
.nv.constant0._Z14z_solve_kernelPKdS0_S0_S0_S0_S0_S0_PdS1_S1_iii:
	.zero		988


//--------------------- .nv.constant0._Z14y_solve_kernelPKdS0_S0_PdS1_S1_iii --------------------------
	.section	.nv.constant0._Z14y_solve_kernelPKdS0_S0_PdS1_S1_iii,"a",@progbits
	.sectionflags	@""
	.align	4
.nv.constant0._Z14y_solve_kernelPKdS0_S0_PdS1_S1_iii:
	.zero		956


//--------------------- .nv.constant0._Z14x_solve_kernelPKdS0_S0_PdS1_S1_iii --------------------------
	.section	.nv.constant0._Z14x_solve_kernelPKdS0_S0_PdS1_S1_iii,"a",@progbits
	.sectionflags	@""
	.align	4
.nv.constant0._Z14x_solve_kernelPKdS0_S0_PdS1_S1_iii:
	.zero		956


//--------------------- .nv.constant0._Z13txinvr_kernelPKdS0_S0_S0_S0_S0_Pdiii --------------------------
	.section	.nv.constant0._Z13txinvr_kernelPKdS0_S0_S0_S0_S0_Pdiii,"a",@progbits
	.sectionflags	@""
	.align	4
.nv.constant0._Z13txinvr_kernelPKdS0_S0_S0_S0_S0_Pdiii:
	.zero		964


//--------------------- .nv.constant0._Z20compute_rhs_kernel_2PKdS0_S0_S0_S0_S0_PdS0_S0_iii --------------------------
	.section	.nv.constant0._Z20compute_rhs_kernel_2PKdS0_S0_S0_S0_S0_PdS0_S0_iii,"a",@progbits
	.sectionflags	@""
	.align	4
.nv.constant0._Z20compute_rhs_kernel_2PKdS0_S0_S0_S0_S0_PdS0_S0_iii:
	.zero		980


//--------------------- .nv.constant0._Z20compute_rhs_kernel_1PdS_S_S_S_S_S_PKdiii --------------------------
	.section	.nv.constant0._Z20compute_rhs_kernel_1PdS_S_S_S_S_S_PKdiii,"a",@progbits
	.sectionflags	@""
	.align	4
.nv.constant0._Z20compute_rhs_kernel_1PdS_S_S_S_S_S_PKdiii:
	.zero		972


//--------------------- .nv.constant0._Z17initialize_kernelPdiii --------------------------
	.section	.nv.constant0._Z17initialize_kernelPdiii,"a",@progbits
	.sectionflags	@""
	.align	4
.nv.constant0._Z17initialize_kernelPdiii:
	.zero		916


//--------------------- .nv.constant0._Z18exact_rhs_kernel_zPdiii --------------------------
	.section	.nv.constant0._Z18exact_rhs_kernel_zPdiii,"a",@progbits
	.sectionflags	@""
	.align	4
.nv.constant0._Z18exact_rhs_kernel_zPdiii:
	.zero		916


//--------------------- .nv.constant0._Z18exact_rhs_kernel_yPdiii --------------------------
	.section	.nv.constant0._Z18exact_rhs_kernel_yPdiii,"a",@progbits
	.sectionflags	@""
	.align	4
.nv.constant0._Z18exact_rhs_kernel_yPdiii:
	.zero		916


//--------------------- .nv.constant0._Z18exact_rhs_kernel_xPdiii --------------------------
	.section	.nv.constant0._Z18exact_rhs_kernel_xPdiii,"a",@progbits
	.sectionflags	@""
	.align	4
.nv.constant0._Z18exact_rhs_kernel_xPdiii:
	.zero		916


//--------------------- .nv.constant0._Z21exact_rhs_kernel_initPdiii --------------------------
	.section	.nv.constant0._Z21exact_rhs_kernel_initPdiii,"a",@progbits
	.sectionflags	@""
	.align	4
.nv.constant0._Z21exact_rhs_kernel_initPdiii:
	.zero		916


//--------------------- SYMBOLS --------------------------

	.type		.nv.reservedSmem.offset0,@object
	.size		.nv.reservedSmem.offset0,0x4
